//
// Generated by NVIDIA NVVM Compiler
//
// Compiler Build ID: CL-36424714
// Cuda compilation tools, release 13.0, V13.0.88
// Based on NVVM 20.0.0
//

.version 9.0
.target sm_100
.address_size 64

	// .globl	_Z14rmsnorm_kernelPfS_S_ii
// _ZZ14rmsnorm_kernelPfS_S_iiE5sdata has been demoted
// _ZZ24rmsnorm_kernel_multiheadPfS_S_iiiE5sdata has been demoted
// _ZZ11softmax_gpuPfiE5sdata has been demoted
.extern .shared .align 16 .b8 shared_x[];
.global .align 4 .b8 __cudart_i2opi_f[24] = {65, 144, 67, 60, 153, 149, 98, 219, 192, 221, 52, 245, 209, 87, 39, 252, 41, 21, 68, 78, 110, 131, 249, 162};

.visible .entry _Z14rmsnorm_kernelPfS_S_ii(
	.param .u64 .ptr .align 1 _Z14rmsnorm_kernelPfS_S_ii_param_0,
	.param .u64 .ptr .align 1 _Z14rmsnorm_kernelPfS_S_ii_param_1,
	.param .u64 .ptr .align 1 _Z14rmsnorm_kernelPfS_S_ii_param_2,
	.param .u32 _Z14rmsnorm_kernelPfS_S_ii_param_3,
	.param .u32 _Z14rmsnorm_kernelPfS_S_ii_param_4
)
{
	.reg .pred 	%p<67>;
	.reg .b32 	%r<107>;
	.reg .b32 	%f<211>;
	.reg .b64 	%rd<128>;
	// demoted variable
	.shared .align 4 .b8 _ZZ14rmsnorm_kernelPfS_S_iiE5sdata[4096];
	ld.param.u64 	%rd7, [_Z14rmsnorm_kernelPfS_S_ii_param_0];
	ld.param.u64 	%rd8, [_Z14rmsnorm_kernelPfS_S_ii_param_1];
	ld.param.u64 	%rd9, [_Z14rmsnorm_kernelPfS_S_ii_param_2];
	ld.param.u32 	%r77, [_Z14rmsnorm_kernelPfS_S_ii_param_3];
	ld.param.u32 	%r78, [_Z14rmsnorm_kernelPfS_S_ii_param_4];
	cvta.to.global.u64 	%rd1, %rd7;
	cvta.to.global.u64 	%rd2, %rd8;
	cvta.to.global.u64 	%rd3, %rd9;
	setp.lt.s32 	%p1, %r78, 1;
	mov.f32 	%f174, 0f00000000;
	@%p1 bra 	$L__BB0_71;
	mov.u32 	%r1, %tid.x;
	and.b32  	%r2, %r78, 15;
	setp.lt.u32 	%p2, %r78, 16;
	mov.f32 	%f174, 0f00000000;
	mov.b32 	%r98, 0;
	@%p2 bra 	$L__BB0_36;
	and.b32  	%r98, %r78, 2147483632;
	mov.f32 	%f174, 0f00000000;
	mov.b32 	%r96, 0;
$L__BB0_3:
	.pragma "nounroll";
	shl.b32 	%r81, %r96, 10;
	or.b32  	%r5, %r81, %r1;
	setp.ge.s32 	%p3, %r5, %r77;
	@%p3 bra 	$L__BB0_5;
	mul.wide.u32 	%rd10, %r5, 4;
	add.s64 	%rd11, %rd2, %rd10;
	ld.global.f32 	%f73, [%rd11];
	fma.rn.f32 	%f174, %f73, %f73, %f174;
$L__BB0_5:
	add.s32 	%r6, %r5, 1024;
	setp.ge.s32 	%p4, %r6, %r77;
	@%p4 bra 	$L__BB0_7;
	mul.wide.u32 	%rd12, %r6, 4;
	add.s64 	%rd13, %rd2, %rd12;
	ld.global.f32 	%f74, [%rd13];
	fma.rn.f32 	%f174, %f74, %f74, %f174;
$L__BB0_7:
	add.s32 	%r7, %r5, 2048;
	setp.ge.s32 	%p5, %r7, %r77;
	@%p5 bra 	$L__BB0_9;
	mul.wide.u32 	%rd14, %r7, 4;
	add.s64 	%rd15, %rd2, %rd14;
	ld.global.f32 	%f75, [%rd15];
	fma.rn.f32 	%f174, %f75, %f75, %f174;
$L__BB0_9:
	add.s32 	%r8, %r5, 3072;
	setp.ge.s32 	%p6, %r8, %r77;
	@%p6 bra 	$L__BB0_11;
	mul.wide.u32 	%rd16, %r8, 4;
	add.s64 	%rd17, %rd2, %rd16;
	ld.global.f32 	%f76, [%rd17];
	fma.rn.f32 	%f174, %f76, %f76, %f174;
$L__BB0_11:
	add.s32 	%r9, %r5, 4096;
	setp.ge.s32 	%p7, %r9, %r77;
	@%p7 bra 	$L__BB0_13;
	mul.wide.u32 	%rd18, %r9, 4;
	add.s64 	%rd19, %rd2, %rd18;
	ld.global.f32 	%f77, [%rd19];
	fma.rn.f32 	%f174, %f77, %f77, %f174;
$L__BB0_13:
	add.s32 	%r10, %r5, 5120;
	setp.ge.s32 	%p8, %r10, %r77;
	@%p8 bra 	$L__BB0_15;
	mul.wide.u32 	%rd20, %r10, 4;
	add.s64 	%rd21, %rd2, %rd20;
	ld.global.f32 	%f78, [%rd21];
	fma.rn.f32 	%f174, %f78, %f78, %f174;
$L__BB0_15:
	add.s32 	%r11, %r5, 6144;
	setp.ge.s32 	%p9, %r11, %r77;
	@%p9 bra 	$L__BB0_17;
	mul.wide.u32 	%rd22, %r11, 4;
	add.s64 	%rd23, %rd2, %rd22;
	ld.global.f32 	%f79, [%rd23];
	fma.rn.f32 	%f174, %f79, %f79, %f174;
$L__BB0_17:
	add.s32 	%r12, %r5, 7168;
	setp.ge.s32 	%p10, %r12, %r77;
	@%p10 bra 	$L__BB0_19;
	mul.wide.u32 	%rd24, %r12, 4;
	add.s64 	%rd25, %rd2, %rd24;
	ld.global.f32 	%f80, [%rd25];
	fma.rn.f32 	%f174, %f80, %f80, %f174;
$L__BB0_19:
	add.s32 	%r13, %r5, 8192;
	setp.ge.s32 	%p11, %r13, %r77;
	@%p11 bra 	$L__BB0_21;
	mul.wide.u32 	%rd26, %r13, 4;
	add.s64 	%rd27, %rd2, %rd26;
	ld.global.f32 	%f81, [%rd27];
	fma.rn.f32 	%f174, %f81, %f81, %f174;
$L__BB0_21:
	add.s32 	%r14, %r5, 9216;
	setp.ge.s32 	%p12, %r14, %r77;
	@%p12 bra 	$L__BB0_23;
	mul.wide.u32 	%rd28, %r14, 4;
	add.s64 	%rd29, %rd2, %rd28;
	ld.global.f32 	%f82, [%rd29];
	fma.rn.f32 	%f174, %f82, %f82, %f174;
$L__BB0_23:
	add.s32 	%r15, %r5, 10240;
	setp.ge.s32 	%p13, %r15, %r77;
	@%p13 bra 	$L__BB0_25;
	mul.wide.u32 	%rd30, %r15, 4;
	add.s64 	%rd31, %rd2, %rd30;
	ld.global.f32 	%f83, [%rd31];
	fma.rn.f32 	%f174, %f83, %f83, %f174;
$L__BB0_25:
	add.s32 	%r16, %r5, 11264;
	setp.ge.s32 	%p14, %r16, %r77;
	@%p14 bra 	$L__BB0_27;
	mul.wide.u32 	%rd32, %r16, 4;
	add.s64 	%rd33, %rd2, %rd32;
	ld.global.f32 	%f84, [%rd33];
	fma.rn.f32 	%f174, %f84, %f84, %f174;
$L__BB0_27:
	add.s32 	%r17, %r5, 12288;
	setp.ge.s32 	%p15, %r17, %r77;
	@%p15 bra 	$L__BB0_29;
	mul.wide.u32 	%rd34, %r17, 4;
	add.s64 	%rd35, %rd2, %rd34;
	ld.global.f32 	%f85, [%rd35];
	fma.rn.f32 	%f174, %f85, %f85, %f174;
$L__BB0_29:
	add.s32 	%r18, %r5, 13312;
	setp.ge.s32 	%p16, %r18, %r77;
	@%p16 bra 	$L__BB0_31;
	mul.wide.u32 	%rd36, %r18, 4;
	add.s64 	%rd37, %rd2, %rd36;
	ld.global.f32 	%f86, [%rd37];
	fma.rn.f32 	%f174, %f86, %f86, %f174;
$L__BB0_31:
	add.s32 	%r19, %r5, 14336;
	setp.ge.s32 	%p17, %r19, %r77;
	@%p17 bra 	$L__BB0_33;
	mul.wide.u32 	%rd38, %r19, 4;
	add.s64 	%rd39, %rd2, %rd38;
	ld.global.f32 	%f87, [%rd39];
	fma.rn.f32 	%f174, %f87, %f87, %f174;
$L__BB0_33:
	add.s32 	%r20, %r5, 15360;
	setp.ge.s32 	%p18, %r20, %r77;
	@%p18 bra 	$L__BB0_35;
	mul.wide.u32 	%rd40, %r20, 4;
	add.s64 	%rd41, %rd2, %rd40;
	ld.global.f32 	%f88, [%rd41];
	fma.rn.f32 	%f174, %f88, %f88, %f174;
$L__BB0_35:
	add.s32 	%r96, %r96, 16;
	setp.ne.s32 	%p19, %r96, %r98;
	@%p19 bra 	$L__BB0_3;
$L__BB0_36:
	setp.eq.s32 	%p20, %r2, 0;
	@%p20 bra 	$L__BB0_71;
	and.b32  	%r23, %r78, 7;
	setp.lt.u32 	%p21, %r2, 8;
	@%p21 bra 	$L__BB0_55;
	shl.b32 	%r82, %r98, 10;
	or.b32  	%r24, %r82, %r1;
	setp.ge.s32 	%p22, %r24, %r77;
	@%p22 bra 	$L__BB0_40;
	mul.wide.u32 	%rd42, %r24, 4;
	add.s64 	%rd43, %rd2, %rd42;
	ld.global.f32 	%f90, [%rd43];
	fma.rn.f32 	%f174, %f90, %f90, %f174;
$L__BB0_40:
	add.s32 	%r25, %r24, 1024;
	setp.ge.s32 	%p23, %r25, %r77;
	@%p23 bra 	$L__BB0_42;
	mul.wide.u32 	%rd44, %r25, 4;
	add.s64 	%rd45, %rd2, %rd44;
	ld.global.f32 	%f91, [%rd45];
	fma.rn.f32 	%f174, %f91, %f91, %f174;
$L__BB0_42:
	add.s32 	%r26, %r24, 2048;
	setp.ge.s32 	%p24, %r26, %r77;
	@%p24 bra 	$L__BB0_44;
	mul.wide.u32 	%rd46, %r26, 4;
	add.s64 	%rd47, %rd2, %rd46;
	ld.global.f32 	%f92, [%rd47];
	fma.rn.f32 	%f174, %f92, %f92, %f174;
$L__BB0_44:
	add.s32 	%r27, %r24, 3072;
	setp.ge.s32 	%p25, %r27, %r77;
	@%p25 bra 	$L__BB0_46;
	mul.wide.u32 	%rd48, %r27, 4;
	add.s64 	%rd49, %rd2, %rd48;
	ld.global.f32 	%f93, [%rd49];
	fma.rn.f32 	%f174, %f93, %f93, %f174;
$L__BB0_46:
	add.s32 	%r28, %r24, 4096;
	setp.ge.s32 	%p26, %r28, %r77;
	@%p26 bra 	$L__BB0_48;
	mul.wide.u32 	%rd50, %r28, 4;
	add.s64 	%rd51, %rd2, %rd50;
	ld.global.f32 	%f94, [%rd51];
	fma.rn.f32 	%f174, %f94, %f94, %f174;
$L__BB0_48:
	add.s32 	%r29, %r24, 5120;
	setp.ge.s32 	%p27, %r29, %r77;
	@%p27 bra 	$L__BB0_50;
	mul.wide.u32 	%rd52, %r29, 4;
	add.s64 	%rd53, %rd2, %rd52;
	ld.global.f32 	%f95, [%rd53];
	fma.rn.f32 	%f174, %f95, %f95, %f174;
$L__BB0_50:
	add.s32 	%r30, %r24, 6144;
	setp.ge.s32 	%p28, %r30, %r77;
	@%p28 bra 	$L__BB0_52;
	mul.wide.u32 	%rd54, %r30, 4;
	add.s64 	%rd55, %rd2, %rd54;
	ld.global.f32 	%f96, [%rd55];
	fma.rn.f32 	%f174, %f96, %f96, %f174;
$L__BB0_52:
	add.s32 	%r31, %r24, 7168;
	setp.ge.s32 	%p29, %r31, %r77;
	@%p29 bra 	$L__BB0_54;
	mul.wide.u32 	%rd56, %r31, 4;
	add.s64 	%rd57, %rd2, %rd56;
	ld.global.f32 	%f97, [%rd57];
	fma.rn.f32 	%f174, %f97, %f97, %f174;
$L__BB0_54:
	add.s32 	%r98, %r98, 8;
$L__BB0_55:
	setp.eq.s32 	%p30, %r23, 0;
	@%p30 bra 	$L__BB0_71;
	and.b32  	%r34, %r78, 3;
	setp.lt.u32 	%p31, %r23, 4;
	@%p31 bra 	$L__BB0_66;
	shl.b32 	%r83, %r98, 10;
	or.b32  	%r35, %r83, %r1;
	setp.ge.s32 	%p32, %r35, %r77;
	@%p32 bra 	$L__BB0_59;
	mul.wide.u32 	%rd58, %r35, 4;
	add.s64 	%rd59, %rd2, %rd58;
	ld.global.f32 	%f99, [%rd59];
	fma.rn.f32 	%f174, %f99, %f99, %f174;
$L__BB0_59:
	add.s32 	%r36, %r35, 1024;
	setp.ge.s32 	%p33, %r36, %r77;
	@%p33 bra 	$L__BB0_61;
	mul.wide.u32 	%rd60, %r36, 4;
	add.s64 	%rd61, %rd2, %rd60;
	ld.global.f32 	%f100, [%rd61];
	fma.rn.f32 	%f174, %f100, %f100, %f174;
$L__BB0_61:
	add.s32 	%r37, %r35, 2048;
	setp.ge.s32 	%p34, %r37, %r77;
	@%p34 bra 	$L__BB0_63;
	mul.wide.u32 	%rd62, %r37, 4;
	add.s64 	%rd63, %rd2, %rd62;
	ld.global.f32 	%f101, [%rd63];
	fma.rn.f32 	%f174, %f101, %f101, %f174;
$L__BB0_63:
	add.s32 	%r38, %r35, 3072;
	setp.ge.s32 	%p35, %r38, %r77;
	@%p35 bra 	$L__BB0_65;
	mul.wide.u32 	%rd64, %r38, 4;
	add.s64 	%rd65, %rd2, %rd64;
	ld.global.f32 	%f102, [%rd65];
	fma.rn.f32 	%f174, %f102, %f102, %f174;
$L__BB0_65:
	add.s32 	%r98, %r98, 4;
$L__BB0_66:
	setp.eq.s32 	%p36, %r34, 0;
	@%p36 bra 	$L__BB0_71;
	shl.b32 	%r84, %r98, 10;
	or.b32  	%r101, %r1, %r84;
	mul.wide.u32 	%rd66, %r101, 4;
	add.s64 	%rd127, %rd2, %rd66;
	neg.s32 	%r100, %r34;
$L__BB0_68:
	.pragma "nounroll";
	setp.ge.s32 	%p37, %r101, %r77;
	@%p37 bra 	$L__BB0_70;
	ld.global.f32 	%f103, [%rd127];
	fma.rn.f32 	%f174, %f103, %f103, %f174;
$L__BB0_70:
	add.s64 	%rd127, %rd127, 4096;
	add.s32 	%r101, %r101, 1024;
	add.s32 	%r100, %r100, 1;
	setp.ne.s32 	%p38, %r100, 0;
	@%p38 bra 	$L__BB0_68;
$L__BB0_71:
	mov.u32 	%r47, %tid.x;
	shl.b32 	%r85, %r47, 2;
	mov.u32 	%r86, _ZZ14rmsnorm_kernelPfS_S_iiE5sdata;
	add.s32 	%r48, %r86, %r85;
	st.shared.f32 	[%r48], %f174;
	bar.sync 	0;
	mov.u32 	%r102, %ntid.x;
	setp.lt.u32 	%p39, %r102, 2;
	@%p39 bra 	$L__BB0_75;
$L__BB0_72:
	shr.u32 	%r51, %r102, 1;
	setp.ge.u32 	%p40, %r47, %r51;
	@%p40 bra 	$L__BB0_74;
	shl.b32 	%r87, %r51, 2;
	add.s32 	%r88, %r48, %r87;
	ld.shared.f32 	%f104, [%r88];
	ld.shared.f32 	%f105, [%r48];
	add.f32 	%f106, %f104, %f105;
	st.shared.f32 	[%r48], %f106;
$L__BB0_74:
	bar.sync 	0;
	setp.gt.u32 	%p41, %r102, 3;
	mov.u32 	%r102, %r51;
	@%p41 bra 	$L__BB0_72;
$L__BB0_75:
	setp.ne.s32 	%p42, %r47, 0;
	@%p42 bra 	$L__BB0_77;
	ld.shared.f32 	%f107, [_ZZ14rmsnorm_kernelPfS_S_iiE5sdata];
	cvt.rn.f32.s32 	%f108, %r77;
	div.rn.f32 	%f109, %f107, %f108;
	add.f32 	%f110, %f109, 0f358637BD;
	sqrt.rn.f32 	%f111, %f110;
	rcp.rn.f32 	%f112, %f111;
	st.shared.f32 	[_ZZ14rmsnorm_kernelPfS_S_iiE5sdata], %f112;
$L__BB0_77:
	setp.lt.s32 	%p43, %r78, 1;
	bar.sync 	0;
	ld.shared.f32 	%f68, [_ZZ14rmsnorm_kernelPfS_S_iiE5sdata];
	@%p43 bra 	$L__BB0_118;
	and.b32  	%r52, %r78, 7;
	setp.lt.u32 	%p44, %r78, 8;
	mov.b32 	%r105, 0;
	@%p44 bra 	$L__BB0_97;
	and.b32  	%r105, %r78, 2147483640;
	mov.b32 	%r103, 0;
$L__BB0_80:
	.pragma "nounroll";
	shl.b32 	%r91, %r103, 10;
	or.b32  	%r55, %r91, %r47;
	setp.ge.s32 	%p45, %r55, %r77;
	@%p45 bra 	$L__BB0_82;
	mul.wide.u32 	%rd67, %r55, 4;
	add.s64 	%rd68, %rd3, %rd67;
	ld.global.f32 	%f113, [%rd68];
	add.s64 	%rd69, %rd2, %rd67;
	ld.global.f32 	%f114, [%rd69];
	mul.f32 	%f115, %f68, %f114;
	mul.f32 	%f116, %f113, %f115;
	add.s64 	%rd70, %rd1, %rd67;
	st.global.f32 	[%rd70], %f116;
$L__BB0_82:
	add.s32 	%r56, %r55, 1024;
	setp.ge.s32 	%p46, %r56, %r77;
	@%p46 bra 	$L__BB0_84;
	mul.wide.u32 	%rd71, %r56, 4;
	add.s64 	%rd72, %rd3, %rd71;
	ld.global.f32 	%f117, [%rd72];
	add.s64 	%rd73, %rd2, %rd71;
	ld.global.f32 	%f118, [%rd73];
	mul.f32 	%f119, %f68, %f118;
	mul.f32 	%f120, %f117, %f119;
	add.s64 	%rd74, %rd1, %rd71;
	st.global.f32 	[%rd74], %f120;
$L__BB0_84:
	add.s32 	%r57, %r55, 2048;
	setp.ge.s32 	%p47, %r57, %r77;
	@%p47 bra 	$L__BB0_86;
	mul.wide.u32 	%rd75, %r57, 4;
	add.s64 	%rd76, %rd3, %rd75;
	ld.global.f32 	%f121, [%rd76];
	add.s64 	%rd77, %rd2, %rd75;
	ld.global.f32 	%f122, [%rd77];
	mul.f32 	%f123, %f68, %f122;
	mul.f32 	%f124, %f121, %f123;
	add.s64 	%rd78, %rd1, %rd75;
	st.global.f32 	[%rd78], %f124;
$L__BB0_86:
	add.s32 	%r58, %r55, 3072;
	setp.ge.s32 	%p48, %r58, %r77;
	@%p48 bra 	$L__BB0_88;
	mul.wide.u32 	%rd79, %r58, 4;
	add.s64 	%rd80, %rd3, %rd79;
	ld.global.f32 	%f125, [%rd80];
	add.s64 	%rd81, %rd2, %rd79;
	ld.global.f32 	%f126, [%rd81];
	mul.f32 	%f127, %f68, %f126;
	mul.f32 	%f128, %f125, %f127;
	add.s64 	%rd82, %rd1, %rd79;
	st.global.f32 	[%rd82], %f128;
$L__BB0_88:
	add.s32 	%r59, %r55, 4096;
	setp.ge.s32 	%p49, %r59, %r77;
	@%p49 bra 	$L__BB0_90;
	mul.wide.u32 	%rd83, %r59, 4;
	add.s64 	%rd84, %rd3, %rd83;
	ld.global.f32 	%f129, [%rd84];
	add.s64 	%rd85, %rd2, %rd83;
	ld.global.f32 	%f130, [%rd85];
	mul.f32 	%f131, %f68, %f130;
	mul.f32 	%f132, %f129, %f131;
	add.s64 	%rd86, %rd1, %rd83;
	st.global.f32 	[%rd86], %f132;
$L__BB0_90:
	add.s32 	%r60, %r55, 5120;
	setp.ge.s32 	%p50, %r60, %r77;
	@%p50 bra 	$L__BB0_92;
	mul.wide.u32 	%rd87, %r60, 4;
	add.s64 	%rd88, %rd3, %rd87;
	ld.global.f32 	%f133, [%rd88];
	add.s64 	%rd89, %rd2, %rd87;
	ld.global.f32 	%f134, [%rd89];
	mul.f32 	%f135, %f68, %f134;
	mul.f32 	%f136, %f133, %f135;
	add.s64 	%rd90, %rd1, %rd87;
	st.global.f32 	[%rd90], %f136;
$L__BB0_92:
	add.s32 	%r61, %r55, 6144;
	setp.ge.s32 	%p51, %r61, %r77;
	@%p51 bra 	$L__BB0_94;
	mul.wide.u32 	%rd91, %r61, 4;
	add.s64 	%rd92, %rd3, %rd91;
	ld.global.f32 	%f137, [%rd92];
	add.s64 	%rd93, %rd2, %rd91;
	ld.global.f32 	%f138, [%rd93];
	mul.f32 	%f139, %f68, %f138;
	mul.f32 	%f140, %f137, %f139;
	add.s64 	%rd94, %rd1, %rd91;
	st.global.f32 	[%rd94], %f140;
$L__BB0_94:
	add.s32 	%r62, %r55, 7168;
	setp.ge.s32 	%p52, %r62, %r77;
	@%p52 bra 	$L__BB0_96;
	mul.wide.u32 	%rd95, %r62, 4;
	add.s64 	%rd96, %rd3, %rd95;
	ld.global.f32 	%f141, [%rd96];
	add.s64 	%rd97, %rd2, %rd95;
	ld.global.f32 	%f142, [%rd97];
	mul.f32 	%f143, %f68, %f142;
	mul.f32 	%f144, %f141, %f143;
	add.s64 	%rd98, %rd1, %rd95;
	st.global.f32 	[%rd98], %f144;
$L__BB0_96:
	add.s32 	%r103, %r103, 8;
	setp.ne.s32 	%p53, %r103, %r105;
	@%p53 bra 	$L__BB0_80;
$L__BB0_97:
	setp.eq.s32 	%p54, %r52, 0;
	@%p54 bra 	$L__BB0_118;
	and.b32  	%r65, %r78, 3;
	setp.lt.u32 	%p55, %r52, 4;
	@%p55 bra 	$L__BB0_108;
	shl.b32 	%r92, %r105, 10;
	or.b32  	%r66, %r92, %r47;
	setp.ge.s32 	%p56, %r66, %r77;
	@%p56 bra 	$L__BB0_101;
	mul.wide.u32 	%rd99, %r66, 4;
	add.s64 	%rd100, %rd3, %rd99;
	ld.global.f32 	%f145, [%rd100];
	add.s64 	%rd101, %rd2, %rd99;
	ld.global.f32 	%f146, [%rd101];
	mul.f32 	%f147, %f68, %f146;
	mul.f32 	%f148, %f145, %f147;
	add.s64 	%rd102, %rd1, %rd99;
	st.global.f32 	[%rd102], %f148;
$L__BB0_101:
	add.s32 	%r67, %r66, 1024;
	setp.ge.s32 	%p57, %r67, %r77;
	@%p57 bra 	$L__BB0_103;
	mul.wide.u32 	%rd103, %r67, 4;
	add.s64 	%rd104, %rd3, %rd103;
	ld.global.f32 	%f149, [%rd104];
	add.s64 	%rd105, %rd2, %rd103;
	ld.global.f32 	%f150, [%rd105];
	mul.f32 	%f151, %f68, %f150;
	mul.f32 	%f152, %f149, %f151;
	add.s64 	%rd106, %rd1, %rd103;
	st.global.f32 	[%rd106], %f152;
$L__BB0_103:
	add.s32 	%r68, %r66, 2048;
	setp.ge.s32 	%p58, %r68, %r77;
	@%p58 bra 	$L__BB0_105;
	mul.wide.u32 	%rd107, %r68, 4;
	add.s64 	%rd108, %rd3, %rd107;
	ld.global.f32 	%f153, [%rd108];
	add.s64 	%rd109, %rd2, %rd107;
	ld.global.f32 	%f154, [%rd109];
	mul.f32 	%f155, %f68, %f154;
	mul.f32 	%f156, %f153, %f155;
	add.s64 	%rd110, %rd1, %rd107;
	st.global.f32 	[%rd110], %f156;
$L__BB0_105:
	add.s32 	%r69, %r66, 3072;
	setp.ge.s32 	%p59, %r69, %r77;
	@%p59 bra 	$L__BB0_107;
	mul.wide.u32 	%rd111, %r69, 4;
	add.s64 	%rd112, %rd3, %rd111;
	ld.global.f32 	%f157, [%rd112];
	add.s64 	%rd113, %rd2, %rd111;
	ld.global.f32 	%f158, [%rd113];
	mul.f32 	%f159, %f68, %f158;
	mul.f32 	%f160, %f157, %f159;
	add.s64 	%rd114, %rd1, %rd111;
	st.global.f32 	[%rd114], %f160;
$L__BB0_107:
	add.s32 	%r105, %r105, 4;
$L__BB0_108:
	setp.eq.s32 	%p60, %r65, 0;
	@%p60 bra 	$L__BB0_118;
	setp.eq.s32 	%p61, %r65, 1;
	@%p61 bra 	$L__BB0_115;
	shl.b32 	%r93, %r105, 10;
	or.b32  	%r72, %r93, %r47;
	setp.ge.s32 	%p62, %r72, %r77;
	@%p62 bra 	$L__BB0_112;
	mul.wide.u32 	%rd115, %r72, 4;
	add.s64 	%rd116, %rd3, %rd115;
	ld.global.f32 	%f161, [%rd116];
	add.s64 	%rd117, %rd2, %rd115;
	ld.global.f32 	%f162, [%rd117];
	mul.f32 	%f163, %f68, %f162;
	mul.f32 	%f164, %f161, %f163;
	add.s64 	%rd118, %rd1, %rd115;
	st.global.f32 	[%rd118], %f164;
$L__BB0_112:
	add.s32 	%r73, %r72, 1024;
	setp.ge.s32 	%p63, %r73, %r77;
	@%p63 bra 	$L__BB0_114;
	mul.wide.u32 	%rd119, %r73, 4;
	add.s64 	%rd120, %rd3, %rd119;
	ld.global.f32 	%f165, [%rd120];
	add.s64 	%rd121, %rd2, %rd119;
	ld.global.f32 	%f166, [%rd121];
	mul.f32 	%f167, %f68, %f166;
	mul.f32 	%f168, %f165, %f167;
	add.s64 	%rd122, %rd1, %rd119;
	st.global.f32 	[%rd122], %f168;
$L__BB0_114:
	add.s32 	%r105, %r105, 2;
$L__BB0_115:
	and.b32  	%r94, %r78, 1;
	setp.eq.b32 	%p64, %r94, 1;
	not.pred 	%p65, %p64;
	@%p65 bra 	$L__BB0_118;
	shl.b32 	%r95, %r105, 10;
	or.b32  	%r76, %r95, %r47;
	setp.ge.s32 	%p66, %r76, %r77;
	@%p66 bra 	$L__BB0_118;
	mul.wide.u32 	%rd123, %r76, 4;
	add.s64 	%rd124, %rd3, %rd123;
	ld.global.f32 	%f169, [%rd124];
	add.s64 	%rd125, %rd2, %rd123;
	ld.global.f32 	%f170, [%rd125];
	mul.f32 	%f171, %f68, %f170;
	mul.f32 	%f172, %f169, %f171;
	add.s64 	%rd126, %rd1, %rd123;
	st.global.f32 	[%rd126], %f172;
$L__BB0_118:
	ret;

}
	// .globl	_Z24rmsnorm_kernel_multiheadPfS_S_iii
.visible .entry _Z24rmsnorm_kernel_multiheadPfS_S_iii(
	.param .u64 .ptr .align 1 _Z24rmsnorm_kernel_multiheadPfS_S_iii_param_0,
	.param .u64 .ptr .align 1 _Z24rmsnorm_kernel_multiheadPfS_S_iii_param_1,
	.param .u64 .ptr .align 1 _Z24rmsnorm_kernel_multiheadPfS_S_iii_param_2,
	.param .u32 _Z24rmsnorm_kernel_multiheadPfS_S_iii_param_3,
	.param .u32 _Z24rmsnorm_kernel_multiheadPfS_S_iii_param_4,
	.param .u32 _Z24rmsnorm_kernel_multiheadPfS_S_iii_param_5
)
{
	.reg .pred 	%p<68>;
	.reg .b32 	%r<110>;
	.reg .b32 	%f<211>;
	.reg .b64 	%rd<178>;
	// demoted variable
	.shared .align 4 .b8 _ZZ24rmsnorm_kernel_multiheadPfS_S_iiiE5sdata[4096];
	ld.param.u64 	%rd10, [_Z24rmsnorm_kernel_multiheadPfS_S_iii_param_0];
	ld.param.u64 	%rd9, [_Z24rmsnorm_kernel_multiheadPfS_S_iii_param_1];
	ld.param.u64 	%rd11, [_Z24rmsnorm_kernel_multiheadPfS_S_iii_param_2];
	ld.param.u32 	%r78, [_Z24rmsnorm_kernel_multiheadPfS_S_iii_param_3];
	ld.param.u32 	%r79, [_Z24rmsnorm_kernel_multiheadPfS_S_iii_param_4];
	ld.param.u32 	%r80, [_Z24rmsnorm_kernel_multiheadPfS_S_iii_param_5];
	cvta.to.global.u64 	%rd1, %rd10;
	cvta.to.global.u64 	%rd2, %rd11;
	mov.u32 	%r1, %ctaid.x;
	setp.ge.s32 	%p1, %r1, %r80;
	@%p1 bra 	$L__BB1_119;
	cvta.to.global.u64 	%rd3, %rd9;
	mul.lo.s32 	%r81, %r78, %r1;
	cvt.s64.s32 	%rd4, %r81;
	mul.wide.s32 	%rd12, %r81, 4;
	add.s64 	%rd5, %rd3, %rd12;
	setp.lt.s32 	%p2, %r79, 1;
	mov.f32 	%f174, 0f00000000;
	@%p2 bra 	$L__BB1_72;
	mov.u32 	%r2, %tid.x;
	and.b32  	%r3, %r79, 15;
	setp.lt.u32 	%p3, %r79, 16;
	mov.f32 	%f174, 0f00000000;
	mov.b32 	%r101, 0;
	@%p3 bra 	$L__BB1_37;
	and.b32  	%r101, %r79, 2147483632;
	mov.f32 	%f174, 0f00000000;
	mov.b32 	%r99, 0;
$L__BB1_4:
	.pragma "nounroll";
	shl.b32 	%r84, %r99, 10;
	or.b32  	%r6, %r84, %r2;
	setp.ge.s32 	%p4, %r6, %r78;
	@%p4 bra 	$L__BB1_6;
	mul.wide.u32 	%rd13, %r6, 4;
	add.s64 	%rd14, %rd5, %rd13;
	ld.global.f32 	%f73, [%rd14];
	fma.rn.f32 	%f174, %f73, %f73, %f174;
$L__BB1_6:
	add.s32 	%r7, %r6, 1024;
	setp.ge.s32 	%p5, %r7, %r78;
	@%p5 bra 	$L__BB1_8;
	mul.wide.u32 	%rd15, %r7, 4;
	add.s64 	%rd16, %rd5, %rd15;
	ld.global.f32 	%f74, [%rd16];
	fma.rn.f32 	%f174, %f74, %f74, %f174;
$L__BB1_8:
	add.s32 	%r8, %r6, 2048;
	setp.ge.s32 	%p6, %r8, %r78;
	@%p6 bra 	$L__BB1_10;
	mul.wide.u32 	%rd17, %r8, 4;
	add.s64 	%rd18, %rd5, %rd17;
	ld.global.f32 	%f75, [%rd18];
	fma.rn.f32 	%f174, %f75, %f75, %f174;
$L__BB1_10:
	add.s32 	%r9, %r6, 3072;
	setp.ge.s32 	%p7, %r9, %r78;
	@%p7 bra 	$L__BB1_12;
	mul.wide.u32 	%rd19, %r9, 4;
	add.s64 	%rd20, %rd5, %rd19;
	ld.global.f32 	%f76, [%rd20];
	fma.rn.f32 	%f174, %f76, %f76, %f174;
$L__BB1_12:
	add.s32 	%r10, %r6, 4096;
	setp.ge.s32 	%p8, %r10, %r78;
	@%p8 bra 	$L__BB1_14;
	mul.wide.u32 	%rd21, %r10, 4;
	add.s64 	%rd22, %rd5, %rd21;
	ld.global.f32 	%f77, [%rd22];
	fma.rn.f32 	%f174, %f77, %f77, %f174;
$L__BB1_14:
	add.s32 	%r11, %r6, 5120;
	setp.ge.s32 	%p9, %r11, %r78;
	@%p9 bra 	$L__BB1_16;
	mul.wide.u32 	%rd23, %r11, 4;
	add.s64 	%rd24, %rd5, %rd23;
	ld.global.f32 	%f78, [%rd24];
	fma.rn.f32 	%f174, %f78, %f78, %f174;
$L__BB1_16:
	add.s32 	%r12, %r6, 6144;
	setp.ge.s32 	%p10, %r12, %r78;
	@%p10 bra 	$L__BB1_18;
	mul.wide.u32 	%rd25, %r12, 4;
	add.s64 	%rd26, %rd5, %rd25;
	ld.global.f32 	%f79, [%rd26];
	fma.rn.f32 	%f174, %f79, %f79, %f174;
$L__BB1_18:
	add.s32 	%r13, %r6, 7168;
	setp.ge.s32 	%p11, %r13, %r78;
	@%p11 bra 	$L__BB1_20;
	mul.wide.u32 	%rd27, %r13, 4;
	add.s64 	%rd28, %rd5, %rd27;
	ld.global.f32 	%f80, [%rd28];
	fma.rn.f32 	%f174, %f80, %f80, %f174;
$L__BB1_20:
	add.s32 	%r14, %r6, 8192;
	setp.ge.s32 	%p12, %r14, %r78;
	@%p12 bra 	$L__BB1_22;
	mul.wide.u32 	%rd29, %r14, 4;
	add.s64 	%rd30, %rd5, %rd29;
	ld.global.f32 	%f81, [%rd30];
	fma.rn.f32 	%f174, %f81, %f81, %f174;
$L__BB1_22:
	add.s32 	%r15, %r6, 9216;
	setp.ge.s32 	%p13, %r15, %r78;
	@%p13 bra 	$L__BB1_24;
	mul.wide.u32 	%rd31, %r15, 4;
	add.s64 	%rd32, %rd5, %rd31;
	ld.global.f32 	%f82, [%rd32];
	fma.rn.f32 	%f174, %f82, %f82, %f174;
$L__BB1_24:
	add.s32 	%r16, %r6, 10240;
	setp.ge.s32 	%p14, %r16, %r78;
	@%p14 bra 	$L__BB1_26;
	mul.wide.u32 	%rd33, %r16, 4;
	add.s64 	%rd34, %rd5, %rd33;
	ld.global.f32 	%f83, [%rd34];
	fma.rn.f32 	%f174, %f83, %f83, %f174;
$L__BB1_26:
	add.s32 	%r17, %r6, 11264;
	setp.ge.s32 	%p15, %r17, %r78;
	@%p15 bra 	$L__BB1_28;
	mul.wide.u32 	%rd35, %r17, 4;
	add.s64 	%rd36, %rd5, %rd35;
	ld.global.f32 	%f84, [%rd36];
	fma.rn.f32 	%f174, %f84, %f84, %f174;
$L__BB1_28:
	add.s32 	%r18, %r6, 12288;
	setp.ge.s32 	%p16, %r18, %r78;
	@%p16 bra 	$L__BB1_30;
	mul.wide.u32 	%rd37, %r18, 4;
	add.s64 	%rd38, %rd5, %rd37;
	ld.global.f32 	%f85, [%rd38];
	fma.rn.f32 	%f174, %f85, %f85, %f174;
$L__BB1_30:
	add.s32 	%r19, %r6, 13312;
	setp.ge.s32 	%p17, %r19, %r78;
	@%p17 bra 	$L__BB1_32;
	mul.wide.u32 	%rd39, %r19, 4;
	add.s64 	%rd40, %rd5, %rd39;
	ld.global.f32 	%f86, [%rd40];
	fma.rn.f32 	%f174, %f86, %f86, %f174;
$L__BB1_32:
	add.s32 	%r20, %r6, 14336;
	setp.ge.s32 	%p18, %r20, %r78;
	@%p18 bra 	$L__BB1_34;
	mul.wide.u32 	%rd41, %r20, 4;
	add.s64 	%rd42, %rd5, %rd41;
	ld.global.f32 	%f87, [%rd42];
	fma.rn.f32 	%f174, %f87, %f87, %f174;
$L__BB1_34:
	add.s32 	%r21, %r6, 15360;
	setp.ge.s32 	%p19, %r21, %r78;
	@%p19 bra 	$L__BB1_36;
	mul.wide.u32 	%rd43, %r21, 4;
	add.s64 	%rd44, %rd5, %rd43;
	ld.global.f32 	%f88, [%rd44];
	fma.rn.f32 	%f174, %f88, %f88, %f174;
$L__BB1_36:
	add.s32 	%r99, %r99, 16;
	setp.ne.s32 	%p20, %r99, %r101;
	@%p20 bra 	$L__BB1_4;
$L__BB1_37:
	setp.eq.s32 	%p21, %r3, 0;
	@%p21 bra 	$L__BB1_72;
	and.b32  	%r24, %r79, 7;
	setp.lt.u32 	%p22, %r3, 8;
	@%p22 bra 	$L__BB1_56;
	shl.b32 	%r85, %r101, 10;
	or.b32  	%r25, %r85, %r2;
	setp.ge.s32 	%p23, %r25, %r78;
	@%p23 bra 	$L__BB1_41;
	mul.wide.u32 	%rd45, %r25, 4;
	add.s64 	%rd46, %rd5, %rd45;
	ld.global.f32 	%f90, [%rd46];
	fma.rn.f32 	%f174, %f90, %f90, %f174;
$L__BB1_41:
	add.s32 	%r26, %r25, 1024;
	setp.ge.s32 	%p24, %r26, %r78;
	@%p24 bra 	$L__BB1_43;
	mul.wide.u32 	%rd47, %r26, 4;
	add.s64 	%rd48, %rd5, %rd47;
	ld.global.f32 	%f91, [%rd48];
	fma.rn.f32 	%f174, %f91, %f91, %f174;
$L__BB1_43:
	add.s32 	%r27, %r25, 2048;
	setp.ge.s32 	%p25, %r27, %r78;
	@%p25 bra 	$L__BB1_45;
	mul.wide.u32 	%rd49, %r27, 4;
	add.s64 	%rd50, %rd5, %rd49;
	ld.global.f32 	%f92, [%rd50];
	fma.rn.f32 	%f174, %f92, %f92, %f174;
$L__BB1_45:
	add.s32 	%r28, %r25, 3072;
	setp.ge.s32 	%p26, %r28, %r78;
	@%p26 bra 	$L__BB1_47;
	mul.wide.u32 	%rd51, %r28, 4;
	add.s64 	%rd52, %rd5, %rd51;
	ld.global.f32 	%f93, [%rd52];
	fma.rn.f32 	%f174, %f93, %f93, %f174;
$L__BB1_47:
	add.s32 	%r29, %r25, 4096;
	setp.ge.s32 	%p27, %r29, %r78;
	@%p27 bra 	$L__BB1_49;
	mul.wide.u32 	%rd53, %r29, 4;
	add.s64 	%rd54, %rd5, %rd53;
	ld.global.f32 	%f94, [%rd54];
	fma.rn.f32 	%f174, %f94, %f94, %f174;
$L__BB1_49:
	add.s32 	%r30, %r25, 5120;
	setp.ge.s32 	%p28, %r30, %r78;
	@%p28 bra 	$L__BB1_51;
	mul.wide.u32 	%rd55, %r30, 4;
	add.s64 	%rd56, %rd5, %rd55;
	ld.global.f32 	%f95, [%rd56];
	fma.rn.f32 	%f174, %f95, %f95, %f174;
$L__BB1_51:
	add.s32 	%r31, %r25, 6144;
	setp.ge.s32 	%p29, %r31, %r78;
	@%p29 bra 	$L__BB1_53;
	mul.wide.u32 	%rd57, %r31, 4;
	add.s64 	%rd58, %rd5, %rd57;
	ld.global.f32 	%f96, [%rd58];
	fma.rn.f32 	%f174, %f96, %f96, %f174;
$L__BB1_53:
	add.s32 	%r32, %r25, 7168;
	setp.ge.s32 	%p30, %r32, %r78;
	@%p30 bra 	$L__BB1_55;
	mul.wide.u32 	%rd59, %r32, 4;
	add.s64 	%rd60, %rd5, %rd59;
	ld.global.f32 	%f97, [%rd60];
	fma.rn.f32 	%f174, %f97, %f97, %f174;
$L__BB1_55:
	add.s32 	%r101, %r101, 8;
$L__BB1_56:
	setp.eq.s32 	%p31, %r24, 0;
	@%p31 bra 	$L__BB1_72;
	and.b32  	%r35, %r79, 3;
	setp.lt.u32 	%p32, %r24, 4;
	@%p32 bra 	$L__BB1_67;
	shl.b32 	%r86, %r101, 10;
	or.b32  	%r36, %r86, %r2;
	setp.ge.s32 	%p33, %r36, %r78;
	@%p33 bra 	$L__BB1_60;
	mul.wide.u32 	%rd61, %r36, 4;
	add.s64 	%rd62, %rd5, %rd61;
	ld.global.f32 	%f99, [%rd62];
	fma.rn.f32 	%f174, %f99, %f99, %f174;
$L__BB1_60:
	add.s32 	%r37, %r36, 1024;
	setp.ge.s32 	%p34, %r37, %r78;
	@%p34 bra 	$L__BB1_62;
	mul.wide.u32 	%rd63, %r37, 4;
	add.s64 	%rd64, %rd5, %rd63;
	ld.global.f32 	%f100, [%rd64];
	fma.rn.f32 	%f174, %f100, %f100, %f174;
$L__BB1_62:
	add.s32 	%r38, %r36, 2048;
	setp.ge.s32 	%p35, %r38, %r78;
	@%p35 bra 	$L__BB1_64;
	mul.wide.u32 	%rd65, %r38, 4;
	add.s64 	%rd66, %rd5, %rd65;
	ld.global.f32 	%f101, [%rd66];
	fma.rn.f32 	%f174, %f101, %f101, %f174;
$L__BB1_64:
	add.s32 	%r39, %r36, 3072;
	setp.ge.s32 	%p36, %r39, %r78;
	@%p36 bra 	$L__BB1_66;
	mul.wide.u32 	%rd67, %r39, 4;
	add.s64 	%rd68, %rd5, %rd67;
	ld.global.f32 	%f102, [%rd68];
	fma.rn.f32 	%f174, %f102, %f102, %f174;
$L__BB1_66:
	add.s32 	%r101, %r101, 4;
$L__BB1_67:
	setp.eq.s32 	%p37, %r35, 0;
	@%p37 bra 	$L__BB1_72;
	shl.b64 	%rd69, %rd4, 2;
	shl.b32 	%r87, %r101, 10;
	or.b32  	%r104, %r2, %r87;
	mul.wide.u32 	%rd70, %r104, 4;
	add.s64 	%rd71, %rd69, %rd70;
	add.s64 	%rd177, %rd3, %rd71;
	neg.s32 	%r103, %r35;
$L__BB1_69:
	.pragma "nounroll";
	setp.ge.s32 	%p38, %r104, %r78;
	@%p38 bra 	$L__BB1_71;
	ld.global.f32 	%f103, [%rd177];
	fma.rn.f32 	%f174, %f103, %f103, %f174;
$L__BB1_71:
	add.s64 	%rd177, %rd177, 4096;
	add.s32 	%r104, %r104, 1024;
	add.s32 	%r103, %r103, 1;
	setp.ne.s32 	%p39, %r103, 0;
	@%p39 bra 	$L__BB1_69;
$L__BB1_72:
	mov.u32 	%r48, %tid.x;
	shl.b32 	%r88, %r48, 2;
	mov.u32 	%r89, _ZZ24rmsnorm_kernel_multiheadPfS_S_iiiE5sdata;
	add.s32 	%r49, %r89, %r88;
	st.shared.f32 	[%r49], %f174;
	bar.sync 	0;
	mov.u32 	%r105, %ntid.x;
	setp.lt.u32 	%p40, %r105, 2;
	@%p40 bra 	$L__BB1_76;
$L__BB1_73:
	shr.u32 	%r52, %r105, 1;
	setp.ge.u32 	%p41, %r48, %r52;
	@%p41 bra 	$L__BB1_75;
	shl.b32 	%r90, %r52, 2;
	add.s32 	%r91, %r49, %r90;
	ld.shared.f32 	%f104, [%r91];
	ld.shared.f32 	%f105, [%r49];
	add.f32 	%f106, %f104, %f105;
	st.shared.f32 	[%r49], %f106;
$L__BB1_75:
	bar.sync 	0;
	setp.gt.u32 	%p42, %r105, 3;
	mov.u32 	%r105, %r52;
	@%p42 bra 	$L__BB1_73;
$L__BB1_76:
	setp.ne.s32 	%p43, %r48, 0;
	@%p43 bra 	$L__BB1_78;
	ld.shared.f32 	%f107, [_ZZ24rmsnorm_kernel_multiheadPfS_S_iiiE5sdata];
	cvt.rn.f32.s32 	%f108, %r78;
	div.rn.f32 	%f109, %f107, %f108;
	add.f32 	%f110, %f109, 0f358637BD;
	sqrt.rn.f32 	%f111, %f110;
	rcp.rn.f32 	%f112, %f111;
	st.shared.f32 	[_ZZ24rmsnorm_kernel_multiheadPfS_S_iiiE5sdata], %f112;
$L__BB1_78:
	setp.lt.s32 	%p44, %r79, 1;
	bar.sync 	0;
	ld.shared.f32 	%f68, [_ZZ24rmsnorm_kernel_multiheadPfS_S_iiiE5sdata];
	@%p44 bra 	$L__BB1_119;
	and.b32  	%r53, %r79, 7;
	setp.lt.u32 	%p45, %r79, 8;
	mov.b32 	%r108, 0;
	@%p45 bra 	$L__BB1_98;
	and.b32  	%r108, %r79, 2147483640;
	mov.b32 	%r106, 0;
$L__BB1_81:
	.pragma "nounroll";
	shl.b32 	%r94, %r106, 10;
	or.b32  	%r56, %r94, %r48;
	setp.ge.s32 	%p46, %r56, %r78;
	@%p46 bra 	$L__BB1_83;
	cvt.u64.u32 	%rd72, %r56;
	mul.wide.u32 	%rd73, %r56, 4;
	add.s64 	%rd74, %rd2, %rd73;
	ld.global.f32 	%f113, [%rd74];
	add.s64 	%rd75, %rd5, %rd73;
	ld.global.f32 	%f114, [%rd75];
	mul.f32 	%f115, %f68, %f114;
	mul.f32 	%f116, %f113, %f115;
	add.s64 	%rd76, %rd72, %rd4;
	shl.b64 	%rd77, %rd76, 2;
	add.s64 	%rd78, %rd1, %rd77;
	st.global.f32 	[%rd78], %f116;
$L__BB1_83:
	add.s32 	%r57, %r56, 1024;
	setp.ge.s32 	%p47, %r57, %r78;
	@%p47 bra 	$L__BB1_85;
	cvt.u64.u32 	%rd79, %r57;
	mul.wide.u32 	%rd80, %r57, 4;
	add.s64 	%rd81, %rd2, %rd80;
	ld.global.f32 	%f117, [%rd81];
	add.s64 	%rd82, %rd5, %rd80;
	ld.global.f32 	%f118, [%rd82];
	mul.f32 	%f119, %f68, %f118;
	mul.f32 	%f120, %f117, %f119;
	add.s64 	%rd83, %rd79, %rd4;
	shl.b64 	%rd84, %rd83, 2;
	add.s64 	%rd85, %rd1, %rd84;
	st.global.f32 	[%rd85], %f120;
$L__BB1_85:
	add.s32 	%r58, %r56, 2048;
	setp.ge.s32 	%p48, %r58, %r78;
	@%p48 bra 	$L__BB1_87;
	cvt.u64.u32 	%rd86, %r58;
	mul.wide.u32 	%rd87, %r58, 4;
	add.s64 	%rd88, %rd2, %rd87;
	ld.global.f32 	%f121, [%rd88];
	add.s64 	%rd89, %rd5, %rd87;
	ld.global.f32 	%f122, [%rd89];
	mul.f32 	%f123, %f68, %f122;
	mul.f32 	%f124, %f121, %f123;
	add.s64 	%rd90, %rd86, %rd4;
	shl.b64 	%rd91, %rd90, 2;
	add.s64 	%rd92, %rd1, %rd91;
	st.global.f32 	[%rd92], %f124;
$L__BB1_87:
	add.s32 	%r59, %r56, 3072;
	setp.ge.s32 	%p49, %r59, %r78;
	@%p49 bra 	$L__BB1_89;
	cvt.u64.u32 	%rd93, %r59;
	mul.wide.u32 	%rd94, %r59, 4;
	add.s64 	%rd95, %rd2, %rd94;
	ld.global.f32 	%f125, [%rd95];
	add.s64 	%rd96, %rd5, %rd94;
	ld.global.f32 	%f126, [%rd96];
	mul.f32 	%f127, %f68, %f126;
	mul.f32 	%f128, %f125, %f127;
	add.s64 	%rd97, %rd93, %rd4;
	shl.b64 	%rd98, %rd97, 2;
	add.s64 	%rd99, %rd1, %rd98;
	st.global.f32 	[%rd99], %f128;
$L__BB1_89:
	add.s32 	%r60, %r56, 4096;
	setp.ge.s32 	%p50, %r60, %r78;
	@%p50 bra 	$L__BB1_91;
	cvt.u64.u32 	%rd100, %r60;
	mul.wide.u32 	%rd101, %r60, 4;
	add.s64 	%rd102, %rd2, %rd101;
	ld.global.f32 	%f129, [%rd102];
	add.s64 	%rd103, %rd5, %rd101;
	ld.global.f32 	%f130, [%rd103];
	mul.f32 	%f131, %f68, %f130;
	mul.f32 	%f132, %f129, %f131;
	add.s64 	%rd104, %rd100, %rd4;
	shl.b64 	%rd105, %rd104, 2;
	add.s64 	%rd106, %rd1, %rd105;
	st.global.f32 	[%rd106], %f132;
$L__BB1_91:
	add.s32 	%r61, %r56, 5120;
	setp.ge.s32 	%p51, %r61, %r78;
	@%p51 bra 	$L__BB1_93;
	cvt.u64.u32 	%rd107, %r61;
	mul.wide.u32 	%rd108, %r61, 4;
	add.s64 	%rd109, %rd2, %rd108;
	ld.global.f32 	%f133, [%rd109];
	add.s64 	%rd110, %rd5, %rd108;
	ld.global.f32 	%f134, [%rd110];
	mul.f32 	%f135, %f68, %f134;
	mul.f32 	%f136, %f133, %f135;
	add.s64 	%rd111, %rd107, %rd4;
	shl.b64 	%rd112, %rd111, 2;
	add.s64 	%rd113, %rd1, %rd112;
	st.global.f32 	[%rd113], %f136;
$L__BB1_93:
	add.s32 	%r62, %r56, 6144;
	setp.ge.s32 	%p52, %r62, %r78;
	@%p52 bra 	$L__BB1_95;
	cvt.u64.u32 	%rd114, %r62;
	mul.wide.u32 	%rd115, %r62, 4;
	add.s64 	%rd116, %rd2, %rd115;
	ld.global.f32 	%f137, [%rd116];
	add.s64 	%rd117, %rd5, %rd115;
	ld.global.f32 	%f138, [%rd117];
	mul.f32 	%f139, %f68, %f138;
	mul.f32 	%f140, %f137, %f139;
	add.s64 	%rd118, %rd114, %rd4;
	shl.b64 	%rd119, %rd118, 2;
	add.s64 	%rd120, %rd1, %rd119;
	st.global.f32 	[%rd120], %f140;
$L__BB1_95:
	add.s32 	%r63, %r56, 7168;
	setp.ge.s32 	%p53, %r63, %r78;
	@%p53 bra 	$L__BB1_97;
	cvt.u64.u32 	%rd121, %r63;
	mul.wide.u32 	%rd122, %r63, 4;
	add.s64 	%rd123, %rd2, %rd122;
	ld.global.f32 	%f141, [%rd123];
	add.s64 	%rd124, %rd5, %rd122;
	ld.global.f32 	%f142, [%rd124];
	mul.f32 	%f143, %f68, %f142;
	mul.f32 	%f144, %f141, %f143;
	add.s64 	%rd125, %rd121, %rd4;
	shl.b64 	%rd126, %rd125, 2;
	add.s64 	%rd127, %rd1, %rd126;
	st.global.f32 	[%rd127], %f144;
$L__BB1_97:
	add.s32 	%r106, %r106, 8;
	setp.ne.s32 	%p54, %r106, %r108;
	@%p54 bra 	$L__BB1_81;
$L__BB1_98:
	setp.eq.s32 	%p55, %r53, 0;
	@%p55 bra 	$L__BB1_119;
	and.b32  	%r66, %r79, 3;
	setp.lt.u32 	%p56, %r53, 4;
	@%p56 bra 	$L__BB1_109;
	shl.b32 	%r95, %r108, 10;
	or.b32  	%r67, %r95, %r48;
	setp.ge.s32 	%p57, %r67, %r78;
	@%p57 bra 	$L__BB1_102;
	cvt.u64.u32 	%rd128, %r67;
	mul.wide.u32 	%rd129, %r67, 4;
	add.s64 	%rd130, %rd2, %rd129;
	ld.global.f32 	%f145, [%rd130];
	add.s64 	%rd131, %rd5, %rd129;
	ld.global.f32 	%f146, [%rd131];
	mul.f32 	%f147, %f68, %f146;
	mul.f32 	%f148, %f145, %f147;
	add.s64 	%rd132, %rd128, %rd4;
	shl.b64 	%rd133, %rd132, 2;
	add.s64 	%rd134, %rd1, %rd133;
	st.global.f32 	[%rd134], %f148;
$L__BB1_102:
	add.s32 	%r68, %r67, 1024;
	setp.ge.s32 	%p58, %r68, %r78;
	@%p58 bra 	$L__BB1_104;
	cvt.u64.u32 	%rd135, %r68;
	mul.wide.u32 	%rd136, %r68, 4;
	add.s64 	%rd137, %rd2, %rd136;
	ld.global.f32 	%f149, [%rd137];
	add.s64 	%rd138, %rd5, %rd136;
	ld.global.f32 	%f150, [%rd138];
	mul.f32 	%f151, %f68, %f150;
	mul.f32 	%f152, %f149, %f151;
	add.s64 	%rd139, %rd135, %rd4;
	shl.b64 	%rd140, %rd139, 2;
	add.s64 	%rd141, %rd1, %rd140;
	st.global.f32 	[%rd141], %f152;
$L__BB1_104:
	add.s32 	%r69, %r67, 2048;
	setp.ge.s32 	%p59, %r69, %r78;
	@%p59 bra 	$L__BB1_106;
	cvt.u64.u32 	%rd142, %r69;
	mul.wide.u32 	%rd143, %r69, 4;
	add.s64 	%rd144, %rd2, %rd143;
	ld.global.f32 	%f153, [%rd144];
	add.s64 	%rd145, %rd5, %rd143;
	ld.global.f32 	%f154, [%rd145];
	mul.f32 	%f155, %f68, %f154;
	mul.f32 	%f156, %f153, %f155;
	add.s64 	%rd146, %rd142, %rd4;
	shl.b64 	%rd147, %rd146, 2;
	add.s64 	%rd148, %rd1, %rd147;
	st.global.f32 	[%rd148], %f156;
$L__BB1_106:
	add.s32 	%r70, %r67, 3072;
	setp.ge.s32 	%p60, %r70, %r78;
	@%p60 bra 	$L__BB1_108;
	cvt.u64.u32 	%rd149, %r70;
	mul.wide.u32 	%rd150, %r70, 4;
	add.s64 	%rd151, %rd2, %rd150;
	ld.global.f32 	%f157, [%rd151];
	add.s64 	%rd152, %rd5, %rd150;
	ld.global.f32 	%f158, [%rd152];
	mul.f32 	%f159, %f68, %f158;
	mul.f32 	%f160, %f157, %f159;
	add.s64 	%rd153, %rd149, %rd4;
	shl.b64 	%rd154, %rd153, 2;
	add.s64 	%rd155, %rd1, %rd154;
	st.global.f32 	[%rd155], %f160;
$L__BB1_108:
	add.s32 	%r108, %r108, 4;
$L__BB1_109:
	setp.eq.s32 	%p61, %r66, 0;
	@%p61 bra 	$L__BB1_119;
	setp.eq.s32 	%p62, %r66, 1;
	@%p62 bra 	$L__BB1_116;
	shl.b32 	%r96, %r108, 10;
	or.b32  	%r73, %r96, %r48;
	setp.ge.s32 	%p63, %r73, %r78;
	@%p63 bra 	$L__BB1_113;
	cvt.u64.u32 	%rd156, %r73;
	mul.wide.u32 	%rd157, %r73, 4;
	add.s64 	%rd158, %rd2, %rd157;
	ld.global.f32 	%f161, [%rd158];
	add.s64 	%rd159, %rd5, %rd157;
	ld.global.f32 	%f162, [%rd159];
	mul.f32 	%f163, %f68, %f162;
	mul.f32 	%f164, %f161, %f163;
	add.s64 	%rd160, %rd156, %rd4;
	shl.b64 	%rd161, %rd160, 2;
	add.s64 	%rd162, %rd1, %rd161;
	st.global.f32 	[%rd162], %f164;
$L__BB1_113:
	add.s32 	%r74, %r73, 1024;
	setp.ge.s32 	%p64, %r74, %r78;
	@%p64 bra 	$L__BB1_115;
	cvt.u64.u32 	%rd163, %r74;
	mul.wide.u32 	%rd164, %r74, 4;
	add.s64 	%rd165, %rd2, %rd164;
	ld.global.f32 	%f165, [%rd165];
	add.s64 	%rd166, %rd5, %rd164;
	ld.global.f32 	%f166, [%rd166];
	mul.f32 	%f167, %f68, %f166;
	mul.f32 	%f168, %f165, %f167;
	add.s64 	%rd167, %rd163, %rd4;
	shl.b64 	%rd168, %rd167, 2;
	add.s64 	%rd169, %rd1, %rd168;
	st.global.f32 	[%rd169], %f168;
$L__BB1_115:
	add.s32 	%r108, %r108, 2;
$L__BB1_116:
	and.b32  	%r97, %r79, 1;
	setp.eq.b32 	%p65, %r97, 1;
	not.pred 	%p66, %p65;
	@%p66 bra 	$L__BB1_119;
	shl.b32 	%r98, %r108, 10;
	or.b32  	%r77, %r98, %r48;
	setp.ge.s32 	%p67, %r77, %r78;
	@%p67 bra 	$L__BB1_119;
	cvt.u64.u32 	%rd170, %r77;
	mul.wide.u32 	%rd171, %r77, 4;
	add.s64 	%rd172, %rd2, %rd171;
	ld.global.f32 	%f169, [%rd172];
	add.s64 	%rd173, %rd5, %rd171;
	ld.global.f32 	%f170, [%rd173];
	mul.f32 	%f171, %f68, %f170;
	mul.f32 	%f172, %f169, %f171;
	add.s64 	%rd174, %rd170, %rd4;
	shl.b64 	%rd175, %rd174, 2;
	add.s64 	%rd176, %rd1, %rd175;
	st.global.f32 	[%rd176], %f172;
$L__BB1_119:
	ret;

}
	// .globl	_Z13matmul_kernelPfS_S_ii
.visible .entry _Z13matmul_kernelPfS_S_ii(
	.param .u64 .ptr .align 1 _Z13matmul_kernelPfS_S_ii_param_0,
	.param .u64 .ptr .align 1 _Z13matmul_kernelPfS_S_ii_param_1,
	.param .u64 .ptr .align 1 _Z13matmul_kernelPfS_S_ii_param_2,
	.param .u32 _Z13matmul_kernelPfS_S_ii_param_3,
	.param .u32 _Z13matmul_kernelPfS_S_ii_param_4
)
{
	.reg .pred 	%p<24>;
	.reg .b32 	%r<108>;
	.reg .b32 	%f<333>;
	.reg .b64 	%rd<36>;

	ld.param.u64 	%rd11, [_Z13matmul_kernelPfS_S_ii_param_0];
	ld.param.u64 	%rd12, [_Z13matmul_kernelPfS_S_ii_param_1];
	ld.param.u64 	%rd13, [_Z13matmul_kernelPfS_S_ii_param_2];
	ld.param.u32 	%r43, [_Z13matmul_kernelPfS_S_ii_param_3];
	ld.param.u32 	%r44, [_Z13matmul_kernelPfS_S_ii_param_4];
	cvta.to.global.u64 	%rd1, %rd13;
	mov.u32 	%r45, %ctaid.x;
	mov.u32 	%r1, %ntid.x;
	mov.u32 	%r2, %tid.x;
	mad.lo.s32 	%r3, %r45, %r1, %r2;
	setp.lt.s32 	%p1, %r43, 1;
	@%p1 bra 	$L__BB2_35;
	cvta.to.global.u64 	%rd14, %rd11;
	mul.lo.s32 	%r47, %r43, %r3;
	cvt.s64.s32 	%rd2, %r47;
	mul.wide.s32 	%rd15, %r3, 4;
	add.s64 	%rd3, %rd14, %rd15;
	cvta.to.global.u64 	%rd4, %rd12;
	mov.b32 	%r97, 0;
	mov.u32 	%r96, %r43;
$L__BB2_2:
	min.u32 	%r6, %r1, %r96;
	and.b32  	%r7, %r6, 2044;
	or.b32  	%r48, %r7, 1;
	max.u32 	%r8, %r6, %r48;
	and.b32  	%r9, %r6, 4;
	and.b32  	%r10, %r6, 12;
	sub.s32 	%r11, %r8, %r7;
	shr.u32 	%r12, %r6, 2;
	add.s32 	%r13, %r97, %r2;
	setp.ge.s32 	%p2, %r13, %r43;
	@%p2 bra 	$L__BB2_4;
	mul.wide.s32 	%rd16, %r13, 4;
	add.s64 	%rd17, %rd4, %rd16;
	ld.global.f32 	%f27, [%rd17];
	shl.b32 	%r49, %r2, 2;
	mov.u32 	%r50, shared_x;
	add.s32 	%r51, %r50, %r49;
	st.shared.f32 	[%r51], %f27;
$L__BB2_4:
	setp.ge.s32 	%p3, %r3, %r44;
	bar.sync 	0;
	@%p3 bra 	$L__BB2_34;
	sub.s32 	%r52, %r43, %r97;
	min.u32 	%r14, %r1, %r52;
	cvt.s64.s32 	%rd18, %r97;
	add.s64 	%rd5, %rd18, %rd2;
	setp.lt.u32 	%p4, %r14, 4;
	mov.f32 	%f332, 0f00000000;
	@%p4 bra 	$L__BB2_17;
	add.s32 	%r54, %r12, -1;
	setp.lt.u32 	%p5, %r54, 7;
	mov.f32 	%f332, 0f00000000;
	mov.b32 	%r101, 0;
	@%p5 bra 	$L__BB2_9;
	and.b32  	%r101, %r12, 504;
	and.b32  	%r57, %r12, 1073741816;
	neg.s32 	%r99, %r57;
	shl.b64 	%rd19, %rd5, 2;
	add.s64 	%rd20, %rd1, %rd19;
	add.s64 	%rd35, %rd20, 64;
	mov.u32 	%r58, shared_x;
	add.s32 	%r98, %r58, 64;
	mov.f32 	%f332, 0f00000000;
$L__BB2_8:
	.pragma "nounroll";
	ld.global.v4.f32 	{%f32, %f33, %f34, %f35}, [%rd35+-64];
	ld.shared.v4.f32 	{%f36, %f37, %f38, %f39}, [%r98+-64];
	mul.f32 	%f40, %f33, %f37;
	fma.rn.f32 	%f41, %f32, %f36, %f40;
	fma.rn.f32 	%f42, %f34, %f38, %f41;
	fma.rn.f32 	%f43, %f35, %f39, %f42;
	add.f32 	%f44, %f332, %f43;
	ld.global.v4.f32 	{%f45, %f46, %f47, %f48}, [%rd35+-48];
	ld.shared.v4.f32 	{%f49, %f50, %f51, %f52}, [%r98+-48];
	mul.f32 	%f53, %f46, %f50;
	fma.rn.f32 	%f54, %f45, %f49, %f53;
	fma.rn.f32 	%f55, %f47, %f51, %f54;
	fma.rn.f32 	%f56, %f48, %f52, %f55;
	add.f32 	%f57, %f44, %f56;
	ld.global.v4.f32 	{%f58, %f59, %f60, %f61}, [%rd35+-32];
	ld.shared.v4.f32 	{%f62, %f63, %f64, %f65}, [%r98+-32];
	mul.f32 	%f66, %f59, %f63;
	fma.rn.f32 	%f67, %f58, %f62, %f66;
	fma.rn.f32 	%f68, %f60, %f64, %f67;
	fma.rn.f32 	%f69, %f61, %f65, %f68;
	add.f32 	%f70, %f57, %f69;
	ld.global.v4.f32 	{%f71, %f72, %f73, %f74}, [%rd35+-16];
	ld.shared.v4.f32 	{%f75, %f76, %f77, %f78}, [%r98+-16];
	mul.f32 	%f79, %f72, %f76;
	fma.rn.f32 	%f80, %f71, %f75, %f79;
	fma.rn.f32 	%f81, %f73, %f77, %f80;
	fma.rn.f32 	%f82, %f74, %f78, %f81;
	add.f32 	%f83, %f70, %f82;
	ld.global.v4.f32 	{%f84, %f85, %f86, %f87}, [%rd35];
	ld.shared.v4.f32 	{%f88, %f89, %f90, %f91}, [%r98];
	mul.f32 	%f92, %f85, %f89;
	fma.rn.f32 	%f93, %f84, %f88, %f92;
	fma.rn.f32 	%f94, %f86, %f90, %f93;
	fma.rn.f32 	%f95, %f87, %f91, %f94;
	add.f32 	%f96, %f83, %f95;
	ld.global.v4.f32 	{%f97, %f98, %f99, %f100}, [%rd35+16];
	ld.shared.v4.f32 	{%f101, %f102, %f103, %f104}, [%r98+16];
	mul.f32 	%f105, %f98, %f102;
	fma.rn.f32 	%f106, %f97, %f101, %f105;
	fma.rn.f32 	%f107, %f99, %f103, %f106;
	fma.rn.f32 	%f108, %f100, %f104, %f107;
	add.f32 	%f109, %f96, %f108;
	ld.global.v4.f32 	{%f110, %f111, %f112, %f113}, [%rd35+32];
	ld.shared.v4.f32 	{%f114, %f115, %f116, %f117}, [%r98+32];
	mul.f32 	%f118, %f111, %f115;
	fma.rn.f32 	%f119, %f110, %f114, %f118;
	fma.rn.f32 	%f120, %f112, %f116, %f119;
	fma.rn.f32 	%f121, %f113, %f117, %f120;
	add.f32 	%f122, %f109, %f121;
	ld.global.v4.f32 	{%f123, %f124, %f125, %f126}, [%rd35+48];
	ld.shared.v4.f32 	{%f127, %f128, %f129, %f130}, [%r98+48];
	mul.f32 	%f131, %f124, %f128;
	fma.rn.f32 	%f132, %f123, %f127, %f131;
	fma.rn.f32 	%f133, %f125, %f129, %f132;
	fma.rn.f32 	%f134, %f126, %f130, %f133;
	add.f32 	%f332, %f122, %f134;
	add.s32 	%r99, %r99, 8;
	add.s64 	%rd35, %rd35, 128;
	add.s32 	%r98, %r98, 128;
	setp.ne.s32 	%p6, %r99, 0;
	@%p6 bra 	$L__BB2_8;
$L__BB2_9:
	and.b32  	%r59, %r6, 28;
	setp.eq.s32 	%p7, %r59, 0;
	@%p7 bra 	$L__BB2_17;
	shl.b64 	%rd21, %rd5, 2;
	add.s64 	%rd9, %rd1, %rd21;
	and.b32  	%r60, %r12, 7;
	add.s32 	%r61, %r60, -1;
	setp.lt.u32 	%p8, %r61, 3;
	@%p8 bra 	$L__BB2_12;
	mul.wide.u32 	%rd22, %r101, 16;
	add.s64 	%rd23, %rd9, %rd22;
	ld.global.v4.f32 	{%f136, %f137, %f138, %f139}, [%rd23];
	shl.b32 	%r62, %r101, 4;
	mov.u32 	%r63, shared_x;
	add.s32 	%r64, %r63, %r62;
	ld.shared.v4.f32 	{%f140, %f141, %f142, %f143}, [%r64];
	mul.f32 	%f144, %f137, %f141;
	fma.rn.f32 	%f145, %f136, %f140, %f144;
	fma.rn.f32 	%f146, %f138, %f142, %f145;
	fma.rn.f32 	%f147, %f139, %f143, %f146;
	add.f32 	%f148, %f332, %f147;
	ld.global.v4.f32 	{%f149, %f150, %f151, %f152}, [%rd23+16];
	ld.shared.v4.f32 	{%f153, %f154, %f155, %f156}, [%r64+16];
	mul.f32 	%f157, %f150, %f154;
	fma.rn.f32 	%f158, %f149, %f153, %f157;
	fma.rn.f32 	%f159, %f151, %f155, %f158;
	fma.rn.f32 	%f160, %f152, %f156, %f159;
	add.f32 	%f161, %f148, %f160;
	ld.global.v4.f32 	{%f162, %f163, %f164, %f165}, [%rd23+32];
	ld.shared.v4.f32 	{%f166, %f167, %f168, %f169}, [%r64+32];
	mul.f32 	%f170, %f163, %f167;
	fma.rn.f32 	%f171, %f162, %f166, %f170;
	fma.rn.f32 	%f172, %f164, %f168, %f171;
	fma.rn.f32 	%f173, %f165, %f169, %f172;
	add.f32 	%f174, %f161, %f173;
	ld.global.v4.f32 	{%f175, %f176, %f177, %f178}, [%rd23+48];
	ld.shared.v4.f32 	{%f179, %f180, %f181, %f182}, [%r64+48];
	mul.f32 	%f183, %f176, %f180;
	fma.rn.f32 	%f184, %f175, %f179, %f183;
	fma.rn.f32 	%f185, %f177, %f181, %f184;
	fma.rn.f32 	%f186, %f178, %f182, %f185;
	add.f32 	%f332, %f174, %f186;
	add.s32 	%r101, %r101, 4;
$L__BB2_12:
	setp.eq.s32 	%p9, %r10, 0;
	@%p9 bra 	$L__BB2_17;
	setp.eq.s32 	%p10, %r10, 4;
	@%p10 bra 	$L__BB2_15;
	mul.wide.u32 	%rd24, %r101, 16;
	add.s64 	%rd25, %rd9, %rd24;
	ld.global.v4.f32 	{%f188, %f189, %f190, %f191}, [%rd25];
	shl.b32 	%r65, %r101, 4;
	mov.u32 	%r66, shared_x;
	add.s32 	%r67, %r66, %r65;
	ld.shared.v4.f32 	{%f192, %f193, %f194, %f195}, [%r67];
	mul.f32 	%f196, %f189, %f193;
	fma.rn.f32 	%f197, %f188, %f192, %f196;
	fma.rn.f32 	%f198, %f190, %f194, %f197;
	fma.rn.f32 	%f199, %f191, %f195, %f198;
	add.f32 	%f200, %f332, %f199;
	ld.global.v4.f32 	{%f201, %f202, %f203, %f204}, [%rd25+16];
	ld.shared.v4.f32 	{%f205, %f206, %f207, %f208}, [%r67+16];
	mul.f32 	%f209, %f202, %f206;
	fma.rn.f32 	%f210, %f201, %f205, %f209;
	fma.rn.f32 	%f211, %f203, %f207, %f210;
	fma.rn.f32 	%f212, %f204, %f208, %f211;
	add.f32 	%f332, %f200, %f212;
	add.s32 	%r101, %r101, 2;
$L__BB2_15:
	setp.eq.s32 	%p11, %r9, 0;
	@%p11 bra 	$L__BB2_17;
	mul.wide.u32 	%rd26, %r101, 16;
	add.s64 	%rd27, %rd9, %rd26;
	ld.global.v4.f32 	{%f213, %f214, %f215, %f216}, [%rd27];
	shl.b32 	%r68, %r101, 4;
	mov.u32 	%r69, shared_x;
	add.s32 	%r70, %r69, %r68;
	ld.shared.v4.f32 	{%f217, %f218, %f219, %f220}, [%r70];
	mul.f32 	%f221, %f214, %f218;
	fma.rn.f32 	%f222, %f213, %f217, %f221;
	fma.rn.f32 	%f223, %f215, %f219, %f222;
	fma.rn.f32 	%f224, %f216, %f220, %f223;
	add.f32 	%f332, %f332, %f224;
$L__BB2_17:
	and.b32  	%r105, %r14, 2044;
	setp.eq.s32 	%p12, %r105, %r14;
	@%p12 bra 	$L__BB2_31;
	cvt.u32.u64 	%r71, %rd2;
	add.s32 	%r27, %r97, %r71;
	sub.s32 	%r72, %r7, %r8;
	setp.gt.u32 	%p13, %r72, -16;
	@%p13 bra 	$L__BB2_21;
	and.b32  	%r28, %r11, -16;
	mov.b32 	%r104, 0;
$L__BB2_20:
	.pragma "nounroll";
	add.s32 	%r74, %r27, %r105;
	mul.wide.s32 	%rd28, %r74, 4;
	add.s64 	%rd29, %rd1, %rd28;
	ld.global.f32 	%f226, [%rd29];
	shl.b32 	%r75, %r105, 2;
	mov.u32 	%r76, shared_x;
	add.s32 	%r77, %r76, %r75;
	ld.shared.v4.f32 	{%f227, %f228, %f229, %f230}, [%r77];
	fma.rn.f32 	%f231, %f226, %f227, %f332;
	ld.global.f32 	%f232, [%rd29+4];
	fma.rn.f32 	%f233, %f232, %f228, %f231;
	ld.global.f32 	%f234, [%rd29+8];
	fma.rn.f32 	%f235, %f234, %f229, %f233;
	ld.global.f32 	%f236, [%rd29+12];
	fma.rn.f32 	%f237, %f236, %f230, %f235;
	ld.global.f32 	%f238, [%rd29+16];
	ld.shared.v4.f32 	{%f239, %f240, %f241, %f242}, [%r77+16];
	fma.rn.f32 	%f243, %f238, %f239, %f237;
	ld.global.f32 	%f244, [%rd29+20];
	fma.rn.f32 	%f245, %f244, %f240, %f243;
	ld.global.f32 	%f246, [%rd29+24];
	fma.rn.f32 	%f247, %f246, %f241, %f245;
	ld.global.f32 	%f248, [%rd29+28];
	fma.rn.f32 	%f249, %f248, %f242, %f247;
	ld.global.f32 	%f250, [%rd29+32];
	ld.shared.v4.f32 	{%f251, %f252, %f253, %f254}, [%r77+32];
	fma.rn.f32 	%f255, %f250, %f251, %f249;
	ld.global.f32 	%f256, [%rd29+36];
	fma.rn.f32 	%f257, %f256, %f252, %f255;
	ld.global.f32 	%f258, [%rd29+40];
	fma.rn.f32 	%f259, %f258, %f253, %f257;
	ld.global.f32 	%f260, [%rd29+44];
	fma.rn.f32 	%f261, %f260, %f254, %f259;
	ld.global.f32 	%f262, [%rd29+48];
	ld.shared.v4.f32 	{%f263, %f264, %f265, %f266}, [%r77+48];
	fma.rn.f32 	%f267, %f262, %f263, %f261;
	ld.global.f32 	%f268, [%rd29+52];
	fma.rn.f32 	%f269, %f268, %f264, %f267;
	ld.global.f32 	%f270, [%rd29+56];
	fma.rn.f32 	%f271, %f270, %f265, %f269;
	ld.global.f32 	%f272, [%rd29+60];
	fma.rn.f32 	%f332, %f272, %f266, %f271;
	add.s32 	%r105, %r105, 16;
	add.s32 	%r104, %r104, 16;
	setp.ne.s32 	%p14, %r104, %r28;
	@%p14 bra 	$L__BB2_20;
$L__BB2_21:
	and.b32  	%r78, %r11, 15;
	setp.eq.s32 	%p15, %r78, 0;
	@%p15 bra 	$L__BB2_31;
	sub.s32 	%r34, %r8, %r10;
	and.b32  	%r79, %r34, 15;
	add.s32 	%r80, %r79, -1;
	setp.lt.u32 	%p16, %r80, 7;
	@%p16 bra 	$L__BB2_24;
	add.s32 	%r81, %r27, %r105;
	mul.wide.s32 	%rd30, %r81, 4;
	add.s64 	%rd31, %rd1, %rd30;
	ld.global.f32 	%f274, [%rd31];
	shl.b32 	%r82, %r105, 2;
	mov.u32 	%r83, shared_x;
	add.s32 	%r84, %r83, %r82;
	ld.shared.f32 	%f275, [%r84];
	fma.rn.f32 	%f276, %f274, %f275, %f332;
	ld.global.f32 	%f277, [%rd31+4];
	ld.shared.f32 	%f278, [%r84+4];
	fma.rn.f32 	%f279, %f277, %f278, %f276;
	ld.global.f32 	%f280, [%rd31+8];
	ld.shared.f32 	%f281, [%r84+8];
	fma.rn.f32 	%f282, %f280, %f281, %f279;
	ld.global.f32 	%f283, [%rd31+12];
	ld.shared.f32 	%f284, [%r84+12];
	fma.rn.f32 	%f285, %f283, %f284, %f282;
	ld.global.f32 	%f286, [%rd31+16];
	ld.shared.f32 	%f287, [%r84+16];
	fma.rn.f32 	%f288, %f286, %f287, %f285;
	ld.global.f32 	%f289, [%rd31+20];
	ld.shared.f32 	%f290, [%r84+20];
	fma.rn.f32 	%f291, %f289, %f290, %f288;
	ld.global.f32 	%f292, [%rd31+24];
	ld.shared.f32 	%f293, [%r84+24];
	fma.rn.f32 	%f294, %f292, %f293, %f291;
	ld.global.f32 	%f295, [%rd31+28];
	ld.shared.f32 	%f296, [%r84+28];
	fma.rn.f32 	%f332, %f295, %f296, %f294;
	add.s32 	%r105, %r105, 8;
$L__BB2_24:
	and.b32  	%r85, %r34, 7;
	setp.eq.s32 	%p17, %r85, 0;
	@%p17 bra 	$L__BB2_31;
	and.b32  	%r37, %r8, 3;
	sub.s32 	%r86, %r8, %r9;
	and.b32  	%r87, %r86, 7;
	add.s32 	%r88, %r87, -1;
	setp.lt.u32 	%p18, %r88, 3;
	@%p18 bra 	$L__BB2_27;
	add.s32 	%r89, %r27, %r105;
	mul.wide.s32 	%rd32, %r89, 4;
	add.s64 	%rd33, %rd1, %rd32;
	ld.global.f32 	%f298, [%rd33];
	shl.b32 	%r90, %r105, 2;
	mov.u32 	%r91, shared_x;
	add.s32 	%r92, %r91, %r90;
	ld.shared.f32 	%f299, [%r92];
	fma.rn.f32 	%f300, %f298, %f299, %f332;
	ld.global.f32 	%f301, [%rd33+4];
	ld.shared.f32 	%f302, [%r92+4];
	fma.rn.f32 	%f303, %f301, %f302, %f300;
	ld.global.f32 	%f304, [%rd33+8];
	ld.shared.f32 	%f305, [%r92+8];
	fma.rn.f32 	%f306, %f304, %f305, %f303;
	ld.global.f32 	%f307, [%rd33+12];
	ld.shared.f32 	%f308, [%r92+12];
	fma.rn.f32 	%f332, %f307, %f308, %f306;
	add.s32 	%r105, %r105, 4;
$L__BB2_27:
	setp.eq.s32 	%p19, %r37, 0;
	@%p19 bra 	$L__BB2_31;
	add.s32 	%r93, %r27, %r105;
	mul.wide.s32 	%rd34, %r93, 4;
	add.s64 	%rd10, %rd1, %rd34;
	ld.global.f32 	%f309, [%rd10];
	shl.b32 	%r94, %r105, 2;
	mov.u32 	%r95, shared_x;
	add.s32 	%r40, %r95, %r94;
	ld.shared.f32 	%f310, [%r40];
	fma.rn.f32 	%f332, %f309, %f310, %f332;
	setp.eq.s32 	%p20, %r37, 1;
	@%p20 bra 	$L__BB2_31;
	ld.global.f32 	%f311, [%rd10+4];
	ld.shared.f32 	%f312, [%r40+4];
	fma.rn.f32 	%f332, %f311, %f312, %f332;
	setp.eq.s32 	%p21, %r37, 2;
	@%p21 bra 	$L__BB2_31;
	ld.global.f32 	%f313, [%rd10+8];
	ld.shared.f32 	%f314, [%r40+8];
	fma.rn.f32 	%f332, %f313, %f314, %f332;
$L__BB2_31:
	setp.ne.s32 	%p22, %r97, 0;
	@%p22 bra 	$L__BB2_33;
	st.global.f32 	[%rd3], %f332;
	bra.uni 	$L__BB2_34;
$L__BB2_33:
	ld.global.f32 	%f315, [%rd3];
	add.f32 	%f316, %f332, %f315;
	st.global.f32 	[%rd3], %f316;
$L__BB2_34:
	bar.sync 	0;
	add.s32 	%r97, %r97, %r1;
	setp.lt.s32 	%p23, %r97, %r43;
	sub.s32 	%r96, %r96, %r1;
	@%p23 bra 	$L__BB2_2;
$L__BB2_35:
	ret;

}
	// .globl	_Z27multi_head_attention_kerneliiPfS_S_S_S_iiii
.visible .entry _Z27multi_head_attention_kerneliiPfS_S_S_S_iiii(
	.param .u32 _Z27multi_head_attention_kerneliiPfS_S_S_S_iiii_param_0,
	.param .u32 _Z27multi_head_attention_kerneliiPfS_S_S_S_iiii_param_1,
	.param .u64 .ptr .align 1 _Z27multi_head_attention_kerneliiPfS_S_S_S_iiii_param_2,
	.param .u64 .ptr .align 1 _Z27multi_head_attention_kerneliiPfS_S_S_S_iiii_param_3,
	.param .u64 .ptr .align 1 _Z27multi_head_attention_kerneliiPfS_S_S_S_iiii_param_4,
	.param .u64 .ptr .align 1 _Z27multi_head_attention_kerneliiPfS_S_S_S_iiii_param_5,
	.param .u64 .ptr .align 1 _Z27multi_head_attention_kerneliiPfS_S_S_S_iiii_param_6,
	.param .u32 _Z27multi_head_attention_kerneliiPfS_S_S_S_iiii_param_7,
	.param .u32 _Z27multi_head_attention_kerneliiPfS_S_S_S_iiii_param_8,
	.param .u32 _Z27multi_head_attention_kerneliiPfS_S_S_S_iiii_param_9,
	.param .u32 _Z27multi_head_attention_kerneliiPfS_S_S_S_iiii_param_10
)
{
	.reg .pred 	%p<53>;
	.reg .b32 	%r<216>;
	.reg .b32 	%f<264>;
	.reg .b64 	%rd<167>;
	// demoted variable
	.shared .align 4 .b8 _ZZ11softmax_gpuPfiE5sdata[4096];
	ld.param.u32 	%r95, [_Z27multi_head_attention_kerneliiPfS_S_S_S_iiii_param_0];
	ld.param.u32 	%r100, [_Z27multi_head_attention_kerneliiPfS_S_S_S_iiii_param_1];
	ld.param.u64 	%rd16, [_Z27multi_head_attention_kerneliiPfS_S_S_S_iiii_param_2];
	ld.param.u64 	%rd17, [_Z27multi_head_attention_kerneliiPfS_S_S_S_iiii_param_3];
	ld.param.u64 	%rd18, [_Z27multi_head_attention_kerneliiPfS_S_S_S_iiii_param_4];
	ld.param.u64 	%rd19, [_Z27multi_head_attention_kerneliiPfS_S_S_S_iiii_param_5];
	ld.param.u64 	%rd20, [_Z27multi_head_attention_kerneliiPfS_S_S_S_iiii_param_6];
	ld.param.u32 	%r96, [_Z27multi_head_attention_kerneliiPfS_S_S_S_iiii_param_7];
	ld.param.u32 	%r97, [_Z27multi_head_attention_kerneliiPfS_S_S_S_iiii_param_8];
	ld.param.u32 	%r98, [_Z27multi_head_attention_kerneliiPfS_S_S_S_iiii_param_9];
	ld.param.u32 	%r99, [_Z27multi_head_attention_kerneliiPfS_S_S_S_iiii_param_10];
	cvta.to.global.u64 	%rd1, %rd18;
	cvta.to.global.u64 	%rd2, %rd20;
	cvta.to.global.u64 	%rd3, %rd19;
	cvta.to.global.u64 	%rd4, %rd16;
	cvta.to.global.u64 	%rd5, %rd17;
	mov.u32 	%r1, %ctaid.x;
	mul.lo.s32 	%r101, %r98, %r1;
	cvt.s64.s32 	%rd6, %r101;
	mul.lo.s32 	%r2, %r100, %r1;
	mul.wide.s32 	%rd21, %r2, 4;
	add.s64 	%rd7, %rd5, %rd21;
	mov.u32 	%r202, %tid.x;
	setp.gt.s32 	%p1, %r202, %r95;
	@%p1 bra 	$L__BB3_17;
	setp.lt.s32 	%p2, %r98, 1;
	cvt.rn.f32.s32 	%f45, %r98;
	sqrt.rn.f32 	%f1, %f45;
	mov.u32 	%r4, %ntid.x;
	@%p2 bra 	$L__BB3_15;
	and.b32  	%r5, %r98, 7;
	add.s32 	%r6, %r5, -1;
	and.b32  	%r7, %r98, 3;
	and.b32  	%r8, %r98, 2147483640;
	and.b32  	%r9, %r98, 1;
	div.s32 	%r102, %r1, %r97;
	mul.lo.s32 	%r103, %r102, %r98;
	cvt.s64.s32 	%rd24, %r103;
	cvt.s64.s32 	%rd25, %r99;
	add.s64 	%rd8, %rd25, %rd24;
	mov.u32 	%r182, %r202;
$L__BB3_3:
	setp.lt.u32 	%p4, %r98, 8;
	mul.lo.s32 	%r105, %r182, %r96;
	cvt.s64.s32 	%rd26, %r105;
	add.s64 	%rd9, %rd8, %rd26;
	mov.f32 	%f244, 0f00000000;
	mov.b32 	%r185, 0;
	@%p4 bra 	$L__BB3_6;
	mov.f32 	%f244, 0f00000000;
	mov.b32 	%r183, 0;
$L__BB3_5:
	.pragma "nounroll";
	cvt.u64.u32 	%rd27, %r183;
	add.s64 	%rd28, %rd27, %rd6;
	shl.b64 	%rd29, %rd28, 2;
	add.s64 	%rd30, %rd4, %rd29;
	ld.global.f32 	%f50, [%rd30];
	add.s64 	%rd31, %rd9, %rd27;
	shl.b64 	%rd32, %rd31, 2;
	add.s64 	%rd33, %rd3, %rd32;
	ld.global.f32 	%f51, [%rd33];
	fma.rn.f32 	%f52, %f50, %f51, %f244;
	ld.global.f32 	%f53, [%rd30+4];
	ld.global.f32 	%f54, [%rd33+4];
	fma.rn.f32 	%f55, %f53, %f54, %f52;
	ld.global.f32 	%f56, [%rd30+8];
	ld.global.f32 	%f57, [%rd33+8];
	fma.rn.f32 	%f58, %f56, %f57, %f55;
	ld.global.f32 	%f59, [%rd30+12];
	ld.global.f32 	%f60, [%rd33+12];
	fma.rn.f32 	%f61, %f59, %f60, %f58;
	ld.global.f32 	%f62, [%rd30+16];
	ld.global.f32 	%f63, [%rd33+16];
	fma.rn.f32 	%f64, %f62, %f63, %f61;
	ld.global.f32 	%f65, [%rd30+20];
	ld.global.f32 	%f66, [%rd33+20];
	fma.rn.f32 	%f67, %f65, %f66, %f64;
	ld.global.f32 	%f68, [%rd30+24];
	ld.global.f32 	%f69, [%rd33+24];
	fma.rn.f32 	%f70, %f68, %f69, %f67;
	ld.global.f32 	%f71, [%rd30+28];
	ld.global.f32 	%f72, [%rd33+28];
	fma.rn.f32 	%f244, %f71, %f72, %f70;
	add.s32 	%r183, %r183, 8;
	setp.ne.s32 	%p5, %r183, %r8;
	mov.u32 	%r185, %r8;
	@%p5 bra 	$L__BB3_5;
$L__BB3_6:
	setp.eq.s32 	%p6, %r5, 0;
	@%p6 bra 	$L__BB3_14;
	setp.lt.u32 	%p7, %r6, 3;
	@%p7 bra 	$L__BB3_9;
	cvt.u64.u32 	%rd34, %r185;
	add.s64 	%rd35, %rd34, %rd6;
	shl.b64 	%rd36, %rd35, 2;
	add.s64 	%rd37, %rd4, %rd36;
	ld.global.f32 	%f74, [%rd37];
	add.s64 	%rd38, %rd9, %rd34;
	shl.b64 	%rd39, %rd38, 2;
	add.s64 	%rd40, %rd3, %rd39;
	ld.global.f32 	%f75, [%rd40];
	fma.rn.f32 	%f76, %f74, %f75, %f244;
	ld.global.f32 	%f77, [%rd37+4];
	ld.global.f32 	%f78, [%rd40+4];
	fma.rn.f32 	%f79, %f77, %f78, %f76;
	ld.global.f32 	%f80, [%rd37+8];
	ld.global.f32 	%f81, [%rd40+8];
	fma.rn.f32 	%f82, %f80, %f81, %f79;
	ld.global.f32 	%f83, [%rd37+12];
	ld.global.f32 	%f84, [%rd40+12];
	fma.rn.f32 	%f244, %f83, %f84, %f82;
	add.s32 	%r185, %r185, 4;
$L__BB3_9:
	setp.eq.s32 	%p8, %r7, 0;
	@%p8 bra 	$L__BB3_14;
	setp.eq.s32 	%p9, %r7, 1;
	@%p9 bra 	$L__BB3_12;
	cvt.u64.u32 	%rd41, %r185;
	add.s64 	%rd42, %rd41, %rd6;
	shl.b64 	%rd43, %rd42, 2;
	add.s64 	%rd44, %rd4, %rd43;
	ld.global.f32 	%f86, [%rd44];
	add.s64 	%rd45, %rd9, %rd41;
	shl.b64 	%rd46, %rd45, 2;
	add.s64 	%rd47, %rd3, %rd46;
	ld.global.f32 	%f87, [%rd47];
	fma.rn.f32 	%f88, %f86, %f87, %f244;
	ld.global.f32 	%f89, [%rd44+4];
	ld.global.f32 	%f90, [%rd47+4];
	fma.rn.f32 	%f244, %f89, %f90, %f88;
	add.s32 	%r185, %r185, 2;
$L__BB3_12:
	setp.eq.s32 	%p10, %r9, 0;
	@%p10 bra 	$L__BB3_14;
	cvt.u64.u32 	%rd48, %r185;
	add.s64 	%rd49, %rd48, %rd6;
	shl.b64 	%rd50, %rd49, 2;
	add.s64 	%rd51, %rd4, %rd50;
	ld.global.f32 	%f91, [%rd51];
	add.s64 	%rd52, %rd9, %rd48;
	shl.b64 	%rd53, %rd52, 2;
	add.s64 	%rd54, %rd3, %rd53;
	ld.global.f32 	%f92, [%rd54];
	fma.rn.f32 	%f244, %f91, %f92, %f244;
$L__BB3_14:
	div.rn.f32 	%f93, %f244, %f1;
	mul.wide.s32 	%rd55, %r182, 4;
	add.s64 	%rd56, %rd7, %rd55;
	st.global.f32 	[%rd56], %f93;
	add.s32 	%r182, %r182, %r4;
	setp.gt.s32 	%p11, %r182, %r95;
	@%p11 bra 	$L__BB3_17;
	bra.uni 	$L__BB3_3;
$L__BB3_15:
	mov.f32 	%f46, 0f00000000;
	div.rn.f32 	%f14, %f46, %f1;
	mov.u32 	%r187, %r202;
$L__BB3_16:
	mul.wide.s32 	%rd22, %r187, 4;
	add.s64 	%rd23, %rd7, %rd22;
	st.global.f32 	[%rd23], %f14;
	add.s32 	%r187, %r187, %r4;
	setp.le.s32 	%p3, %r187, %r95;
	@%p3 bra 	$L__BB3_16;
$L__BB3_17:
	setp.gt.s32 	%p12, %r202, %r95;
	bar.sync 	0;
	mov.f32 	%f250, 0fFF800000;
	mov.u32 	%r21, %ntid.x;
	@%p12 bra 	$L__BB3_19;
	mul.wide.u32 	%rd57, %r202, 4;
	add.s64 	%rd58, %rd7, %rd57;
	ld.global.f32 	%f250, [%rd58];
$L__BB3_19:
	add.s32 	%r22, %r202, %r21;
	setp.gt.s32 	%p13, %r22, %r95;
	@%p13 bra 	$L__BB3_25;
	shl.b32 	%r107, %r21, 1;
	add.s32 	%r108, %r22, %r21;
	add.s32 	%r109, %r108, -1;
	max.s32 	%r110, %r95, %r109;
	sub.s32 	%r111, %r110, %r202;
	add.s32 	%r112, %r111, 1;
	setp.ne.s32 	%p14, %r112, %r107;
	selp.u32 	%r113, 1, 0, %p14;
	or.b32  	%r114, %r107, %r113;
	sub.s32 	%r115, %r112, %r114;
	div.u32 	%r116, %r115, %r21;
	add.s32 	%r23, %r116, %r113;
	and.b32  	%r117, %r23, 3;
	setp.eq.s32 	%p15, %r117, 3;
	mov.u32 	%r190, %r22;
	@%p15 bra 	$L__BB3_23;
	add.s32 	%r119, %r23, 1;
	and.b32  	%r24, %r119, 3;
	mov.b32 	%r189, 0;
	mov.u32 	%r190, %r22;
$L__BB3_22:
	.pragma "nounroll";
	mul.wide.u32 	%rd59, %r190, 4;
	add.s64 	%rd60, %rd7, %rd59;
	ld.global.f32 	%f96, [%rd60];
	setp.gt.f32 	%p16, %f96, %f250;
	selp.f32 	%f250, %f96, %f250, %p16;
	add.s32 	%r190, %r190, %r21;
	add.s32 	%r189, %r189, 1;
	setp.ne.s32 	%p17, %r189, %r24;
	@%p17 bra 	$L__BB3_22;
$L__BB3_23:
	setp.lt.u32 	%p18, %r23, 3;
	@%p18 bra 	$L__BB3_25;
$L__BB3_24:
	mul.wide.u32 	%rd61, %r190, 4;
	add.s64 	%rd62, %rd7, %rd61;
	ld.global.f32 	%f97, [%rd62];
	setp.gt.f32 	%p19, %f97, %f250;
	selp.f32 	%f98, %f97, %f250, %p19;
	add.s32 	%r120, %r190, %r21;
	mul.wide.u32 	%rd63, %r120, 4;
	add.s64 	%rd64, %rd7, %rd63;
	ld.global.f32 	%f99, [%rd64];
	setp.gt.f32 	%p20, %f99, %f98;
	selp.f32 	%f100, %f99, %f98, %p20;
	add.s32 	%r121, %r120, %r21;
	mul.wide.u32 	%rd65, %r121, 4;
	add.s64 	%rd66, %rd7, %rd65;
	ld.global.f32 	%f101, [%rd66];
	setp.gt.f32 	%p21, %f101, %f100;
	selp.f32 	%f102, %f101, %f100, %p21;
	add.s32 	%r122, %r121, %r21;
	mul.wide.u32 	%rd67, %r122, 4;
	add.s64 	%rd68, %rd7, %rd67;
	ld.global.f32 	%f103, [%rd68];
	setp.gt.f32 	%p22, %f103, %f102;
	selp.f32 	%f250, %f103, %f102, %p22;
	add.s32 	%r190, %r122, %r21;
	setp.le.s32 	%p23, %r190, %r95;
	@%p23 bra 	$L__BB3_24;
$L__BB3_25:
	shl.b32 	%r123, %r202, 2;
	mov.u32 	%r124, _ZZ11softmax_gpuPfiE5sdata;
	add.s32 	%r32, %r124, %r123;
	st.shared.f32 	[%r32], %f250;
	bar.sync 	0;
	setp.lt.u32 	%p24, %r21, 2;
	@%p24 bra 	$L__BB3_30;
	mov.u32 	%r192, %r21;
$L__BB3_27:
	shr.u32 	%r34, %r192, 1;
	setp.ge.u32 	%p25, %r202, %r34;
	@%p25 bra 	$L__BB3_29;
	ld.shared.f32 	%f104, [%r32];
	shl.b32 	%r125, %r34, 2;
	add.s32 	%r126, %r32, %r125;
	ld.shared.f32 	%f105, [%r126];
	max.f32 	%f106, %f104, %f105;
	st.shared.f32 	[%r32], %f106;
$L__BB3_29:
	bar.sync 	0;
	setp.gt.u32 	%p26, %r192, 3;
	mov.u32 	%r192, %r34;
	@%p26 bra 	$L__BB3_27;
$L__BB3_30:
	setp.gt.s32 	%p27, %r202, %r95;
	mov.f32 	%f255, 0f00000000;
	ld.shared.f32 	%f24, [_ZZ11softmax_gpuPfiE5sdata];
	@%p27 bra 	$L__BB3_36;
	add.s32 	%r127, %r22, -1;
	max.s32 	%r128, %r95, %r127;
	sub.s32 	%r129, %r128, %r22;
	add.s32 	%r130, %r129, 1;
	setp.ne.s32 	%p28, %r130, 0;
	selp.u32 	%r131, 1, 0, %p28;
	selp.s32 	%r132, -1, 0, %p28;
	add.s32 	%r133, %r130, %r132;
	div.u32 	%r134, %r133, %r21;
	add.s32 	%r35, %r134, %r131;
	and.b32  	%r135, %r35, 3;
	setp.eq.s32 	%p29, %r135, 3;
	mov.f32 	%f255, 0f00000000;
	mov.u32 	%r195, %r202;
	@%p29 bra 	$L__BB3_34;
	add.s32 	%r137, %r35, 1;
	and.b32  	%r36, %r137, 3;
	mov.b32 	%r194, 0;
	mov.f32 	%f255, 0f00000000;
	mov.u32 	%r195, %r202;
$L__BB3_33:
	.pragma "nounroll";
	mul.wide.u32 	%rd69, %r195, 4;
	add.s64 	%rd70, %rd7, %rd69;
	ld.global.f32 	%f111, [%rd70];
	sub.f32 	%f112, %f111, %f24;
	fma.rn.f32 	%f113, %f112, 0f3BBB989D, 0f3F000000;
	cvt.sat.f32.f32 	%f114, %f113;
	mov.f32 	%f115, 0f4B400001;
	mov.f32 	%f116, 0f437C0000;
	fma.rm.f32 	%f117, %f114, %f116, %f115;
	add.f32 	%f118, %f117, 0fCB40007F;
	neg.f32 	%f119, %f118;
	fma.rn.f32 	%f120, %f112, 0f3FB8AA3B, %f119;
	fma.rn.f32 	%f121, %f112, 0f32A57060, %f120;
	mov.b32 	%r138, %f117;
	shl.b32 	%r139, %r138, 23;
	mov.b32 	%f122, %r139;
	ex2.approx.ftz.f32 	%f123, %f121;
	mul.f32 	%f124, %f123, %f122;
	st.global.f32 	[%rd70], %f124;
	add.f32 	%f255, %f255, %f124;
	add.s32 	%r195, %r195, %r21;
	add.s32 	%r194, %r194, 1;
	setp.ne.s32 	%p30, %r194, %r36;
	@%p30 bra 	$L__BB3_33;
$L__BB3_34:
	setp.lt.u32 	%p31, %r35, 3;
	@%p31 bra 	$L__BB3_36;
$L__BB3_35:
	mul.wide.u32 	%rd71, %r195, 4;
	add.s64 	%rd72, %rd7, %rd71;
	ld.global.f32 	%f125, [%rd72];
	sub.f32 	%f126, %f125, %f24;
	fma.rn.f32 	%f127, %f126, 0f3BBB989D, 0f3F000000;
	cvt.sat.f32.f32 	%f128, %f127;
	mov.f32 	%f129, 0f4B400001;
	mov.f32 	%f130, 0f437C0000;
	fma.rm.f32 	%f131, %f128, %f130, %f129;
	add.f32 	%f132, %f131, 0fCB40007F;
	neg.f32 	%f133, %f132;
	fma.rn.f32 	%f134, %f126, 0f3FB8AA3B, %f133;
	fma.rn.f32 	%f135, %f126, 0f32A57060, %f134;
	mov.b32 	%r140, %f131;
	shl.b32 	%r141, %r140, 23;
	mov.b32 	%f136, %r141;
	ex2.approx.ftz.f32 	%f137, %f135;
	mul.f32 	%f138, %f137, %f136;
	st.global.f32 	[%rd72], %f138;
	add.f32 	%f139, %f255, %f138;
	add.s32 	%r142, %r195, %r21;
	mul.wide.u32 	%rd73, %r142, 4;
	add.s64 	%rd74, %rd7, %rd73;
	ld.global.f32 	%f140, [%rd74];
	sub.f32 	%f141, %f140, %f24;
	fma.rn.f32 	%f142, %f141, 0f3BBB989D, 0f3F000000;
	cvt.sat.f32.f32 	%f143, %f142;
	fma.rm.f32 	%f144, %f143, %f130, %f129;
	add.f32 	%f145, %f144, 0fCB40007F;
	neg.f32 	%f146, %f145;
	fma.rn.f32 	%f147, %f141, 0f3FB8AA3B, %f146;
	fma.rn.f32 	%f148, %f141, 0f32A57060, %f147;
	mov.b32 	%r143, %f144;
	shl.b32 	%r144, %r143, 23;
	mov.b32 	%f149, %r144;
	ex2.approx.ftz.f32 	%f150, %f148;
	mul.f32 	%f151, %f150, %f149;
	st.global.f32 	[%rd74], %f151;
	add.f32 	%f152, %f139, %f151;
	add.s32 	%r145, %r142, %r21;
	mul.wide.u32 	%rd75, %r145, 4;
	add.s64 	%rd76, %rd7, %rd75;
	ld.global.f32 	%f153, [%rd76];
	sub.f32 	%f154, %f153, %f24;
	fma.rn.f32 	%f155, %f154, 0f3BBB989D, 0f3F000000;
	cvt.sat.f32.f32 	%f156, %f155;
	fma.rm.f32 	%f157, %f156, %f130, %f129;
	add.f32 	%f158, %f157, 0fCB40007F;
	neg.f32 	%f159, %f158;
	fma.rn.f32 	%f160, %f154, 0f3FB8AA3B, %f159;
	fma.rn.f32 	%f161, %f154, 0f32A57060, %f160;
	mov.b32 	%r146, %f157;
	shl.b32 	%r147, %r146, 23;
	mov.b32 	%f162, %r147;
	ex2.approx.ftz.f32 	%f163, %f161;
	mul.f32 	%f164, %f163, %f162;
	st.global.f32 	[%rd76], %f164;
	add.f32 	%f165, %f152, %f164;
	add.s32 	%r148, %r145, %r21;
	mul.wide.u32 	%rd77, %r148, 4;
	add.s64 	%rd78, %rd7, %rd77;
	ld.global.f32 	%f166, [%rd78];
	sub.f32 	%f167, %f166, %f24;
	fma.rn.f32 	%f168, %f167, 0f3BBB989D, 0f3F000000;
	cvt.sat.f32.f32 	%f169, %f168;
	fma.rm.f32 	%f170, %f169, %f130, %f129;
	add.f32 	%f171, %f170, 0fCB40007F;
	neg.f32 	%f172, %f171;
	fma.rn.f32 	%f173, %f167, 0f3FB8AA3B, %f172;
	fma.rn.f32 	%f174, %f167, 0f32A57060, %f173;
	mov.b32 	%r149, %f170;
	shl.b32 	%r150, %r149, 23;
	mov.b32 	%f175, %r150;
	ex2.approx.ftz.f32 	%f176, %f174;
	mul.f32 	%f177, %f176, %f175;
	st.global.f32 	[%rd78], %f177;
	add.f32 	%f255, %f165, %f177;
	add.s32 	%r195, %r148, %r21;
	setp.le.s32 	%p32, %r195, %r95;
	@%p32 bra 	$L__BB3_35;
$L__BB3_36:
	setp.lt.u32 	%p33, %r21, 2;
	st.shared.f32 	[%r32], %f255;
	bar.sync 	0;
	@%p33 bra 	$L__BB3_41;
	mov.u32 	%r197, %r21;
$L__BB3_38:
	shr.u32 	%r45, %r197, 1;
	setp.ge.u32 	%p34, %r202, %r45;
	@%p34 bra 	$L__BB3_40;
	shl.b32 	%r151, %r45, 2;
	add.s32 	%r152, %r32, %r151;
	ld.shared.f32 	%f178, [%r152];
	ld.shared.f32 	%f179, [%r32];
	add.f32 	%f180, %f178, %f179;
	st.shared.f32 	[%r32], %f180;
$L__BB3_40:
	bar.sync 	0;
	setp.gt.u32 	%p35, %r197, 3;
	mov.u32 	%r197, %r45;
	@%p35 bra 	$L__BB3_38;
$L__BB3_41:
	setp.gt.s32 	%p36, %r202, %r95;
	ld.shared.f32 	%f32, [_ZZ11softmax_gpuPfiE5sdata];
	@%p36 bra 	$L__BB3_47;
	add.s32 	%r153, %r22, -1;
	max.s32 	%r154, %r95, %r153;
	sub.s32 	%r155, %r154, %r22;
	add.s32 	%r156, %r155, 1;
	setp.ne.s32 	%p37, %r156, 0;
	selp.u32 	%r157, 1, 0, %p37;
	selp.s32 	%r158, -1, 0, %p37;
	add.s32 	%r159, %r156, %r158;
	div.u32 	%r160, %r159, %r21;
	add.s32 	%r46, %r160, %r157;
	and.b32  	%r161, %r46, 3;
	setp.eq.s32 	%p38, %r161, 3;
	mov.u32 	%r200, %r202;
	@%p38 bra 	$L__BB3_45;
	add.s32 	%r163, %r46, 1;
	and.b32  	%r47, %r163, 3;
	mov.b32 	%r199, 0;
	mov.u32 	%r200, %r202;
$L__BB3_44:
	.pragma "nounroll";
	mul.wide.u32 	%rd79, %r200, 4;
	add.s64 	%rd80, %rd7, %rd79;
	ld.global.f32 	%f181, [%rd80];
	div.rn.f32 	%f182, %f181, %f32;
	st.global.f32 	[%rd80], %f182;
	add.s32 	%r200, %r200, %r21;
	add.s32 	%r199, %r199, 1;
	setp.ne.s32 	%p39, %r199, %r47;
	@%p39 bra 	$L__BB3_44;
$L__BB3_45:
	setp.lt.u32 	%p40, %r46, 3;
	@%p40 bra 	$L__BB3_47;
$L__BB3_46:
	mul.wide.u32 	%rd81, %r200, 4;
	add.s64 	%rd82, %rd7, %rd81;
	ld.global.f32 	%f183, [%rd82];
	div.rn.f32 	%f184, %f183, %f32;
	st.global.f32 	[%rd82], %f184;
	add.s32 	%r164, %r200, %r21;
	mul.wide.u32 	%rd83, %r164, 4;
	add.s64 	%rd84, %rd7, %rd83;
	ld.global.f32 	%f185, [%rd84];
	div.rn.f32 	%f186, %f185, %f32;
	st.global.f32 	[%rd84], %f186;
	add.s32 	%r165, %r164, %r21;
	mul.wide.u32 	%rd85, %r165, 4;
	add.s64 	%rd86, %rd7, %rd85;
	ld.global.f32 	%f187, [%rd86];
	div.rn.f32 	%f188, %f187, %f32;
	st.global.f32 	[%rd86], %f188;
	add.s32 	%r166, %r165, %r21;
	mul.wide.u32 	%rd87, %r166, 4;
	add.s64 	%rd88, %rd7, %rd87;
	ld.global.f32 	%f189, [%rd88];
	div.rn.f32 	%f190, %f189, %f32;
	st.global.f32 	[%rd88], %f190;
	add.s32 	%r200, %r166, %r21;
	setp.le.s32 	%p41, %r200, %r95;
	@%p41 bra 	$L__BB3_46;
$L__BB3_47:
	bar.sync 	0;
	setp.ge.s32 	%p42, %r202, %r98;
	@%p42 bra 	$L__BB3_63;
	setp.gt.s32 	%p43, %r95, -1;
	@%p43 bra 	$L__BB3_50;
$L__BB3_49:
	cvt.s64.s32 	%rd162, %r202;
	add.s64 	%rd163, %rd162, %rd6;
	shl.b64 	%rd164, %rd163, 2;
	add.s64 	%rd165, %rd1, %rd164;
	mov.b32 	%r181, 0;
	st.global.u32 	[%rd165], %r181;
	add.s32 	%r202, %r202, %r21;
	setp.lt.s32 	%p52, %r202, %r98;
	@%p52 bra 	$L__BB3_49;
	bra.uni 	$L__BB3_63;
$L__BB3_50:
	cvt.s64.s32 	%rd89, %r99;
	add.s32 	%r167, %r95, 1;
	and.b32  	%r57, %r167, 7;
	div.s32 	%r168, %r1, %r97;
	mul.lo.s32 	%r169, %r168, %r98;
	cvt.s64.s32 	%rd90, %r169;
	add.s64 	%rd10, %rd89, %rd90;
	and.b32  	%r58, %r167, -8;
	and.b32  	%r59, %r167, 3;
	and.b32  	%r60, %r95, 3;
	and.b32  	%r61, %r95, 1;
	neg.s32 	%r62, %r58;
	shl.b32 	%r63, %r96, 3;
	mul.lo.s32 	%r64, %r96, 7;
	mul.lo.s32 	%r65, %r96, 5;
	mul.lo.s32 	%r66, %r96, 3;
	shl.b32 	%r67, %r96, 1;
	mul.wide.s32 	%rd91, %r2, 4;
	add.s64 	%rd92, %rd91, %rd5;
	add.s64 	%rd11, %rd92, 16;
$L__BB3_51:
	setp.lt.u32 	%p44, %r95, 7;
	cvt.s64.s32 	%rd12, %r202;
	add.s64 	%rd13, %rd10, %rd12;
	mov.f32 	%f263, 0f00000000;
	mov.b32 	%r214, 0;
	@%p44 bra 	$L__BB3_54;
	mul.lo.s32 	%r209, %r96, 6;
	shl.b32 	%r207, %r96, 2;
	mov.f32 	%f263, 0f00000000;
	mov.b32 	%r211, 0;
	mov.u32 	%r204, %r96;
	mov.u64 	%rd166, %rd11;
	mov.u32 	%r205, %r67;
	mov.u32 	%r206, %r66;
	mov.u32 	%r208, %r65;
	mov.u32 	%r210, %r64;
	mov.u32 	%r212, %r62;
$L__BB3_53:
	.pragma "nounroll";
	cvt.s64.s32 	%rd93, %r211;
	ld.global.f32 	%f194, [%rd166+-16];
	add.s64 	%rd94, %rd13, %rd93;
	shl.b64 	%rd95, %rd94, 2;
	add.s64 	%rd96, %rd2, %rd95;
	ld.global.f32 	%f195, [%rd96];
	fma.rn.f32 	%f196, %f194, %f195, %f263;
	cvt.s64.s32 	%rd97, %r204;
	ld.global.f32 	%f197, [%rd166+-12];
	add.s64 	%rd98, %rd13, %rd97;
	shl.b64 	%rd99, %rd98, 2;
	add.s64 	%rd100, %rd2, %rd99;
	ld.global.f32 	%f198, [%rd100];
	fma.rn.f32 	%f199, %f197, %f198, %f196;
	cvt.s64.s32 	%rd101, %r205;
	ld.global.f32 	%f200, [%rd166+-8];
	add.s64 	%rd102, %rd13, %rd101;
	shl.b64 	%rd103, %rd102, 2;
	add.s64 	%rd104, %rd2, %rd103;
	ld.global.f32 	%f201, [%rd104];
	fma.rn.f32 	%f202, %f200, %f201, %f199;
	cvt.s64.s32 	%rd105, %r206;
	ld.global.f32 	%f203, [%rd166+-4];
	add.s64 	%rd106, %rd13, %rd105;
	shl.b64 	%rd107, %rd106, 2;
	add.s64 	%rd108, %rd2, %rd107;
	ld.global.f32 	%f204, [%rd108];
	fma.rn.f32 	%f205, %f203, %f204, %f202;
	cvt.s64.s32 	%rd109, %r207;
	ld.global.f32 	%f206, [%rd166];
	add.s64 	%rd110, %rd13, %rd109;
	shl.b64 	%rd111, %rd110, 2;
	add.s64 	%rd112, %rd2, %rd111;
	ld.global.f32 	%f207, [%rd112];
	fma.rn.f32 	%f208, %f206, %f207, %f205;
	cvt.s64.s32 	%rd113, %r208;
	ld.global.f32 	%f209, [%rd166+4];
	add.s64 	%rd114, %rd13, %rd113;
	shl.b64 	%rd115, %rd114, 2;
	add.s64 	%rd116, %rd2, %rd115;
	ld.global.f32 	%f210, [%rd116];
	fma.rn.f32 	%f211, %f209, %f210, %f208;
	cvt.s64.s32 	%rd117, %r209;
	ld.global.f32 	%f212, [%rd166+8];
	add.s64 	%rd118, %rd13, %rd117;
	shl.b64 	%rd119, %rd118, 2;
	add.s64 	%rd120, %rd2, %rd119;
	ld.global.f32 	%f213, [%rd120];
	fma.rn.f32 	%f214, %f212, %f213, %f211;
	cvt.s64.s32 	%rd121, %r210;
	ld.global.f32 	%f215, [%rd166+12];
	add.s64 	%rd122, %rd13, %rd121;
	shl.b64 	%rd123, %rd122, 2;
	add.s64 	%rd124, %rd2, %rd123;
	ld.global.f32 	%f216, [%rd124];
	fma.rn.f32 	%f263, %f215, %f216, %f214;
	add.s32 	%r212, %r212, 8;
	add.s32 	%r211, %r211, %r63;
	add.s32 	%r210, %r210, %r63;
	add.s32 	%r209, %r209, %r63;
	add.s32 	%r208, %r208, %r63;
	add.s32 	%r207, %r207, %r63;
	add.s32 	%r206, %r206, %r63;
	add.s32 	%r205, %r205, %r63;
	add.s64 	%rd166, %rd166, 32;
	add.s32 	%r204, %r204, %r63;
	setp.ne.s32 	%p45, %r212, 0;
	mov.u32 	%r214, %r58;
	@%p45 bra 	$L__BB3_53;
$L__BB3_54:
	setp.eq.s32 	%p46, %r57, 0;
	@%p46 bra 	$L__BB3_62;
	add.s32 	%r172, %r57, -1;
	setp.lt.u32 	%p47, %r172, 3;
	@%p47 bra 	$L__BB3_57;
	mul.lo.s32 	%r173, %r214, %r96;
	cvt.s64.s32 	%rd125, %r173;
	mul.wide.u32 	%rd126, %r214, 4;
	add.s64 	%rd127, %rd7, %rd126;
	ld.global.f32 	%f218, [%rd127];
	add.s64 	%rd128, %rd13, %rd125;
	shl.b64 	%rd129, %rd128, 2;
	add.s64 	%rd130, %rd2, %rd129;
	ld.global.f32 	%f219, [%rd130];
	fma.rn.f32 	%f220, %f218, %f219, %f263;
	add.s32 	%r174, %r173, %r96;
	cvt.s64.s32 	%rd131, %r174;
	ld.global.f32 	%f221, [%rd127+4];
	add.s64 	%rd132, %rd13, %rd131;
	shl.b64 	%rd133, %rd132, 2;
	add.s64 	%rd134, %rd2, %rd133;
	ld.global.f32 	%f222, [%rd134];
	fma.rn.f32 	%f223, %f221, %f222, %f220;
	add.s32 	%r175, %r174, %r96;
	cvt.s64.s32 	%rd135, %r175;
	ld.global.f32 	%f224, [%rd127+8];
	add.s64 	%rd136, %rd13, %rd135;
	shl.b64 	%rd137, %rd136, 2;
	add.s64 	%rd138, %rd2, %rd137;
	ld.global.f32 	%f225, [%rd138];
	fma.rn.f32 	%f226, %f224, %f225, %f223;
	add.s32 	%r176, %r175, %r96;
	cvt.s64.s32 	%rd139, %r176;
	ld.global.f32 	%f227, [%rd127+12];
	add.s64 	%rd140, %rd13, %rd139;
	shl.b64 	%rd141, %rd140, 2;
	add.s64 	%rd142, %rd2, %rd141;
	ld.global.f32 	%f228, [%rd142];
	fma.rn.f32 	%f263, %f227, %f228, %f226;
	add.s32 	%r214, %r214, 4;
$L__BB3_57:
	setp.eq.s32 	%p48, %r59, 0;
	@%p48 bra 	$L__BB3_62;
	setp.eq.s32 	%p49, %r60, 0;
	@%p49 bra 	$L__BB3_60;
	mul.lo.s32 	%r177, %r214, %r96;
	cvt.s64.s32 	%rd143, %r177;
	mul.wide.u32 	%rd144, %r214, 4;
	add.s64 	%rd145, %rd7, %rd144;
	ld.global.f32 	%f230, [%rd145];
	add.s64 	%rd146, %rd13, %rd143;
	shl.b64 	%rd147, %rd146, 2;
	add.s64 	%rd148, %rd2, %rd147;
	ld.global.f32 	%f231, [%rd148];
	fma.rn.f32 	%f232, %f230, %f231, %f263;
	add.s32 	%r178, %r177, %r96;
	cvt.s64.s32 	%rd149, %r178;
	ld.global.f32 	%f233, [%rd145+4];
	add.s64 	%rd150, %rd13, %rd149;
	shl.b64 	%rd151, %rd150, 2;
	add.s64 	%rd152, %rd2, %rd151;
	ld.global.f32 	%f234, [%rd152];
	fma.rn.f32 	%f263, %f233, %f234, %f232;
	add.s32 	%r214, %r214, 2;
$L__BB3_60:
	setp.ne.s32 	%p50, %r61, 0;
	@%p50 bra 	$L__BB3_62;
	mul.lo.s32 	%r179, %r214, %r96;
	cvt.s64.s32 	%rd153, %r179;
	mul.wide.u32 	%rd154, %r214, 4;
	add.s64 	%rd155, %rd7, %rd154;
	ld.global.f32 	%f235, [%rd155];
	add.s64 	%rd156, %rd13, %rd153;
	shl.b64 	%rd157, %rd156, 2;
	add.s64 	%rd158, %rd2, %rd157;
	ld.global.f32 	%f236, [%rd158];
	fma.rn.f32 	%f263, %f235, %f236, %f263;
$L__BB3_62:
	cvt.u32.u64 	%r180, %rd12;
	add.s64 	%rd159, %rd12, %rd6;
	shl.b64 	%rd160, %rd159, 2;
	add.s64 	%rd161, %rd1, %rd160;
	st.global.f32 	[%rd161], %f263;
	add.s32 	%r202, %r180, %r21;
	setp.lt.s32 	%p51, %r202, %r98;
	@%p51 bra 	$L__BB3_51;
$L__BB3_63:
	ret;

}
	// .globl	_Z32f_silu_elementwise_mul_w3_kernelPfS_i
.visible .entry _Z32f_silu_elementwise_mul_w3_kernelPfS_i(
	.param .u64 .ptr .align 1 _Z32f_silu_elementwise_mul_w3_kernelPfS_i_param_0,
	.param .u64 .ptr .align 1 _Z32f_silu_elementwise_mul_w3_kernelPfS_i_param_1,
	.param .u32 _Z32f_silu_elementwise_mul_w3_kernelPfS_i_param_2
)
{
	.reg .pred 	%p<2>;
	.reg .b32 	%r<8>;
	.reg .b32 	%f<18>;
	.reg .b64 	%rd<8>;

	ld.param.u64 	%rd1, [_Z32f_silu_elementwise_mul_w3_kernelPfS_i_param_0];
	ld.param.u64 	%rd2, [_Z32f_silu_elementwise_mul_w3_kernelPfS_i_param_1];
	ld.param.u32 	%r2, [_Z32f_silu_elementwise_mul_w3_kernelPfS_i_param_2];
	mov.u32 	%r3, %ctaid.x;
	mov.u32 	%r4, %ntid.x;
	mov.u32 	%r5, %tid.x;
	mad.lo.s32 	%r1, %r3, %r4, %r5;
	setp.ge.s32 	%p1, %r1, %r2;
	@%p1 bra 	$L__BB4_2;
	cvta.to.global.u64 	%rd3, %rd2;
	cvta.to.global.u64 	%rd4, %rd1;
	mul.wide.s32 	%rd5, %r1, 4;
	add.s64 	%rd6, %rd3, %rd5;
	ld.global.f32 	%f1, [%rd6];
	fma.rn.f32 	%f2, %f1, 0fBBBB989D, 0f3F000000;
	cvt.sat.f32.f32 	%f3, %f2;
	mov.f32 	%f4, 0f4B400001;
	mov.f32 	%f5, 0f437C0000;
	fma.rm.f32 	%f6, %f3, %f5, %f4;
	add.f32 	%f7, %f6, 0fCB40007F;
	neg.f32 	%f8, %f7;
	fma.rn.f32 	%f9, %f1, 0fBFB8AA3B, %f8;
	fma.rn.f32 	%f10, %f1, 0fB2A57060, %f9;
	mov.b32 	%r6, %f6;
	shl.b32 	%r7, %r6, 23;
	mov.b32 	%f11, %r7;
	ex2.approx.ftz.f32 	%f12, %f10;
	fma.rn.f32 	%f13, %f12, %f11, 0f3F800000;
	rcp.rn.f32 	%f14, %f13;
	mul.f32 	%f15, %f1, %f14;
	add.s64 	%rd7, %rd4, %rd5;
	ld.global.f32 	%f16, [%rd7];
	mul.f32 	%f17, %f16, %f15;
	st.global.f32 	[%rd6], %f17;
$L__BB4_2:
	ret;

}
	// .globl	_Z12accum_kernelPfS_i
.visible .entry _Z12accum_kernelPfS_i(
	.param .u64 .ptr .align 1 _Z12accum_kernelPfS_i_param_0,
	.param .u64 .ptr .align 1 _Z12accum_kernelPfS_i_param_1,
	.param .u32 _Z12accum_kernelPfS_i_param_2
)
{
	.reg .pred 	%p<2>;
	.reg .b32 	%r<6>;
	.reg .b32 	%f<4>;
	.reg .b64 	%rd<8>;

	ld.param.u64 	%rd1, [_Z12accum_kernelPfS_i_param_0];
	ld.param.u64 	%rd2, [_Z12accum_kernelPfS_i_param_1];
	ld.param.u32 	%r2, [_Z12accum_kernelPfS_i_param_2];
	mov.u32 	%r3, %ctaid.x;
	mov.u32 	%r4, %ntid.x;
	mov.u32 	%r5, %tid.x;
	mad.lo.s32 	%r1, %r3, %r4, %r5;
	setp.ge.s32 	%p1, %r1, %r2;
	@%p1 bra 	$L__BB5_2;
	cvta.to.global.u64 	%rd3, %rd2;
	cvta.to.global.u64 	%rd4, %rd1;
	mul.wide.s32 	%rd5, %r1, 4;
	add.s64 	%rd6, %rd3, %rd5;
	ld.global.f32 	%f1, [%rd6];
	add.s64 	%rd7, %rd4, %rd5;
	ld.global.f32 	%f2, [%rd7];
	add.f32 	%f3, %f1, %f2;
	st.global.f32 	[%rd7], %f3;
$L__BB5_2:
	ret;

}
	// .globl	_Z30RoPe_rotation_kernel_multiheadiPfiiii
.visible .entry _Z30RoPe_rotation_kernel_multiheadiPfiiii(
	.param .u32 _Z30RoPe_rotation_kernel_multiheadiPfiiii_param_0,
	.param .u64 .ptr .align 1 _Z30RoPe_rotation_kernel_multiheadiPfiiii_param_1,
	.param .u32 _Z30RoPe_rotation_kernel_multiheadiPfiiii_param_2,
	.param .u32 _Z30RoPe_rotation_kernel_multiheadiPfiiii_param_3,
	.param .u32 _Z30RoPe_rotation_kernel_multiheadiPfiiii_param_4,
	.param .u32 _Z30RoPe_rotation_kernel_multiheadiPfiiii_param_5
)
{
	.local .align 4 .b8 	__local_depot6[28];
	.reg .b64 	%SP;
	.reg .b64 	%SPL;
	.reg .pred 	%p<25>;
	.reg .b32 	%r<94>;
	.reg .b32 	%f<103>;
	.reg .b64 	%rd<47>;
	.reg .b64 	%fd<5>;

	mov.u64 	%SPL, __local_depot6;
	ld.param.u32 	%r31, [_Z30RoPe_rotation_kernel_multiheadiPfiiii_param_0];
	ld.param.u64 	%rd17, [_Z30RoPe_rotation_kernel_multiheadiPfiiii_param_1];
	ld.param.u32 	%r32, [_Z30RoPe_rotation_kernel_multiheadiPfiiii_param_2];
	ld.param.u32 	%r33, [_Z30RoPe_rotation_kernel_multiheadiPfiiii_param_5];
	add.u64 	%rd1, %SPL, 0;
	mov.u32 	%r1, %ctaid.x;
	mov.u32 	%r2, %tid.x;
	setp.ge.s32 	%p1, %r1, %r33;
	shr.u32 	%r34, %r32, 31;
	add.s32 	%r35, %r32, %r34;
	shr.s32 	%r3, %r35, 1;
	setp.ge.s32 	%p2, %r2, %r3;
	or.pred  	%p3, %p2, %p1;
	@%p3 bra 	$L__BB6_21;
	cvta.to.global.u64 	%rd19, %rd17;
	mul.lo.s32 	%r36, %r32, %r1;
	mul.wide.s32 	%rd20, %r36, 4;
	add.s64 	%rd2, %rd19, %rd20;
	cvt.rn.f32.u32 	%f16, %r2;
	cvt.rn.f32.u32 	%f17, %r3;
	div.rn.f32 	%f1, %f16, %f17;
	setp.eq.f32 	%p4, %f1, 0f00000000;
	mov.f32 	%f100, 0f3F800000;
	@%p4 bra 	$L__BB6_4;
	mov.f32 	%f18, 0fB186F400;
	mov.f32 	%f19, 0f3F0308FF;
	mul.rn.f32 	%f20, %f19, %f18;
	mov.f32 	%f21, 0f3B1364D0;
	mov.f32 	%f22, 0f3DF64D95;
	mul.rn.f32 	%f23, %f22, %f21;
	mul.f32 	%f24, %f23, 0f40400000;
	fma.rn.f32 	%f25, %f20, 0f3FB8AA3B, 0fB3CF8D25;
	fma.rn.f32 	%f26, 0fBD423FD6, 0f32A55E34, %f25;
	fma.rn.f32 	%f27, %f24, %f20, %f26;
	fma.rn.f32 	%f28, %f23, 0fBD423FD6, %f27;
	mov.f32 	%f29, 0f419F73E1;
	add.rn.f32 	%f30, %f29, %f28;
	mul.rn.f32 	%f31, %f30, %f1;
	cvt.rni.f32.f32 	%f32, %f31;
	sub.f32 	%f33, %f31, %f32;
	neg.f32 	%f34, %f31;
	fma.rn.f32 	%f35, %f30, %f1, %f34;
	mov.f32 	%f36, 0fC19F73E1;
	add.rn.f32 	%f37, %f30, %f36;
	neg.f32 	%f38, %f37;
	add.rn.f32 	%f39, %f28, %f38;
	fma.rn.f32 	%f40, %f39, %f1, %f35;
	add.f32 	%f41, %f33, %f40;
	setp.gt.f32 	%p5, %f32, 0f00000000;
	selp.b32 	%r37, 0, -2097152000, %p5;
	abs.f32 	%f42, %f1;
	setp.num.f32 	%p6, %f42, %f42;
	setp.lt.f32 	%p7, %f31, 0f00000000;
	selp.f32 	%f43, 0f00000000, 0f7F800000, %p7;
	abs.f32 	%f44, %f31;
	setp.gt.f32 	%p8, %f44, 0f43180000;
	cvt.rzi.s32.f32 	%r38, %f32;
	shl.b32 	%r39, %r38, 23;
	sub.s32 	%r40, %r39, %r37;
	mov.b32 	%f45, %r40;
	add.s32 	%r41, %r37, 2130706432;
	mov.b32 	%f46, %r41;
	fma.rn.f32 	%f47, %f41, 0f391FCB8E, 0f3AAF85ED;
	fma.rn.f32 	%f48, %f47, %f41, 0f3C1D9856;
	fma.rn.f32 	%f49, %f48, %f41, 0f3D6357BB;
	fma.rn.f32 	%f50, %f49, %f41, 0f3E75FDEC;
	fma.rn.f32 	%f51, %f50, %f41, 0f3F317218;
	fma.rn.f32 	%f52, %f51, %f41, 0f3F800000;
	mul.f32 	%f53, %f52, %f46;
	mul.f32 	%f54, %f53, %f45;
	selp.f32 	%f100, %f43, %f54, %p8;
	@%p6 bra 	$L__BB6_4;
	mov.f32 	%f55, 0f49742400;
	add.rn.f32 	%f100, %f55, %f1;
$L__BB6_4:
	rcp.rn.f32 	%f56, %f100;
	cvt.rn.f32.s32 	%f57, %r31;
	mul.f32 	%f5, %f56, %f57;
	mul.f32 	%f58, %f5, 0f3F22F983;
	cvt.rni.s32.f32 	%r93, %f58;
	cvt.rn.f32.s32 	%f59, %r93;
	fma.rn.f32 	%f60, %f59, 0fBFC90FDA, %f5;
	fma.rn.f32 	%f61, %f59, 0fB3A22168, %f60;
	fma.rn.f32 	%f102, %f59, 0fA7C234C5, %f61;
	abs.f32 	%f7, %f5;
	setp.ltu.f32 	%p9, %f7, 0f47CE4780;
	mov.u32 	%r89, %r93;
	mov.f32 	%f101, %f102;
	@%p9 bra 	$L__BB6_12;
	setp.neu.f32 	%p10, %f7, 0f7F800000;
	@%p10 bra 	$L__BB6_7;
	mov.f32 	%f64, 0f00000000;
	mul.rn.f32 	%f101, %f5, %f64;
	mov.b32 	%r89, 0;
	bra.uni 	$L__BB6_12;
$L__BB6_7:
	mov.b32 	%r5, %f5;
	shl.b32 	%r43, %r5, 8;
	or.b32  	%r6, %r43, -2147483648;
	mov.b64 	%rd43, 0;
	mov.b32 	%r86, 0;
	mov.u64 	%rd41, __cudart_i2opi_f;
	mov.u64 	%rd42, %rd1;
$L__BB6_8:
	.pragma "nounroll";
	ld.global.nc.u32 	%r44, [%rd41];
	mad.wide.u32 	%rd23, %r44, %r6, %rd43;
	shr.u64 	%rd43, %rd23, 32;
	st.local.u32 	[%rd42], %rd23;
	add.s32 	%r86, %r86, 1;
	add.s64 	%rd42, %rd42, 4;
	add.s64 	%rd41, %rd41, 4;
	setp.ne.s32 	%p11, %r86, 6;
	@%p11 bra 	$L__BB6_8;
	shr.u32 	%r45, %r5, 23;
	st.local.u32 	[%rd1+24], %rd43;
	and.b32  	%r9, %r45, 31;
	and.b32  	%r46, %r45, 224;
	add.s32 	%r47, %r46, -128;
	shr.u32 	%r48, %r47, 5;
	mul.wide.u32 	%rd24, %r48, 4;
	sub.s64 	%rd9, %rd1, %rd24;
	ld.local.u32 	%r87, [%rd9+24];
	ld.local.u32 	%r88, [%rd9+20];
	setp.eq.s32 	%p12, %r9, 0;
	@%p12 bra 	$L__BB6_11;
	shf.l.wrap.b32 	%r87, %r88, %r87, %r9;
	ld.local.u32 	%r49, [%rd9+16];
	shf.l.wrap.b32 	%r88, %r49, %r88, %r9;
$L__BB6_11:
	shr.u32 	%r50, %r87, 30;
	shf.l.wrap.b32 	%r51, %r88, %r87, 2;
	shl.b32 	%r52, %r88, 2;
	shr.u32 	%r53, %r51, 31;
	add.s32 	%r54, %r53, %r50;
	neg.s32 	%r55, %r54;
	setp.lt.s32 	%p13, %r5, 0;
	selp.b32 	%r89, %r55, %r54, %p13;
	xor.b32  	%r56, %r51, %r5;
	shr.s32 	%r57, %r51, 31;
	xor.b32  	%r58, %r57, %r51;
	xor.b32  	%r59, %r57, %r52;
	cvt.u64.u32 	%rd25, %r58;
	shl.b64 	%rd26, %rd25, 32;
	cvt.u64.u32 	%rd27, %r59;
	or.b64  	%rd28, %rd26, %rd27;
	cvt.rn.f64.s64 	%fd1, %rd28;
	mul.f64 	%fd2, %fd1, 0d3BF921FB54442D19;
	cvt.rn.f32.f64 	%f62, %fd2;
	neg.f32 	%f63, %f62;
	setp.lt.s32 	%p14, %r56, 0;
	selp.f32 	%f101, %f63, %f62, %p14;
$L__BB6_12:
	setp.ltu.f32 	%p15, %f7, 0f47CE4780;
	add.s32 	%r61, %r89, 1;
	mul.rn.f32 	%f65, %f101, %f101;
	and.b32  	%r62, %r89, 1;
	setp.eq.b32 	%p16, %r62, 1;
	selp.f32 	%f66, %f101, 0f3F800000, %p16;
	fma.rn.f32 	%f67, %f65, %f66, 0f00000000;
	fma.rn.f32 	%f68, %f65, 0f37CBAC00, 0fBAB607ED;
	selp.f32 	%f69, 0fB94D4153, %f68, %p16;
	selp.f32 	%f70, 0f3C0885E4, 0f3D2AAABB, %p16;
	fma.rn.f32 	%f71, %f69, %f65, %f70;
	selp.f32 	%f72, 0fBE2AAAA8, 0fBEFFFFFF, %p16;
	fma.rn.f32 	%f73, %f71, %f65, %f72;
	fma.rn.f32 	%f74, %f73, %f67, %f66;
	and.b32  	%r63, %r61, 2;
	setp.eq.s32 	%p17, %r63, 0;
	mov.f32 	%f75, 0f00000000;
	sub.f32 	%f76, %f75, %f74;
	selp.f32 	%f11, %f74, %f76, %p17;
	@%p15 bra 	$L__BB6_20;
	setp.neu.f32 	%p18, %f7, 0f7F800000;
	@%p18 bra 	$L__BB6_15;
	mov.f32 	%f79, 0f00000000;
	mul.rn.f32 	%f102, %f5, %f79;
	mov.b32 	%r93, 0;
	bra.uni 	$L__BB6_20;
$L__BB6_15:
	mov.b32 	%r18, %f5;
	shl.b32 	%r65, %r18, 8;
	or.b32  	%r19, %r65, -2147483648;
	mov.b64 	%rd46, 0;
	mov.b32 	%r90, 0;
	mov.u64 	%rd44, __cudart_i2opi_f;
	mov.u64 	%rd45, %rd1;
$L__BB6_16:
	.pragma "nounroll";
	ld.global.nc.u32 	%r66, [%rd44];
	mad.wide.u32 	%rd31, %r66, %r19, %rd46;
	shr.u64 	%rd46, %rd31, 32;
	st.local.u32 	[%rd45], %rd31;
	add.s32 	%r90, %r90, 1;
	add.s64 	%rd45, %rd45, 4;
	add.s64 	%rd44, %rd44, 4;
	setp.ne.s32 	%p19, %r90, 6;
	@%p19 bra 	$L__BB6_16;
	shr.u32 	%r67, %r18, 23;
	st.local.u32 	[%rd1+24], %rd46;
	and.b32  	%r22, %r67, 31;
	and.b32  	%r68, %r67, 224;
	add.s32 	%r69, %r68, -128;
	shr.u32 	%r70, %r69, 5;
	mul.wide.u32 	%rd32, %r70, 4;
	sub.s64 	%rd16, %rd1, %rd32;
	ld.local.u32 	%r91, [%rd16+24];
	ld.local.u32 	%r92, [%rd16+20];
	setp.eq.s32 	%p20, %r22, 0;
	@%p20 bra 	$L__BB6_19;
	shf.l.wrap.b32 	%r91, %r92, %r91, %r22;
	ld.local.u32 	%r71, [%rd16+16];
	shf.l.wrap.b32 	%r92, %r71, %r92, %r22;
$L__BB6_19:
	shr.u32 	%r72, %r91, 30;
	shf.l.wrap.b32 	%r73, %r92, %r91, 2;
	shl.b32 	%r74, %r92, 2;
	shr.u32 	%r75, %r73, 31;
	add.s32 	%r76, %r75, %r72;
	neg.s32 	%r77, %r76;
	setp.lt.s32 	%p21, %r18, 0;
	selp.b32 	%r93, %r77, %r76, %p21;
	xor.b32  	%r78, %r73, %r18;
	shr.s32 	%r79, %r73, 31;
	xor.b32  	%r80, %r79, %r73;
	xor.b32  	%r81, %r79, %r74;
	cvt.u64.u32 	%rd33, %r80;
	shl.b64 	%rd34, %rd33, 32;
	cvt.u64.u32 	%rd35, %r81;
	or.b64  	%rd36, %rd34, %rd35;
	cvt.rn.f64.s64 	%fd3, %rd36;
	mul.f64 	%fd4, %fd3, 0d3BF921FB54442D19;
	cvt.rn.f32.f64 	%f77, %fd4;
	neg.f32 	%f78, %f77;
	setp.lt.s32 	%p22, %r78, 0;
	selp.f32 	%f102, %f78, %f77, %p22;
$L__BB6_20:
	mul.rn.f32 	%f80, %f102, %f102;
	and.b32  	%r83, %r93, 1;
	setp.eq.b32 	%p23, %r83, 1;
	selp.f32 	%f81, 0f3F800000, %f102, %p23;
	fma.rn.f32 	%f82, %f80, %f81, 0f00000000;
	fma.rn.f32 	%f83, %f80, 0f37CBAC00, 0fBAB607ED;
	selp.f32 	%f84, %f83, 0fB94D4153, %p23;
	selp.f32 	%f85, 0f3D2AAABB, 0f3C0885E4, %p23;
	fma.rn.f32 	%f86, %f84, %f80, %f85;
	selp.f32 	%f87, 0fBEFFFFFF, 0fBE2AAAA8, %p23;
	fma.rn.f32 	%f88, %f86, %f80, %f87;
	fma.rn.f32 	%f89, %f88, %f82, %f81;
	and.b32  	%r84, %r93, 2;
	setp.eq.s32 	%p24, %r84, 0;
	mov.f32 	%f90, 0f00000000;
	sub.f32 	%f91, %f90, %f89;
	selp.f32 	%f92, %f89, %f91, %p24;
	mul.wide.u32 	%rd37, %r2, 4;
	add.s64 	%rd38, %rd2, %rd37;
	ld.global.f32 	%f93, [%rd38];
	add.s32 	%r85, %r3, %r2;
	mul.wide.u32 	%rd39, %r85, 4;
	add.s64 	%rd40, %rd2, %rd39;
	ld.global.f32 	%f94, [%rd40];
	mul.f32 	%f95, %f11, %f93;
	mul.f32 	%f96, %f94, %f92;
	sub.f32 	%f97, %f95, %f96;
	st.global.f32 	[%rd38], %f97;
	mul.f32 	%f98, %f93, %f92;
	fma.rn.f32 	%f99, %f11, %f94, %f98;
	st.global.f32 	[%rd40], %f99;
$L__BB6_21:
	ret;

}


// ===== COMPILED SASS (sm_100) =====

	.target	sm_100

	.elftype	@"ET_EXEC"


//--------------------- .note.nv.tkinfo           --------------------------
	.section	.note.nv.tkinfo,"",@"SHT_NOTE"
	.sectionflags	@"SHF_NOTE_NV_TKINFO"
	.tkinfo
        /*0018*/ 	.word	0x00000002
        /*0030*/ 	.string	""
        /*0030*/ 	.string	"ptxas"
        /*0030*/ 	.string	"Cuda compilation tools, release 13.0, V13.0.88"
        /*0030*/ 	.string	"Build cuda_13.0.r13.0/compiler.36424714_0"
        /*0030*/ 	.string	"-arch sm_100 -m 64 "



//--------------------- .note.nv.cuinfo           --------------------------
	.section	.note.nv.cuinfo,"",@"SHT_NOTE"
	.sectionflags	@"SHF_NOTE_NV_CUINFO"
        /*0018*/ 	.short	0x0002
        /*001a*/ 	.short	0x0064
        /*001c*/ 	.short	0x0082
	.zero		2


//--------------------- .nv.info                  --------------------------
	.section	.nv.info,"",@"SHT_CUDA_INFO"
	.align	4


	//----- nvinfo : EIATTR_REGCOUNT
	.align		4
        /*0000*/ 	.byte	0x04, 0x2f
        /*0002*/ 	.short	(.L_2 - .L_1)
	.align		4
.L_1:
        /*0004*/ 	.word	index@(_Z14rmsnorm_kernelPfS_S_ii)
        /*0008*/ 	.word	0x00000020


	//----- nvinfo : EIATTR_FRAME_SIZE
	.align		4
.L_2:
        /*000c*/ 	.byte	0x04, 0x11
        /*000e*/ 	.short	(.L_4 - .L_3)
	.align		4
.L_3:
        /*0010*/ 	.word	index@($__internal_10_$__cuda_sm3x_div_rn_noftz_f32_slowpath)
        /*0014*/ 	.word	0x00000000


	//----- nvinfo : EIATTR_FRAME_SIZE
	.align		4
.L_4:
        /*0018*/ 	.byte	0x04, 0x11
        /*001a*/ 	.short	(.L_6 - .L_5)
	.align		4
.L_5:
        /*001c*/ 	.word	index@($__internal_9_$__cuda_sm20_sqrt_rn_f32_slowpath)
        /*0020*/ 	.word	0x00000000


	//----- nvinfo : EIATTR_FRAME_SIZE
	.align		4
.L_6:
        /*0024*/ 	.byte	0x04, 0x11
        /*0026*/ 	.short	(.L_8 - .L_7)
	.align		4
.L_7:
        /*0028*/ 	.word	index@($__internal_8_$__cuda_sm20_rcp_rn_f32_slowpath)
        /*002c*/ 	.word	0x00000000


	//----- nvinfo : EIATTR_FRAME_SIZE
	.align		4
.L_8:
        /*0030*/ 	.byte	0x04, 0x11
        /*0032*/ 	.short	(.L_10 - .L_9)
	.align		4
.L_9:
        /*0034*/ 	.word	index@(_Z14rmsnorm_kernelPfS_S_ii)
        /*0038*/ 	.word	0x00000000


	//----- nvinfo : EIATTR_REGCOUNT
	.align		4
.L_10:
        /*003c*/ 	.byte	0x04, 0x2f
        /*003e*/ 	.short	(.L_12 - .L_11)
	.align		4
.L_11:
        /*0040*/ 	.word	index@(_Z24rmsnorm_kernel_multiheadPfS_S_iii)
        /*0044*/ 	.word	0x00000020


	//----- nvinfo : EIATTR_FRAME_SIZE
	.align		4
.L_12:
        /*0048*/ 	.byte	0x04, 0x11
        /*004a*/ 	.short	(.L_14 - .L_13)
	.align		4
.L_13:
        /*004c*/ 	.word	index@($__internal_7_$__cuda_sm3x_div_rn_noftz_f32_slowpath)
        /*0050*/ 	.word	0x00000000


	//----- nvinfo : EIATTR_FRAME_SIZE
	.align		4
.L_14:
        /*0054*/ 	.byte	0x04, 0x11
        /*0056*/ 	.short	(.L_16 - .L_15)
	.align		4
.L_15:
        /*0058*/ 	.word	index@($__internal_6_$__cuda_sm20_sqrt_rn_f32_slowpath)
        /*005c*/ 	.word	0x00000000


	//----- nvinfo : EIATTR_FRAME_SIZE
	.align		4
.L_16:
        /*0060*/ 	.byte	0x04, 0x11
        /*0062*/ 	.short	(.L_18 - .L_17)
	.align		4
.L_17:
        /*0064*/ 	.word	index@($__internal_5_$__cuda_sm20_rcp_rn_f32_slowpath)
        /*0068*/ 	.word	0x00000000


	//----- nvinfo : EIATTR_FRAME_SIZE
	.align		4
.L_18:
        /*006c*/ 	.byte	0x04, 0x11
        /*006e*/ 	.short	(.L_20 - .L_19)
	.align		4
.L_19:
        /*0070*/ 	.word	index@(_Z24rmsnorm_kernel_multiheadPfS_S_iii)
        /*0074*/ 	.word	0x00000000


	//----- nvinfo : EIATTR_REGCOUNT
	.align		4
.L_20:
        /*0078*/ 	.byte	0x04, 0x2f
        /*007a*/ 	.short	(.L_22 - .L_21)
	.align		4
.L_21:
        /*007c*/ 	.word	index@(_Z13matmul_kernelPfS_S_ii)
        /*0080*/ 	.word	0x00000026


	//----- nvinfo : EIATTR_FRAME_SIZE
	.align		4
.L_22:
        /*0084*/ 	.byte	0x04, 0x11
        /*0086*/ 	.short	(.L_24 - .L_23)
	.align		4
.L_23:
        /*0088*/ 	.word	index@(_Z13matmul_kernelPfS_S_ii)
        /*008c*/ 	.word	0x00000000


	//----- nvinfo : EIATTR_REGCOUNT
	.align		4
.L_24:
        /*0090*/ 	.byte	0x04, 0x2f
        /*0092*/ 	.short	(.L_26 - .L_25)
	.align		4
.L_25:
        /*0094*/ 	.word	index@(_Z27multi_head_attention_kerneliiPfS_S_S_S_iiii)
        /*0098*/ 	.word	0x00000020


	//----- nvinfo : EIATTR_FRAME_SIZE
	.align		4
.L_26:
        /*009c*/ 	.byte	0x04, 0x11
        /*009e*/ 	.short	(.L_28 - .L_27)
	.align		4
.L_27:
        /*00a0*/ 	.word	index@($__internal_4_$__cuda_sm3x_div_rn_noftz_f32_slowpath)
        /*00a4*/ 	.word	0x00000000


	//----- nvinfo : EIATTR_FRAME_SIZE
	.align		4
.L_28:
        /*00a8*/ 	.byte	0x04, 0x11
        /*00aa*/ 	.short	(.L_30 - .L_29)
	.align		4
.L_29:
        /*00ac*/ 	.word	index@($__internal_3_$__cuda_sm20_sqrt_rn_f32_slowpath)
        /*00b0*/ 	.word	0x00000000


	//----- nvinfo : EIATTR_FRAME_SIZE
	.align		4
.L_30:
        /*00b4*/ 	.byte	0x04, 0x11
        /*00b6*/ 	.short	(.L_32 - .L_31)
	.align		4
.L_31:
        /*00b8*/ 	.word	index@(_Z27multi_head_attention_kerneliiPfS_S_S_S_iiii)
        /*00bc*/ 	.word	0x00000000


	//----- nvinfo : EIATTR_REGCOUNT
	.align		4
.L_32:
        /*00c0*/ 	.byte	0x04, 0x2f
        /*00c2*/ 	.short	(.L_34 - .L_33)
	.align		4
.L_33:
        /*00c4*/ 	.word	index@(_Z32f_silu_elementwise_mul_w3_kernelPfS_i)
        /*00c8*/ 	.word	0x00000011


	//----- nvinfo : EIATTR_FRAME_SIZE
	.align		4
.L_34:
        /*00cc*/ 	.byte	0x04, 0x11
        /*00ce*/ 	.short	(.L_36 - .L_35)
	.align		4
.L_35:
        /*00d0*/ 	.word	index@($__internal_2_$__cuda_sm20_rcp_rn_f32_slowpath)
        /*00d4*/ 	.word	0x00000000


	//----- nvinfo : EIATTR_FRAME_SIZE
	.align		4
.L_36:
        /*00d8*/ 	.byte	0x04, 0x11
        /*00da*/ 	.short	(.L_38 - .L_37)
	.align		4
.L_37:
        /*00dc*/ 	.word	index@(_Z32f_silu_elementwise_mul_w3_kernelPfS_i)
        /*00e0*/ 	.word	0x00000000


	//----- nvinfo : EIATTR_REGCOUNT
	.align		4
.L_38:
        /*00e4*/ 	.byte	0x04, 0x2f
        /*00e6*/ 	.short	(.L_40 - .L_39)
	.align		4
.L_39:
        /*00e8*/ 	.word	index@(_Z12accum_kernelPfS_i)
        /*00ec*/ 	.word	0x0000000a


	//----- nvinfo : EIATTR_FRAME_SIZE
	.align		4
.L_40:
        /*00f0*/ 	.byte	0x04, 0x11
        /*00f2*/ 	.short	(.L_42 - .L_41)
	.align		4
.L_41:
        /*00f4*/ 	.word	index@(_Z12accum_kernelPfS_i)
        /*00f8*/ 	.word	0x00000000


	//----- nvinfo : EIATTR_REGCOUNT
	.align		4
.L_42:
        /*00fc*/ 	.byte	0x04, 0x2f
        /*00fe*/ 	.short	(.L_44 - .L_43)
	.align		4
.L_43:
        /*0100*/ 	.word	index@(_Z30RoPe_rotation_kernel_multiheadiPfiiii)
        /*0104*/ 	.word	0x00000016


	//----- nvinfo : EIATTR_FRAME_SIZE
	.align		4
.L_44:
        /*0108*/ 	.byte	0x04, 0x11
        /*010a*/ 	.short	(.L_46 - .L_45)
	.align		4
.L_45:
        /*010c*/ 	.word	index@($__internal_1_$__cuda_sm3x_div_rn_noftz_f32_slowpath)
        /*0110*/ 	.word	0x00000020


	//----- nvinfo : EIATTR_FRAME_SIZE
	.align		4
.L_46:
        /*0114*/ 	.byte	0x04, 0x11
        /*0116*/ 	.short	(.L_48 - .L_47)
	.align		4
.L_47:
        /*0118*/ 	.word	index@($__internal_0_$__cuda_sm20_rcp_rn_f32_slowpath)
        /*011c*/ 	.word	0x00000020


	//----- nvinfo : EIATTR_FRAME_SIZE
	.align		4
.L_48:
        /*0120*/ 	.byte	0x04, 0x11
        /*0122*/ 	.short	(.L_50 - .L_49)
	.align		4
.L_49:
        /*0124*/ 	.word	index@(_Z30RoPe_rotation_kernel_multiheadiPfiiii)
        /*0128*/ 	.word	0x00000020


	//----- nvinfo : EIATTR_MIN_STACK_SIZE
	.align		4
.L_50:
        /*012c*/ 	.byte	0x04, 0x12
        /*012e*/ 	.short	(.L_52 - .L_51)
	.align		4
.L_51:
        /*0130*/ 	.word	index@(_Z30RoPe_rotation_kernel_multiheadiPfiiii)
        /*0134*/ 	.word	0x00000020


	//----- nvinfo : EIATTR_MIN_STACK_SIZE
	.align		4
.L_52:
        /*0138*/ 	.byte	0x04, 0x12
        /*013a*/ 	.short	(.L_54 - .L_53)
	.align		4
.L_53:
        /*013c*/ 	.word	index@(_Z12accum_kernelPfS_i)
        /*0140*/ 	.word	0x00000000


	//----- nvinfo : EIATTR_MIN_STACK_SIZE
	.align		4
.L_54:
        /*0144*/ 	.byte	0x04, 0x12
        /*0146*/ 	.short	(.L_56 - .L_55)
	.align		4
.L_55:
        /*0148*/ 	.word	index@(_Z32f_silu_elementwise_mul_w3_kernelPfS_i)
        /*014c*/ 	.word	0x00000000


	//----- nvinfo : EIATTR_MIN_STACK_SIZE
	.align		4
.L_56:
        /*0150*/ 	.byte	0x04, 0x12
        /*0152*/ 	.short	(.L_58 - .L_57)
	.align		4
.L_57:
        /*0154*/ 	.word	index@(_Z27multi_head_attention_kerneliiPfS_S_S_S_iiii)
        /*0158*/ 	.word	0x00000000


	//----- nvinfo : EIATTR_MIN_STACK_SIZE
	.align		4
.L_58:
        /*015c*/ 	.byte	0x04, 0x12
        /*015e*/ 	.short	(.L_60 - .L_59)
	.align		4
.L_59:
        /*0160*/ 	.word	index@(_Z13matmul_kernelPfS_S_ii)
        /*0164*/ 	.word	0x00000000


	//----- nvinfo : EIATTR_MIN_STACK_SIZE
	.align		4
.L_60:
        /*0168*/ 	.byte	0x04, 0x12
        /*016a*/ 	.short	(.L_62 - .L_61)
	.align		4
.L_61:
        /*016c*/ 	.word	index@(_Z24rmsnorm_kernel_multiheadPfS_S_iii)
        /*0170*/ 	.word	0x00000000


	//----- nvinfo : EIATTR_MIN_STACK_SIZE
	.align		4
.L_62:
        /*0174*/ 	.byte	0x04, 0x12
        /*0176*/ 	.short	(.L_64 - .L_63)
	.align		4
.L_63:
        /*0178*/ 	.word	index@(_Z14rmsnorm_kernelPfS_S_ii)
        /*017c*/ 	.word	0x00000000
.L_64:


//--------------------- .nv.compat                --------------------------
	.section	.nv.compat,"",@"SHT_CUDA_COMPAT_INFO"
	.align	4
        /*0000*/ 	.byte	0x02, 0x09, 0x00, 0x00, 0x02, 0x02, 0x01, 0x00, 0x02, 0x05, 0x05, 0x00, 0x03, 0x07, 0x01, 0x01
        /*0010*/ 	.byte	0x02, 0x03, 0x00, 0x00, 0x02, 0x06, 0x01, 0x00, 0x04, 0x0b, 0x08, 0x00, 0x01, 0x00, 0x00, 0x00
        /*0020*/ 	.byte	0x00, 0x00, 0x00, 0x00


//--------------------- .nv.info._Z30RoPe_rotation_kernel_multiheadiPfiiii --------------------------
	.section	.nv.info._Z30RoPe_rotation_kernel_multiheadiPfiiii,"",@"SHT_CUDA_INFO"
	.sectionflags	@""
	.align	4


	//----- nvinfo : EIATTR_CUDA_API_VERSION
	.align		4
        /*0000*/ 	.byte	0x04, 0x37
        /*0002*/ 	.short	(.L_66 - .L_65)
.L_65:
        /*0004*/ 	.word	0x00000082


	//----- nvinfo : EIATTR_KPARAM_INFO
	.align		4
.L_66:
        /*0008*/ 	.byte	0x04, 0x17
        /*000a*/ 	.short	(.L_68 - .L_67)
.L_67:
        /*000c*/ 	.word	0x00000000
        /*0010*/ 	.short	0x0005
        /*0012*/ 	.short	0x001c
        /*0014*/ 	.byte	0x00, 0xf0, 0x11, 0x00


	//----- nvinfo : EIATTR_KPARAM_INFO
	.align		4
.L_68:
        /*0018*/ 	.byte	0x04, 0x17
        /*001a*/ 	.short	(.L_70 - .L_69)
.L_69:
        /*001c*/ 	.word	0x00000000
        /*0020*/ 	.short	0x0004
        /*0022*/ 	.short	0x0018
        /*0024*/ 	.byte	0x00, 0xf0, 0x11, 0x00


	//----- nvinfo : EIATTR_KPARAM_INFO
	.align		4
.L_70:
        /*0028*/ 	.byte	0x04, 0x17
        /*002a*/ 	.short	(.L_72 - .L_71)
.L_71:
        /*002c*/ 	.word	0x00000000
        /*0030*/ 	.short	0x0003
        /*0032*/ 	.short	0x0014
        /*0034*/ 	.byte	0x00, 0xf0, 0x11, 0x00


	//----- nvinfo : EIATTR_KPARAM_INFO
	.align		4
.L_72:
        /*0038*/ 	.byte	0x04, 0x17
        /*003a*/ 	.short	(.L_74 - .L_73)
.L_73:
        /*003c*/ 	.word	0x00000000
        /*0040*/ 	.short	0x0002
        /*0042*/ 	.short	0x0010
        /*0044*/ 	.byte	0x00, 0xf0, 0x11, 0x00


	//----- nvinfo : EIATTR_KPARAM_INFO
	.align		4
.L_74:
        /*0048*/ 	.byte	0x04, 0x17
        /*004a*/ 	.short	(.L_76 - .L_75)
.L_75:
        /*004c*/ 	.word	0x00000000
        /*0050*/ 	.short	0x0001
        /*0052*/ 	.short	0x0008
        /*0054*/ 	.byte	0x00, 0xf5, 0x21, 0x00


	//----- nvinfo : EIATTR_KPARAM_INFO
	.align		4
.L_76:
        /*0058*/ 	.byte	0x04, 0x17
        /*005a*/ 	.short	(.L_78 - .L_77)
.L_77:
        /*005c*/ 	.word	0x00000000
        /*0060*/ 	.short	0x0000
        /*0062*/ 	.short	0x0000
        /*0064*/ 	.byte	0x00, 0xf0, 0x11, 0x00


	//----- nvinfo : EIATTR_SPARSE_MMA_MASK
	.align		4
.L_78:
        /*0068*/ 	.byte	0x03, 0x50
        /*006a*/ 	.short	0x0000


	//----- nvinfo : EIATTR_MAXREG_COUNT
	.align		4
        /*006c*/ 	.byte	0x03, 0x1b
        /*006e*/ 	.short	0x00ff


	//----- nvinfo : EIATTR_MERCURY_ISA_VERSION
	.align		4
        /*0070*/ 	.byte	0x03, 0x5f
        /*0072*/ 	.short	0x0101


	//----- nvinfo : EIATTR_VRC_CTA_INIT_COUNT
	.align		4
        /*0074*/ 	.byte	0x02, 0x4a
	.zero		1
	.zero		1


	//----- nvinfo : EIATTR_EXIT_INSTR_OFFSETS
	.align		4
        /*0078*/ 	.byte	0x04, 0x1c
        /*007a*/ 	.short	(.L_80 - .L_79)


	//   ....[0]....
.L_79:
        /*007c*/ 	.word	0x000000a0


	//   ....[1]....
        /*0080*/ 	.word	0x00001010


	//----- nvinfo : EIATTR_CRS_STACK_SIZE
	.align		4
.L_80:
        /*0084*/ 	.byte	0x04, 0x1e
        /*0086*/ 	.short	(.L_82 - .L_81)
.L_81:
        /*0088*/ 	.word	0x00000000


	//----- nvinfo : EIATTR_CBANK_PARAM_SIZE
	.align		4
.L_82:
        /*008c*/ 	.byte	0x03, 0x19
        /*008e*/ 	.short	0x0020


	//----- nvinfo : EIATTR_PARAM_CBANK
	.align		4
        /*0090*/ 	.byte	0x04, 0x0a
        /*0092*/ 	.short	(.L_84 - .L_83)
	.align		4
.L_83:
        /*0094*/ 	.word	index@(.nv.constant0._Z30RoPe_rotation_kernel_multiheadiPfiiii)
        /*0098*/ 	.short	0x0380
        /*009a*/ 	.short	0x0020


	//----- nvinfo : EIATTR_SW_WAR
	.align		4
.L_84:
        /*009c*/ 	.byte	0x04, 0x36
        /*009e*/ 	.short	(.L_86 - .L_85)
.L_85:
        /*00a0*/ 	.word	0x00000008
.L_86:


//--------------------- .nv.info._Z12accum_kernelPfS_i --------------------------
	.section	.nv.info._Z12accum_kernelPfS_i,"",@"SHT_CUDA_INFO"
	.sectionflags	@""
	.align	4


	//----- nvinfo : EIATTR_CUDA_API_VERSION
	.align		4
        /*0000*/ 	.byte	0x04, 0x37
        /*0002*/ 	.short	(.L_88 - .L_87)
.L_87:
        /*0004*/ 	.word	0x00000082


	//----- nvinfo : EIATTR_KPARAM_INFO
	.align		4
.L_88:
        /*0008*/ 	.byte	0x04, 0x17
        /*000a*/ 	.short	(.L_90 - .L_89)
.L_89:
        /*000c*/ 	.word	0x00000000
        /*0010*/ 	.short	0x0002
        /*0012*/ 	.short	0x0010
        /*0014*/ 	.byte	0x00, 0xf0, 0x11, 0x00


	//----- nvinfo : EIATTR_KPARAM_INFO
	.align		4
.L_90:
        /*0018*/ 	.byte	0x04, 0x17
        /*001a*/ 	.short	(.L_92 - .L_91)
.L_91:
        /*001c*/ 	.word	0x00000000
        /*0020*/ 	.short	0x0001
        /*0022*/ 	.short	0x0008
        /*0024*/ 	.byte	0x00, 0xf5, 0x21, 0x00


	//----- nvinfo : EIATTR_KPARAM_INFO
	.align		4
.L_92:
        /*0028*/ 	.byte	0x04, 0x17
        /*002a*/ 	.short	(.L_94 - .L_93)
.L_93:
        /*002c*/ 	.word	0x00000000
        /*0030*/ 	.short	0x0000
        /*0032*/ 	.short	0x0000
        /*0034*/ 	.byte	0x00, 0xf5, 0x21, 0x00


	//----- nvinfo : EIATTR_SPARSE_MMA_MASK
	.align		4
.L_94:
        /*0038*/ 	.byte	0x03, 0x50
        /*003a*/ 	.short	0x0000


	//----- nvinfo : EIATTR_MAXREG_COUNT
	.align		4
        /*003c*/ 	.byte	0x03, 0x1b
        /*003e*/ 	.short	0x00ff


	//----- nvinfo : EIATTR_MERCURY_ISA_VERSION
	.align		4
        /*0040*/ 	.byte	0x03, 0x5f
        /*0042*/ 	.short	0x0101


	//----- nvinfo : EIATTR_VRC_CTA_INIT_COUNT
	.align		4
        /*0044*/ 	.byte	0x02, 0x4a
	.zero		1
	.zero		1


	//----- nvinfo : EIATTR_EXIT_INSTR_OFFSETS
	.align		4
        /*0048*/ 	.byte	0x04, 0x1c
        /*004a*/ 	.short	(.L_96 - .L_95)


	//   ....[0]....
.L_95:
        /*004c*/ 	.word	0x00000070


	//   ....[1]....
        /*0050*/ 	.word	0x00000110


	//----- nvinfo : EIATTR_CBANK_PARAM_SIZE
	.align		4
.L_96:
        /*0054*/ 	.byte	0x03, 0x19
        /*0056*/ 	.short	0x0014


	//----- nvinfo : EIATTR_PARAM_CBANK
	.align		4
        /*0058*/ 	.byte	0x04, 0x0a
        /*005a*/ 	.short	(.L_98 - .L_97)
	.align		4
.L_97:
        /*005c*/ 	.word	index@(.nv.constant0._Z12accum_kernelPfS_i)
        /*0060*/ 	.short	0x0380
        /*0062*/ 	.short	0x0014


	//----- nvinfo : EIATTR_SW_WAR
	.align		4
.L_98:
        /*0064*/ 	.byte	0x04, 0x36
        /*0066*/ 	.short	(.L_100 - .L_99)
.L_99:
        /*0068*/ 	.word	0x00000008
.L_100:


//--------------------- .nv.info._Z32f_silu_elementwise_mul_w3_kernelPfS_i --------------------------
	.section	.nv.info._Z32f_silu_elementwise_mul_w3_kernelPfS_i,"",@"SHT_CUDA_INFO"
	.sectionflags	@""
	.align	4


	//----- nvinfo : EIATTR_CUDA_API_VERSION
	.align		4
        /*0000*/ 	.byte	0x04, 0x37
        /*0002*/ 	.short	(.L_102 - .L_101)
.L_101:
        /*0004*/ 	.word	0x00000082


	//----- nvinfo : EIATTR_KPARAM_INFO
	.align		4
.L_102:
        /*0008*/ 	.byte	0x04, 0x17
        /*000a*/ 	.short	(.L_104 - .L_103)
.L_103:
        /*000c*/ 	.word	0x00000000
        /*0010*/ 	.short	0x0002
        /*0012*/ 	.short	0x0010
        /*0014*/ 	.byte	0x00, 0xf0, 0x11, 0x00


	//----- nvinfo : EIATTR_KPARAM_INFO
	.align		4
.L_104:
        /*0018*/ 	.byte	0x04, 0x17
        /*001a*/ 	.short	(.L_106 - .L_105)
.L_105:
        /*001c*/ 	.word	0x00000000
        /*0020*/ 	.short	0x0001
        /*0022*/ 	.short	0x0008
        /*0024*/ 	.byte	0x00, 0xf5, 0x21, 0x00


	//----- nvinfo : EIATTR_KPARAM_INFO
	.align		4
.L_106:
        /*0028*/ 	.byte	0x04, 0x17
        /*002a*/ 	.short	(.L_108 - .L_107)
.L_107:
        /*002c*/ 	.word	0x00000000
        /*0030*/ 	.short	0x0000
        /*0032*/ 	.short	0x0000
        /*0034*/ 	.byte	0x00, 0xf5, 0x21, 0x00


	//----- nvinfo : EIATTR_SPARSE_MMA_MASK
	.align		4
.L_108:
        /*0038*/ 	.byte	0x03, 0x50
        /*003a*/ 	.short	0x0000


	//----- nvinfo : EIATTR_MAXREG_COUNT
	.align		4
        /*003c*/ 	.byte	0x03, 0x1b
        /*003e*/ 	.short	0x00ff


	//----- nvinfo : EIATTR_MERCURY_ISA_VERSION
	.align		4
        /*0040*/ 	.byte	0x03, 0x5f
        /*0042*/ 	.short	0x0101


	//----- nvinfo : EIATTR_VRC_CTA_INIT_COUNT
	.align		4
        /*0044*/ 	.byte	0x02, 0x4a
	.zero		1
	.zero		1


	//----- nvinfo : EIATTR_EXIT_INSTR_OFFSETS
	.align		4
        /*0048*/ 	.byte	0x04, 0x1c
        /*004a*/ 	.short	(.L_110 - .L_109)


	//   ....[0]....
.L_109:
        /*004c*/ 	.word	0x00000070


	//   ....[1]....
        /*0050*/ 	.word	0x000002a0


	//----- nvinfo : EIATTR_CRS_STACK_SIZE
	.align		4
.L_110:
        /*0054*/ 	.byte	0x04, 0x1e
        /*0056*/ 	.short	(.L_112 - .L_111)
.L_111:
        /*0058*/ 	.word	0x00000000


	//----- nvinfo : EIATTR_CBANK_PARAM_SIZE
	.align		4
.L_112:
        /*005c*/ 	.byte	0x03, 0x19
        /*005e*/ 	.short	0x0014


	//----- nvinfo : EIATTR_PARAM_CBANK
	.align		4
        /*0060*/ 	.byte	0x04, 0x0a
        /*0062*/ 	.short	(.L_114 - .L_113)
	.align		4
.L_113:
        /*0064*/ 	.word	index@(.nv.constant0._Z32f_silu_elementwise_mul_w3_kernelPfS_i)
        /*0068*/ 	.short	0x0380
        /*006a*/ 	.short	0x0014


	//----- nvinfo : EIATTR_SW_WAR
	.align		4
.L_114:
        /*006c*/ 	.byte	0x04, 0x36
        /*006e*/ 	.short	(.L_116 - .L_115)
.L_115:
        /*0070*/ 	.word	0x00000008
.L_116:


//--------------------- .nv.info._Z27multi_head_attention_kerneliiPfS_S_S_S_iiii --------------------------
	.section	.nv.info._Z27multi_head_attention_kerneliiPfS_S_S_S_iiii,"",@"SHT_CUDA_INFO"
	.sectionflags	@""
	.align	4


	//----- nvinfo : EIATTR_CUDA_API_VERSION
	.align		4
        /*0000*/ 	.byte	0x04, 0x37
        /*0002*/ 	.short	(.L_118 - .L_117)
.L_117:
        /*0004*/ 	.word	0x00000082


	//----- nvinfo : EIATTR_KPARAM_INFO
	.align		4
.L_118:
        /*0008*/ 	.byte	0x04, 0x17
        /*000a*/ 	.short	(.L_120 - .L_119)
.L_119:
        /*000c*/ 	.word	0x00000000
        /*0010*/ 	.short	0x000a
        /*0012*/ 	.short	0x003c
        /*0014*/ 	.byte	0x00, 0xf0, 0x11, 0x00


	//----- nvinfo : EIATTR_KPARAM_INFO
	.align		4
.L_120:
        /*0018*/ 	.byte	0x04, 0x17
        /*001a*/ 	.short	(.L_122 - .L_121)
.L_121:
        /*001c*/ 	.word	0x00000000
        /*0020*/ 	.short	0x0009
        /*0022*/ 	.short	0x0038
        /*0024*/ 	.byte	0x00, 0xf0, 0x11, 0x00


	//----- nvinfo : EIATTR_KPARAM_INFO
	.align		4
.L_122:
        /*0028*/ 	.byte	0x04, 0x17
        /*002a*/ 	.short	(.L_124 - .L_123)
.L_123:
        /*002c*/ 	.word	0x00000000
        /*0030*/ 	.short	0x0008
        /*0032*/ 	.short	0x0034
        /*0034*/ 	.byte	0x00, 0xf0, 0x11, 0x00


	//----- nvinfo : EIATTR_KPARAM_INFO
	.align		4
.L_124:
        /*0038*/ 	.byte	0x04, 0x17
        /*003a*/ 	.short	(.L_126 - .L_125)
.L_125:
        /*003c*/ 	.word	0x00000000
        /*0040*/ 	.short	0x0007
        /*0042*/ 	.short	0x0030
        /*0044*/ 	.byte	0x00, 0xf0, 0x11, 0x00


	//----- nvinfo : EIATTR_KPARAM_INFO
	.align		4
.L_126:
        /*0048*/ 	.byte	0x04, 0x17
        /*004a*/ 	.short	(.L_128 - .L_127)
.L_127:
        /*004c*/ 	.word	0x00000000
        /*0050*/ 	.short	0x0006
        /*0052*/ 	.short	0x0028
        /*0054*/ 	.byte	0x00, 0xf5, 0x21, 0x00


	//----- nvinfo : EIATTR_KPARAM_INFO
	.align		4
.L_128:
        /*0058*/ 	.byte	0x04, 0x17
        /*005a*/ 	.short	(.L_130 - .L_129)
.L_129:
        /*005c*/ 	.word	0x00000000
        /*0060*/ 	.short	0x0005
        /*0062*/ 	.short	0x0020
        /*0064*/ 	.byte	0x00, 0xf5, 0x21, 0x00


	//----- nvinfo : EIATTR_KPARAM_INFO
	.align		4
.L_130:
        /*0068*/ 	.byte	0x04, 0x17
        /*006a*/ 	.short	(.L_132 - .L_131)
.L_131:
        /*006c*/ 	.word	0x00000000
        /*0070*/ 	.short	0x0004
        /*0072*/ 	.short	0x0018
        /*0074*/ 	.byte	0x00, 0xf5, 0x21, 0x00


	//----- nvinfo : EIATTR_KPARAM_INFO
	.align		4
.L_132:
        /*0078*/ 	.byte	0x04, 0x17
        /*007a*/ 	.short	(.L_134 - .L_133)
.L_133:
        /*007c*/ 	.word	0x00000000
        /*0080*/ 	.short	0x0003
        /*0082*/ 	.short	0x0010
        /*0084*/ 	.byte	0x00, 0xf5, 0x21, 0x00


	//----- nvinfo : EIATTR_KPARAM_INFO
	.align		4
.L_134:
        /*0088*/ 	.byte	0x04, 0x17
        /*008a*/ 	.short	(.L_136 - .L_135)
.L_135:
        /*008c*/ 	.word	0x00000000
        /*0090*/ 	.short	0x0002
        /*0092*/ 	.short	0x0008
        /*0094*/ 	.byte	0x00, 0xf5, 0x21, 0x00


	//----- nvinfo : EIATTR_KPARAM_INFO
	.align		4
.L_136:
        /*0098*/ 	.byte	0x04, 0x17
        /*009a*/ 	.short	(.L_138 - .L_137)
.L_137:
        /*009c*/ 	.word	0x00000000
        /*00a0*/ 	.short	0x0001
        /*00a2*/ 	.short	0x0004
        /*00a4*/ 	.byte	0x00, 0xf0, 0x11, 0x00


	//----- nvinfo : EIATTR_KPARAM_INFO
	.align		4
.L_138:
        /*00a8*/ 	.byte	0x04, 0x17
        /*00aa*/ 	.short	(.L_140 - .L_139)
.L_139:
        /*00ac*/ 	.word	0x00000000
        /*00b0*/ 	.short	0x0000
        /*00b2*/ 	.short	0x0000
        /*00b4*/ 	.byte	0x00, 0xf0, 0x11, 0x00


	//----- nvinfo : EIATTR_SPARSE_MMA_MASK
	.align		4
.L_140:
        /*00b8*/ 	.byte	0x03, 0x50
        /*00ba*/ 	.short	0x0000


	//----- nvinfo : EIATTR_MAXREG_COUNT
	.align		4
        /*00bc*/ 	.byte	0x03, 0x1b
        /*00be*/ 	.short	0x00ff


	//----- nvinfo : EIATTR_NUM_BARRIERS
	.align		4
        /*00c0*/ 	.byte	0x02, 0x4c
        /*00c2*/ 	.byte	0x01
	.zero		1


	//----- nvinfo : EIATTR_MERCURY_ISA_VERSION
	.align		4
        /*00c4*/ 	.byte	0x03, 0x5f
        /*00c6*/ 	.short	0x0101


	//----- nvinfo : EIATTR_VRC_CTA_INIT_COUNT
	.align		4
        /*00c8*/ 	.byte	0x02, 0x4a
	.zero		1
	.zero		1


	//----- nvinfo : EIATTR_EXIT_INSTR_OFFSETS
	.align		4
        /*00cc*/ 	.byte	0x04, 0x1c
        /*00ce*/ 	.short	(.L_142 - .L_141)


	//   ....[0]....
.L_141:
        /*00d0*/ 	.word	0x000027a0


	//   ....[1]....
        /*00d4*/ 	.word	0x00002870


	//   ....[2]....
        /*00d8*/ 	.word	0x00003700


	//----- nvinfo : EIATTR_CRS_STACK_SIZE
	.align		4
.L_142:
        /*00dc*/ 	.byte	0x04, 0x1e
        /*00de*/ 	.short	(.L_144 - .L_143)
.L_143:
        /*00e0*/ 	.word	0x00000000


	//----- nvinfo : EIATTR_CBANK_PARAM_SIZE
	.align		4
.L_144:
        /*00e4*/ 	.byte	0x03, 0x19
        /*00e6*/ 	.short	0x0040


	//----- nvinfo : EIATTR_PARAM_CBANK
	.align		4
        /*00e8*/ 	.byte	0x04, 0x0a
        /*00ea*/ 	.short	(.L_146 - .L_145)
	.align		4
.L_145:
        /*00ec*/ 	.word	index@(.nv.constant0._Z27multi_head_attention_kerneliiPfS_S_S_S_iiii)
        /*00f0*/ 	.short	0x0380
        /*00f2*/ 	.short	0x0040


	//----- nvinfo : EIATTR_SW_WAR
	.align		4
.L_146:
        /*00f4*/ 	.byte	0x04, 0x36
        /*00f6*/ 	.short	(.L_148 - .L_147)
.L_147:
        /*00f8*/ 	.word	0x00000008
.L_148:


//--------------------- .nv.info._Z13matmul_kernelPfS_S_ii --------------------------
	.section	.nv.info._Z13matmul_kernelPfS_S_ii,"",@"SHT_CUDA_INFO"
	.sectionflags	@""
	.align	4


	//----- nvinfo : EIATTR_CUDA_API_VERSION
	.align		4
        /*0000*/ 	.byte	0x04, 0x37
        /*0002*/ 	.short	(.L_150 - .L_149)
.L_149:
        /*0004*/ 	.word	0x00000082


	//----- nvinfo : EIATTR_KPARAM_INFO
	.align		4
.L_150:
        /*0008*/ 	.byte	0x04, 0x17
        /*000a*/ 	.short	(.L_152 - .L_151)
.L_151:
        /*000c*/ 	.word	0x00000000
        /*0010*/ 	.short	0x0004
        /*0012*/ 	.short	0x001c
        /*0014*/ 	.byte	0x00, 0xf0, 0x11, 0x00


	//----- nvinfo : EIATTR_KPARAM_INFO
	.align		4
.L_152:
        /*0018*/ 	.byte	0x04, 0x17
        /*001a*/ 	.short	(.L_154 - .L_153)
.L_153:
        /*001c*/ 	.word	0x00000000
        /*0020*/ 	.short	0x0003
        /*0022*/ 	.short	0x0018
        /*0024*/ 	.byte	0x00, 0xf0, 0x11, 0x00


	//----- nvinfo : EIATTR_KPARAM_INFO
	.align		4
.L_154:
        /*0028*/ 	.byte	0x04, 0x17
        /*002a*/ 	.short	(.L_156 - .L_155)
.L_155:
        /*002c*/ 	.word	0x00000000
        /*0030*/ 	.short	0x0002
        /*0032*/ 	.short	0x0010
        /*0034*/ 	.byte	0x00, 0xf5, 0x21, 0x00


	//----- nvinfo : EIATTR_KPARAM_INFO
	.align		4
.L_156:
        /*0038*/ 	.byte	0x04, 0x17
        /*003a*/ 	.short	(.L_158 - .L_157)
.L_157:
        /*003c*/ 	.word	0x00000000
        /*0040*/ 	.short	0x0001
        /*0042*/ 	.short	0x0008
        /*0044*/ 	.byte	0x00, 0xf5, 0x21, 0x00


	//----- nvinfo : EIATTR_KPARAM_INFO
	.align		4
.L_158:
        /*0048*/ 	.byte	0x04, 0x17
        /*004a*/ 	.short	(.L_160 - .L_159)
.L_159:
        /*004c*/ 	.word	0x00000000
        /*0050*/ 	.short	0x0000
        /*0052*/ 	.short	0x0000
        /*0054*/ 	.byte	0x00, 0xf5, 0x21, 0x00


	//----- nvinfo : EIATTR_SPARSE_MMA_MASK
	.align		4
.L_160:
        /*0058*/ 	.byte	0x03, 0x50
        /*005a*/ 	.short	0x0000


	//----- nvinfo : EIATTR_MAXREG_COUNT
	.align		4
        /*005c*/ 	.byte	0x03, 0x1b
        /*005e*/ 	.short	0x00ff


	//----- nvinfo : EIATTR_NUM_BARRIERS
	.align		4
        /*0060*/ 	.byte	0x02, 0x4c
        /*0062*/ 	.byte	0x01
	.zero		1


	//----- nvinfo : EIATTR_MERCURY_ISA_VERSION
	.align		4
        /*0064*/ 	.byte	0x03, 0x5f
        /*0066*/ 	.short	0x0101


	//----- nvinfo : EIATTR_UNUSED_LOAD_BYTE_OFFSET
	.align		4
        /*0068*/ 	.byte	0x04, 0x44
        /*006a*/ 	.short	(.L_162 - .L_161)


	//   ....[0]....
.L_161:
        /*006c*/ 	.word	0x000014f0
        /*0070*/ 	.word	0x00000fff


	//----- nvinfo : EIATTR_VRC_CTA_INIT_COUNT
	.align		4
.L_162:
        /*0074*/ 	.byte	0x02, 0x4a
	.zero		1
	.zero		1


	//----- nvinfo : EIATTR_EXIT_INSTR_OFFSETS
	.align		4
        /*0078*/ 	.byte	0x04, 0x1c
        /*007a*/ 	.short	(.L_164 - .L_163)


	//   ....[0]....
.L_163:
        /*007c*/ 	.word	0x00000030


	//   ....[1]....
        /*0080*/ 	.word	0x00001630


	//----- nvinfo : EIATTR_CRS_STACK_SIZE
	.align		4
.L_164:
        /*0084*/ 	.byte	0x04, 0x1e
        /*0086*/ 	.short	(.L_166 - .L_165)
.L_165:
        /*0088*/ 	.word	0x00000000


	//----- nvinfo : EIATTR_CBANK_PARAM_SIZE
	.align		4
.L_166:
        /*008c*/ 	.byte	0x03, 0x19
        /*008e*/ 	.short	0x0020


	//----- nvinfo : EIATTR_PARAM_CBANK
	.align		4
        /*0090*/ 	.byte	0x04, 0x0a
        /*0092*/ 	.short	(.L_168 - .L_167)
	.align		4
.L_167:
        /*0094*/ 	.word	index@(.nv.constant0._Z13matmul_kernelPfS_S_ii)
        /*0098*/ 	.short	0x0380
        /*009a*/ 	.short	0x0020


	//----- nvinfo : EIATTR_SW_WAR
	.align		4
.L_168:
        /*009c*/ 	.byte	0x04, 0x36
        /*009e*/ 	.short	(.L_170 - .L_169)
.L_169:
        /*00a0*/ 	.word	0x00000008
.L_170:


//--------------------- .nv.info._Z24rmsnorm_kernel_multiheadPfS_S_iii --------------------------
	.section	.nv.info._Z24rmsnorm_kernel_multiheadPfS_S_iii,"",@"SHT_CUDA_INFO"
	.sectionflags	@""
	.align	4


	//----- nvinfo : EIATTR_CUDA_API_VERSION
	.align		4
        /*0000*/ 	.byte	0x04, 0x37
        /*0002*/ 	.short	(.L_172 - .L_171)
.L_171:
        /*0004*/ 	.word	0x00000082


	//----- nvinfo : EIATTR_KPARAM_INFO
	.align		4
.L_172:
        /*0008*/ 	.byte	0x04, 0x17
        /*000a*/ 	.short	(.L_174 - .L_173)
.L_173:
        /*000c*/ 	.word	0x00000000
        /*0010*/ 	.short	0x0005
        /*0012*/ 	.short	0x0020
        /*0014*/ 	.byte	0x00, 0xf0, 0x11, 0x00


	//----- nvinfo : EIATTR_KPARAM_INFO
	.align		4
.L_174:
        /*0018*/ 	.byte	0x04, 0x17
        /*001a*/ 	.short	(.L_176 - .L_175)
.L_175:
        /*001c*/ 	.word	0x00000000
        /*0020*/ 	.short	0x0004
        /*0022*/ 	.short	0x001c
        /*0024*/ 	.byte	0x00, 0xf0, 0x11, 0x00


	//----- nvinfo : EIATTR_KPARAM_INFO
	.align		4
.L_176:
        /*0028*/ 	.byte	0x04, 0x17
        /*002a*/ 	.short	(.L_178 - .L_177)
.L_177:
        /*002c*/ 	.word	0x00000000
        /*0030*/ 	.short	0x0003
        /*0032*/ 	.short	0x0018
        /*0034*/ 	.byte	0x00, 0xf0, 0x11, 0x00


	//----- nvinfo : EIATTR_KPARAM_INFO
	.align		4
.L_178:
        /*0038*/ 	.byte	0x04, 0x17
        /*003a*/ 	.short	(.L_180 - .L_179)
.L_179:
        /*003c*/ 	.word	0x00000000
        /*0040*/ 	.short	0x0002
        /*0042*/ 	.short	0x0010
        /*0044*/ 	.byte	0x00, 0xf5, 0x21, 0x00


	//----- nvinfo : EIATTR_KPARAM_INFO
	.align		4
.L_180:
        /*0048*/ 	.byte	0x04, 0x17
        /*004a*/ 	.short	(.L_182 - .L_181)
.L_181:
        /*004c*/ 	.word	0x00000000
        /*0050*/ 	.short	0x0001
        /*0052*/ 	.short	0x0008
        /*0054*/ 	.byte	0x00, 0xf5, 0x21, 0x00


	//----- nvinfo : EIATTR_KPARAM_INFO
	.align		4
.L_182:
        /*0058*/ 	.byte	0x04, 0x17
        /*005a*/ 	.short	(.L_184 - .L_183)
.L_183:
        /*005c*/ 	.word	0x00000000
        /*0060*/ 	.short	0x0000
        /*0062*/ 	.short	0x0000
        /*0064*/ 	.byte	0x00, 0xf5, 0x21, 0x00


	//----- nvinfo : EIATTR_SPARSE_MMA_MASK
	.align		4
.L_184:
        /*0068*/ 	.byte	0x03, 0x50
        /*006a*/ 	.short	0x0000


	//----- nvinfo : EIATTR_MAXREG_COUNT
	.align		4
        /*006c*/ 	.byte	0x03, 0x1b
        /*006e*/ 	.short	0x00ff


	//----- nvinfo : EIATTR_NUM_BARRIERS
	.align		4
        /*0070*/ 	.byte	0x02, 0x4c
        /*0072*/ 	.byte	0x01
	.zero		1


	//----- nvinfo : EIATTR_MERCURY_ISA_VERSION
	.align		4
        /*0074*/ 	.byte	0x03, 0x5f
        /*0076*/ 	.short	0x0101


	//----- nvinfo : EIATTR_VRC_CTA_INIT_COUNT
	.align		4
        /*0078*/ 	.byte	0x02, 0x4a
	.zero		1
	.zero		1


	//----- nvinfo : EIATTR_EXIT_INSTR_OFFSETS
	.align		4
        /*007c*/ 	.byte	0x04, 0x1c
        /*007e*/ 	.short	(.L_186 - .L_185)


	//   ....[0]....
.L_185:
        /*0080*/ 	.word	0x00000040


	//   ....[1]....
        /*0084*/ 	.word	0x000011f0


	//   ....[2]....
        /*0088*/ 	.word	0x00001a80


	//   ....[3]....
        /*008c*/ 	.word	0x00001ed0


	//   ....[4]....
        /*0090*/ 	.word	0x00002130


	//   ....[5]....
        /*0094*/ 	.word	0x00002180


	//   ....[6]....
        /*0098*/ 	.word	0x00002260


	//----- nvinfo : EIATTR_CRS_STACK_SIZE
	.align		4
.L_186:
        /*009c*/ 	.byte	0x04, 0x1e
        /*009e*/ 	.short	(.L_188 - .L_187)
.L_187:
        /*00a0*/ 	.word	0x00000000


	//----- nvinfo : EIATTR_CBANK_PARAM_SIZE
	.align		4
.L_188:
        /*00a4*/ 	.byte	0x03, 0x19
        /*00a6*/ 	.short	0x0024


	//----- nvinfo : EIATTR_PARAM_CBANK
	.align		4
        /*00a8*/ 	.byte	0x04, 0x0a
        /*00aa*/ 	.short	(.L_190 - .L_189)
	.align		4
.L_189:
        /*00ac*/ 	.word	index@(.nv.constant0._Z24rmsnorm_kernel_multiheadPfS_S_iii)
        /*00b0*/ 	.short	0x0380
        /*00b2*/ 	.short	0x0024


	//----- nvinfo : EIATTR_SW_WAR
	.align		4
.L_190:
        /*00b4*/ 	.byte	0x04, 0x36
        /*00b6*/ 	.short	(.L_192 - .L_191)
.L_191:
        /*00b8*/ 	.word	0x00000008
.L_192:


//--------------------- .nv.info._Z14rmsnorm_kernelPfS_S_ii --------------------------
	.section	.nv.info._Z14rmsnorm_kernelPfS_S_ii,"",@"SHT_CUDA_INFO"
	.sectionflags	@""
	.align	4


	//----- nvinfo : EIATTR_CUDA_API_VERSION
	.align		4
        /*0000*/ 	.byte	0x04, 0x37
        /*0002*/ 	.short	(.L_194 - .L_193)
.L_193:
        /*0004*/ 	.word	0x00000082


	//----- nvinfo : EIATTR_KPARAM_INFO
	.align		4
.L_194:
        /*0008*/ 	.byte	0x04, 0x17
        /*000a*/ 	.short	(.L_196 - .L_195)
.L_195:
        /*000c*/ 	.word	0x00000000
        /*0010*/ 	.short	0x0004
        /*0012*/ 	.short	0x001c
        /*0014*/ 	.byte	0x00, 0xf0, 0x11, 0x00


	//----- nvinfo : EIATTR_KPARAM_INFO
	.align		4
.L_196:
        /*0018*/ 	.byte	0x04, 0x17
        /*001a*/ 	.short	(.L_198 - .L_197)
.L_197:
        /*001c*/ 	.word	0x00000000
        /*0020*/ 	.short	0x0003
        /*0022*/ 	.short	0x0018
        /*0024*/ 	.byte	0x00, 0xf0, 0x11, 0x00


	//----- nvinfo : EIATTR_KPARAM_INFO
	.align		4
.L_198:
        /*0028*/ 	.byte	0x04, 0x17
        /*002a*/ 	.short	(.L_200 - .L_199)
.L_199:
        /*002c*/ 	.word	0x00000000
        /*0030*/ 	.short	0x0002
        /*0032*/ 	.short	0x0010
        /*0034*/ 	.byte	0x00, 0xf5, 0x21, 0x00


	//----- nvinfo : EIATTR_KPARAM_INFO
	.align		4
.L_200:
        /*0038*/ 	.byte	0x04, 0x17
        /*003a*/ 	.short	(.L_202 - .L_201)
.L_201:
        /*003c*/ 	.word	0x00000000
        /*0040*/ 	.short	0x0001
        /*0042*/ 	.short	0x0008
        /*0044*/ 	.byte	0x00, 0xf5, 0x21, 0x00


	//----- nvinfo : EIATTR_KPARAM_INFO
	.align		4
.L_202:
        /*0048*/ 	.byte	0x04, 0x17
        /*004a*/ 	.short	(.L_204 - .L_203)
.L_203:
        /*004c*/ 	.word	0x00000000
        /*0050*/ 	.short	0x0000
        /*0052*/ 	.short	0x0000
        /*0054*/ 	.byte	0x00, 0xf5, 0x21, 0x00


	//----- nvinfo : EIATTR_SPARSE_MMA_MASK
	.align		4
.L_204:
        /*0058*/ 	.byte	0x03, 0x50
        /*005a*/ 	.short	0x0000


	//----- nvinfo : EIATTR_MAXREG_COUNT
	.align		4
        /*005c*/ 	.byte	0x03, 0x1b
        /*005e*/ 	.short	0x00ff


	//----- nvinfo : EIATTR_NUM_BARRIERS
	.align		4
        /*0060*/ 	.byte	0x02, 0x4c
        /*0062*/ 	.byte	0x01
	.zero		1


	//----- nvinfo : EIATTR_MERCURY_ISA_VERSION
	.align		4
        /*0064*/ 	.byte	0x03, 0x5f
        /*0066*/ 	.short	0x0101


	//----- nvinfo : EIATTR_VRC_CTA_INIT_COUNT
	.align		4
        /*0068*/ 	.byte	0x02, 0x4a
	.zero		1
	.zero		1


	//----- nvinfo : EIATTR_EXIT_INSTR_OFFSETS
	.align		4
        /*006c*/ 	.byte	0x04, 0x1c
        /*006e*/ 	.short	(.L_206 - .L_205)


	//   ....[0]....
.L_205:
        /*0070*/ 	.word	0x00001320


	//   ....[1]....
        /*0074*/ 	.word	0x00001ab0


	//   ....[2]....
        /*0078*/ 	.word	0x00001e80


	//   ....[3]....
        /*007c*/ 	.word	0x000020a0


	//   ....[4]....
        /*0080*/ 	.word	0x000020f0


	//   ....[5]....
        /*0084*/ 	.word	0x000021b0


	//----- nvinfo : EIATTR_CRS_STACK_SIZE
	.align		4
.L_206:
        /*0088*/ 	.byte	0x04, 0x1e
        /*008a*/ 	.short	(.L_208 - .L_207)
.L_207:
        /*008c*/ 	.word	0x00000000


	//----- nvinfo : EIATTR_CBANK_PARAM_SIZE
	.align		4
.L_208:
        /*0090*/ 	.byte	0x03, 0x19
        /*0092*/ 	.short	0x0020


	//----- nvinfo : EIATTR_PARAM_CBANK
	.align		4
        /*0094*/ 	.byte	0x04, 0x0a
        /*0096*/ 	.short	(.L_210 - .L_209)
	.align		4
.L_209:
        /*0098*/ 	.word	index@(.nv.constant0._Z14rmsnorm_kernelPfS_S_ii)
        /*009c*/ 	.short	0x0380
        /*009e*/ 	.short	0x0020


	//----- nvinfo : EIATTR_SW_WAR
	.align		4
.L_210:
        /*00a0*/ 	.byte	0x04, 0x36
        /*00a2*/ 	.short	(.L_212 - .L_211)
.L_211:
        /*00a4*/ 	.word	0x00000008
.L_212:


//--------------------- .nv.callgraph             --------------------------
	.section	.nv.callgraph,"",@"SHT_CUDA_CALLGRAPH"
	.align	4
	.sectionentsize	8
	.align		4
        /*0000*/ 	.word	0x00000000
	.align		4
        /*0004*/ 	.word	0xffffffff
	.align		4
        /*0008*/ 	.word	0x00000000
	.align		4
        /*000c*/ 	.word	0xfffffffe
	.align		4
        /*0010*/ 	.word	0x00000000
	.align		4
        /*0014*/ 	.word	0xfffffffd
	.align		4
        /*0018*/ 	.word	0x00000000
	.align		4
        /*001c*/ 	.word	0xfffffffc


//--------------------- .nv.constant4             --------------------------
	.section	.nv.constant4,"a",@progbits
	.align	8
	.align		8
.nv.constant4:
        /*0000*/ 	.dword	__cudart_i2opi_f


//--------------------- .text._Z30RoPe_rotation_kernel_multiheadiPfiiii --------------------------
	.section	.text._Z30RoPe_rotation_kernel_multiheadiPfiiii,"ax",@progbits
	.align	128
        .global         _Z30RoPe_rotation_kernel_multiheadiPfiiii
        .type           _Z30RoPe_rotation_kernel_multiheadiPfiiii,@function
        .size           _Z30RoPe_rotation_kernel_multiheadiPfiiii,(.L_x_198 - _Z30RoPe_rotation_kernel_multiheadiPfiiii)
        .other          _Z30RoPe_rotation_kernel_multiheadiPfiiii,@"STO_CUDA_ENTRY STV_DEFAULT"
_Z30RoPe_rotation_kernel_multiheadiPfiiii:
.text._Z30RoPe_rotation_kernel_multiheadiPfiiii:
[----:B------:R-:W0:Y:S08]  /*0000*/  LDC R1, c[0x0][0x37c] ;  /* 0x0000df00ff017b82 */ /* 0x000e300000000800 */
[----:B------:R-:W1:Y:S01]  /*0010*/  LDC R4, c[0x0][0x390] ;  /* 0x0000e400ff047b82 */ /* 0x000e620000000800 */
[----:B------:R-:W2:Y:S01]  /*0020*/  S2R R5, SR_TID.X ;  /* 0x0000000000057919 */ /* 0x000ea20000002100 */
[----:B0-----:R-:W-:-:S06]  /*0030*/  VIADD R1, R1, 0xffffffe0 ;  /* 0xffffffe001017836 */ /* 0x001fcc0000000000 */
[----:B------:R-:W0:Y:S08]  /*0040*/  S2UR UR4, SR_CTAID.X ;  /* 0x00000000000479c3 */ /* 0x000e300000002500 */
[----:B------:R-:W0:Y:S01]  /*0050*/  LDC R0, c[0x0][0x39c] ;  /* 0x0000e700ff007b82 */ /* 0x000e220000000800 */
[----:B-1----:R-:W-:-:S04]  /*0060*/  LEA.HI R10, R4, R4, RZ, 0x1 ;  /* 0x00000004040a7211 */ /* 0x002fc800078f08ff */
[----:B------:R-:W-:Y:S02]  /*0070*/  SHF.R.S32.HI R10, RZ, 0x1, R10 ;  /* 0x00000001ff0a7819 */ /* 0x000fe4000001140a */
[----:B0-----:R-:W-:-:S04]  /*0080*/  ISETP.LE.AND P0, PT, R0, UR4, PT ;  /* 0x0000000400007c0c */ /* 0x001fc8000bf03270 */
[----:B--2---:R-:W-:-:S13]  /*0090*/  ISETP.GE.OR P0, PT, R5, R10, P0 ;  /* 0x0000000a0500720c */ /* 0x004fda0000706670 */
[----:B------:R-:W-:Y:S05]  /*00a0*/  @P0 EXIT ;  /* 0x000000000000094d */ /* 0x000fea0003800000 */
[----:B------:R-:W-:Y:S01]  /*00b0*/  I2FP.F32.U32 R9, R10 ;  /* 0x0000000a00097245 */ /* 0x000fe20000201000 */
[----:B------:R-:W0:Y:S01]  /*00c0*/  LDC.64 R6, c[0x0][0x388] ;  /* 0x0000e200ff067b82 */ /* 0x000e220000000a00 */
[----:B------:R-:W-:Y:S01]  /*00d0*/  I2FP.F32.U32 R0, R5 ;  /* 0x0000000500007245 */ /* 0x000fe20000201000 */
[----:B------:R-:W-:Y:S01]  /*00e0*/  BSSY.RECONVERGENT B0, `(.L_x_0) ;  /* 0x000000e000007945 */ /* 0x000fe20003800200 */
[----:B------:R-:W1:Y:S08]  /*00f0*/  MUFU.RCP R2, R9 ;  /* 0x0000000900027308 */ /* 0x000e700000001000 */
[----:B------:R-:W2:Y:S01]  /*0100*/  FCHK P0, R0, R9 ;  /* 0x0000000900007302 */ /* 0x000ea20000000000 */
[----:B-1----:R-:W-:-:S04]  /*0110*/  FFMA R3, -R9, R2, 1 ;  /* 0x3f80000009037423 */ /* 0x002fc80000000102 */
[----:B------:R-:W-:Y:S01]  /*0120*/  FFMA R11, R2, R3, R2 ;  /* 0x00000003020b7223 */ /* 0x000fe20000000002 */
[----:B------:R-:W-:-:S03]  /*0130*/  IMAD R3, R4, UR4, RZ ;  /* 0x0000000404037c24 */ /* 0x000fc6000f8e02ff */
[----:B------:R-:W-:Y:S01]  /*0140*/  FFMA R2, R0, R11, RZ ;  /* 0x0000000b00027223 */ /* 0x000fe200000000ff */
[----:B0-----:R-:W-:-:S04]  /*0150*/  IMAD.WIDE R6, R3, 0x4, R6 ;  /* 0x0000000403067825 */ /* 0x001fc800078e0206 */
[----:B------:R-:W-:-:S04]  /*0160*/  FFMA R4, -R9, R2, R0 ;  /* 0x0000000209047223 */ /* 0x000fc80000000100 */
[----:B------:R-:W-:Y:S01]  /*0170*/  FFMA R2, R11, R4, R2 ;  /* 0x000000040b027223 */ /* 0x000fe20000000002 */
[----:B--2---:R-:W-:Y:S06]  /*0180*/  @!P0 BRA `(.L_x_1) ;  /* 0x00000000000c8947 */ /* 0x004fec0003800000 */
[----:B------:R-:W-:-:S07]  /*0190*/  MOV R2, 0x1b0 ;  /* 0x000001b000027802 */ /* 0x000fce0000000f00 */
[----:B------:R-:W-:Y:S05]  /*01a0*/  CALL.REL.NOINC `($__internal_1_$__cuda_sm3x_div_rn_noftz_f32_slowpath) ;  /* 0x0000001000747944 */ /* 0x000fea0003c00000 */
[----:B------:R-:W-:-:S07]  /*01b0*/  IMAD.MOV.U32 R2, RZ, RZ, R0 ;  /* 0x000000ffff027224 */ /* 0x000fce00078e0000 */
.L_x_1:
[----:B------:R-:W-:Y:S05]  /*01c0*/  BSYNC.RECONVERGENT B0 ;  /* 0x0000000000007941 */ /* 0x000fea0003800200 */
.L_x_0:
[----:B------:R-:W-:Y:S01]  /*01d0*/  FSETP.NEU.AND P0, PT, R2, RZ, PT ;  /* 0x000000ff0200720b */ /* 0x000fe20003f0d000 */
[----:B------:R-:W-:Y:S01]  /*01e0*/  BSSY.RECONVERGENT B0, `(.L_x_2) ;  /* 0x0000026000007945 */ /* 0x000fe20003800200 */
[----:B------:R-:W-:-:S11]  /*01f0*/  IMAD.MOV.U32 R0, RZ, RZ, 0x3f800000 ;  /* 0x3f800000ff007424 */ /* 0x000fd600078e00ff */
[----:B------:R-:W-:Y:S05]  /*0200*/  @!P0 BRA `(.L_x_3) ;  /* 0x00000000008c8947 */ /* 0x000fea0003800000 */
[----:B------:R-:W-:Y:S01]  /*0210*/  IMAD.MOV.U32 R3, RZ, RZ, 0x310a2734 ;  /* 0x310a2734ff037424 */ /* 0x000fe200078e00ff */
[----:B------:R-:W-:Y:S01]  /*0220*/  FSETP.NAN.AND P2, PT, |R2|, |R2|, PT ;  /* 0x400000020200720b */ /* 0x000fe20003f48200 */
[----:B------:R-:W-:Y:S02]  /*0230*/  IMAD.MOV.U32 R0, RZ, RZ, 0x3fb8aa3b ;  /* 0x3fb8aa3bff007424 */ /* 0x000fe400078e00ff */
[----:B------:R-:W-:Y:S02]  /*0240*/  IMAD.MOV.U32 R9, RZ, RZ, 0x3d423fd6 ;  /* 0x3d423fd6ff097424 */ /* 0x000fe400078e00ff */
[----:B------:R-:W-:-:S04]  /*0250*/  FFMA R0, -R3, R0, -9.6648626879414223367e-08 ;  /* 0xb3cf8d2503007423 */ /* 0x000fc80000000100 */
[----:B------:R-:W-:-:S04]  /*0260*/  FFMA R0, -R9, 1.9251366722983220825e-08, R0 ;  /* 0x32a55e3409007823 */ /* 0x000fc80000000100 */
[----:B------:R-:W-:-:S04]  /*0270*/  FFMA R0, -R3, 0.00081144738942384719849, R0 ;  /* 0x3a54b75003007823 */ /* 0x000fc80000000100 */
[----:B------:R-:W-:-:S04]  /*0280*/  FFMA R0, -R9, 0.00027048247284255921841, R0 ;  /* 0x398dcf8b09007823 */ /* 0x000fc80000000100 */
[----:B------:R-:W-:-:S04]  /*0290*/  FADD R3, R0, 19.931581497192382812 ;  /* 0x419f73e100037421 */ /* 0x000fc80000000000 */
[C---:B------:R-:W-:Y:S01]  /*02a0*/  FMUL R4, R3.reuse, R2 ;  /* 0x0000000203047220 */ /* 0x040fe20000400000 */
[----:B------:R-:W-:-:S03]  /*02b0*/  FADD R11, R3, -19.931581497192382812 ;  /* 0xc19f73e1030b7421 */ /* 0x000fc60000000000 */
[----:B------:R-:W0:Y:S01]  /*02c0*/  FRND R9, R4 ;  /* 0x0000000400097307 */ /* 0x000e220000201000 */
[----:B------:R-:W-:Y:S01]  /*02d0*/  FADD R0, R0, -R11 ;  /* 0x8000000b00007221 */ /* 0x000fe20000000000 */
[-C--:B------:R-:W-:Y:S01]  /*02e0*/  FFMA R3, R3, R2.reuse, -R4 ;  /* 0x0000000203037223 */ /* 0x080fe20000000804 */
[----:B------:R-:W-:Y:S01]  /*02f0*/  IMAD.MOV.U32 R11, RZ, RZ, 0x391fcb8e ;  /* 0x391fcb8eff0b7424 */ /* 0x000fe200078e00ff */
[----:B------:R-:W-:Y:S02]  /*0300*/  FSETP.GT.AND P0, PT, |R4|, 152, PT ;  /* 0x431800000400780b */ /* 0x000fe40003f04200 */
[----:B------:R-:W-:Y:S02]  /*0310*/  FFMA R3, R0, R2, R3 ;  /* 0x0000000200037223 */ /* 0x000fe40000000003 */
[----:B------:R-:W1:Y:S01]  /*0320*/  F2I.NTZ R8, R4 ;  /* 0x0000000400087305 */ /* 0x000e620000203100 */
[----:B0-----:R-:W-:Y:S01]  /*0330*/  FADD R0, R4, -R9 ;  /* 0x8000000904007221 */ /* 0x001fe20000000000 */
[----:B------:R-:W-:-:S03]  /*0340*/  FSETP.GT.AND P1, PT, R9, RZ, PT ;  /* 0x000000ff0900720b */ /* 0x000fc60003f24000 */
[----:B------:R-:W-:-:S04]  /*0350*/  FADD R0, R0, R3 ;  /* 0x0000000300007221 */ /* 0x000fc80000000000 */
[----:B------:R-:W-:-:S04]  /*0360*/  FFMA R3, R0, R11, 0.0013391353422775864601 ;  /* 0x3aaf85ed00037423 */ /* 0x000fc8000000000b */
[----:B------:R-:W-:-:S04]  /*0370*/  FFMA R3, R0, R3, 0.0096188392490148544312 ;  /* 0x3c1d985600037423 */ /* 0x000fc80000000003 */
[----:B------:R-:W-:-:S04]  /*0380*/  FFMA R3, R0, R3, 0.055503588169813156128 ;  /* 0x3d6357bb00037423 */ /* 0x000fc80000000003 */
[----:B------:R-:W-:Y:S01]  /*0390*/  FFMA R9, R0, R3, 0.24022644758224487305 ;  /* 0x3e75fdec00097423 */ /* 0x000fe20000000003 */
[----:B------:R-:W-:Y:S02]  /*03a0*/  SEL R3, RZ, 0x83000000, P1 ;  /* 0x83000000ff037807 */ /* 0x000fe40000800000 */
[----:B------:R-:W-:Y:S01]  /*03b0*/  FSETP.GEU.AND P1, PT, R4, RZ, PT ;  /* 0x000000ff0400720b */ /* 0x000fe20003f2e000 */
[C---:B------:R-:W-:Y:S02]  /*03c0*/  FFMA R11, R0.reuse, R9, 0.69314718246459960938 ;  /* 0x3f317218000b7423 */ /* 0x040fe40000000009 */
[----:B------:R-:W-:Y:S02]  /*03d0*/  VIADD R9, R3, 0x7f000000 ;  /* 0x7f00000003097836 */ /* 0x000fe40000000000 */
[----:B------:R-:W-:Y:S01]  /*03e0*/  FFMA R12, R0, R11, 1 ;  /* 0x3f800000000c7423 */ /* 0x000fe2000000000b */
[----:B-1----:R-:W-:Y:S01]  /*03f0*/  IMAD R8, R8, 0x800000, -R3 ;  /* 0x0080000008087824 */ /* 0x002fe200078e0a03 */
[----:B------:R-:W-:-:S02]  /*0400*/  FSEL R0, RZ, +INF , !P1 ;  /* 0x7f800000ff007808 */ /* 0x000fc40004800000 */
[----:B------:R-:W-:-:S04]  /*0410*/  FMUL R9, R9, R12 ;  /* 0x0000000c09097220 */ /* 0x000fc80000400000 */
[----:B------:R-:W-:Y:S01]  /*0420*/  @!P0 FMUL R0, R8, R9 ;  /* 0x0000000908008220 */ /* 0x000fe20000400000 */
[----:B------:R-:W-:-:S07]  /*0430*/  @P2 FADD R0, R2, 1000000 ;  /* 0x4974240002002421 */ /* 0x000fce0000000000 */
.L_x_3:
[----:B------:R-:W-:Y:S05]  /*0440*/  BSYNC.RECONVERGENT B0 ;  /* 0x0000000000007941 */ /* 0x000fea0003800200 */
.L_x_2:
[----:B------:R-:W-:Y:S01]  /*0450*/  VIADD R2, R0, 0x1800000 ;  /* 0x0180000000027836 */ /* 0x000fe20000000000 */
[----:B------:R-:W-:Y:S04]  /*0460*/  BSSY.RECONVERGENT B0, `(.L_x_4) ;  /* 0x000000b000007945 */ /* 0x000fe80003800200 */
[----:B------:R-:W-:-:S04]  /*0470*/  LOP3.LUT R2, R2, 0x7f800000, RZ, 0xc0, !PT ;  /* 0x7f80000002027812 */ /* 0x000fc800078ec0ff */
[----:B------:R-:W-:-:S13]  /*0480*/  ISETP.GT.U32.AND P0, PT, R2, 0x1ffffff, PT ;  /* 0x01ffffff0200780c */ /* 0x000fda0003f04070 */
[----:B------:R-:W-:Y:S05]  /*0490*/  @P0 BRA `(.L_x_5) ;  /* 0x00000000000c0947 */ /* 0x000fea0003800000 */
[----:B------:R-:W-:-:S07]  /*04a0*/  MOV R4, 0x4c0 ;  /* 0x000004c000047802 */ /* 0x000fce0000000f00 */
[----:B------:R-:W-:Y:S05]  /*04b0*/  CALL.REL.NOINC `($__internal_0_$__cuda_sm20_rcp_rn_f32_slowpath) ;  /* 0x0000000800d87944 */ /* 0x000fea0003c00000 */
[----:B------:R-:W-:Y:S05]  /*04c0*/  BRA `(.L_x_6) ;  /* 0x0000000000107947 */ /* 0x000fea0003800000 */
.L_x_5:
[----:B------:R-:W0:Y:S02]  /*04d0*/  MUFU.RCP R9, R0 ;  /* 0x0000000000097308 */ /* 0x000e240000001000 */
[----:B0-----:R-:W-:-:S04]  /*04e0*/  FFMA R2, R9, R0, -1 ;  /* 0xbf80000009027423 */ /* 0x001fc80000000000 */
[----:B------:R-:W-:-:S04]  /*04f0*/  FADD.FTZ R2, -R2, -RZ ;  /* 0x800000ff02027221 */ /* 0x000fc80000010100 */
[----:B------:R-:W-:-:S07]  /*0500*/  FFMA R9, R9, R2, R9 ;  /* 0x0000000209097223 */ /* 0x000fce0000000009 */
.L_x_6:
[----:B------:R-:W-:Y:S05]  /*0510*/  BSYNC.RECONVERGENT B0 ;  /* 0x0000000000007941 */ /* 0x000fea0003800200 */
.L_x_4:
[----:B------:R-:W0:Y:S01]  /*0520*/  LDCU UR4, c[0x0][0x380] ;  /* 0x00007000ff0477ac */ /* 0x000e220008000800 */
[----:B------:R-:W-:Y:S01]  /*0530*/  BSSY.RECONVERGENT B0, `(.L_x_7) ;  /* 0x0000045000007945 */ /* 0x000fe20003800200 */
[----:B------:R-:W1:Y:S01]  /*0540*/  LDCU.64 UR6, c[0x0][0x358] ;  /* 0x00006b00ff0677ac */ /* 0x000e620008000a00 */
[----:B0-----:R-:W-:-:S05]  /*0550*/  I2FP.F32.S32 R0, UR4 ;  /* 0x0000000400007c45 */ /* 0x001fca0008201400 */
[----:B------:R-:W-:-:S04]  /*0560*/  FMUL R9, R0, R9 ;  /* 0x0000000900097220 */ /* 0x000fc80000400000 */
[C---:B------:R-:W-:Y:S01]  /*0570*/  FMUL R0, R9.reuse, 0.63661974668502807617 ;  /* 0x3f22f98309007820 */ /* 0x040fe20000400000 */
[----:B------:R-:W-:-:S05]  /*0580*/  FSETP.GE.AND P0, PT, |R9|, 105615, PT ;  /* 0x47ce47800900780b */ /* 0x000fca0003f06200 */
[----:B------:R-:W0:Y:S02]  /*0590*/  F2I.NTZ R0, R0 ;  /* 0x0000000000007305 */ /* 0x000e240000203100 */
[----:B0-----:R-:W-:Y:S01]  /*05a0*/  I2FP.F32.S32 R2, R0 ;  /* 0x0000000000027245 */ /* 0x001fe20000201400 */
[----:B------:R-:W-:-:S04]  /*05b0*/  IMAD.MOV.U32 R14, RZ, RZ, R0 ;  /* 0x000000ffff0e7224 */ /* 0x000fc800078e0000 */
[----:B------:R-:W-:-:S04]  /*05c0*/  FFMA R3, R2, -1.5707962512969970703, R9 ;  /* 0xbfc90fda02037823 */ /* 0x000fc80000000009 */
[----:B------:R-:W-:-:S04]  /*05d0*/  FFMA R3, R2, -7.5497894158615963534e-08, R3 ;  /* 0xb3a2216802037823 */ /* 0x000fc80000000003 */
[----:B------:R-:W-:-:S05]  /*05e0*/  FFMA R11, R2, -5.3903029534742383927e-15, R3 ;  /* 0xa7c234c5020b7823 */ /* 0x000fca0000000003 */
[----:B------:R-:W-:Y:S01]  /*05f0*/  MOV R2, R11 ;  /* 0x0000000b00027202 */ /* 0x000fe20000000f00 */
[----:B-1----:R-:W-:Y:S06]  /*0600*/  @!P0 BRA `(.L_x_8) ;  /* 0x0000000000dc8947 */ /* 0x002fec0003800000 */
[----:B------:R-:W-:-:S13]  /*0610*/  FSETP.NEU.AND P0, PT, |R9|, +INF , PT ;  /* 0x7f8000000900780b */ /* 0x000fda0003f0d200 */
[----:B------:R-:W-:Y:S01]  /*0620*/  @!P0 FMUL R2, RZ, R9 ;  /* 0x00000009ff028220 */ /* 0x000fe20000400000 */
[----:B------:R-:W-:Y:S01]  /*0630*/  @!P0 IMAD.MOV.U32 R0, RZ, RZ, RZ ;  /* 0x000000ffff008224 */ /* 0x000fe200078e00ff */
[----:B------:R-:W-:Y:S06]  /*0640*/  @!P0 BRA `(.L_x_8) ;  /* 0x0000000000cc8947 */ /* 0x000fec0003800000 */
[----:B------:R-:W-:Y:S01]  /*0650*/  IMAD.SHL.U32 R2, R9, 0x100, RZ ;  /* 0x0000010009027824 */ /* 0x000fe200078e00ff */
[----:B------:R-:W0:Y:S01]  /*0660*/  LDCU.64 UR8, c[0x4][URZ] ;  /* 0x01000000ff0877ac */ /* 0x000e220008000a00 */
[----:B------:R-:W-:Y:S02]  /*0670*/  IMAD.MOV.U32 R8, RZ, RZ, RZ ;  /* 0x000000ffff087224 */ /* 0x000fe400078e00ff */
[----:B------:R-:W-:Y:S01]  /*0680*/  IMAD.MOV.U32 R0, RZ, RZ, R1 ;  /* 0x000000ffff007224 */ /* 0x000fe200078e0001 */
[----:B------:R-:W-:Y:S01]  /*0690*/  LOP3.LUT R17, R2, 0x80000000, RZ, 0xfc, !PT ;  /* 0x8000000002117812 */ /* 0x000fe200078efcff */
[----:B------:R-:W-:Y:S01]  /*06a0*/  UMOV UR5, URZ ;  /* 0x000000ff00057c82 */ /* 0x000fe20008000000 */
[----:B------:R-:W-:-:S05]  /*06b0*/  UMOV UR4, URZ ;  /* 0x000000ff00047c82 */ /* 0x000fca0008000000 */
.L_x_9:
[----:B0-----:R-:W-:Y:S02]  /*06c0*/  IMAD.U32 R12, RZ, RZ, UR8 ;  /* 0x00000008ff0c7e24 */ /* 0x001fe4000f8e00ff */
[----:B------:R-:W-:-:S05]  /*06d0*/  IMAD.U32 R13, RZ, RZ, UR9 ;  /* 0x00000009ff0d7e24 */ /* 0x000fca000f8e00ff */
[----:B------:R-:W2:Y:S01]  /*06e0*/  LDG.E.CONSTANT R2, desc[UR6][R12.64] ;  /* 0x000000060c027981 */ /* 0x000ea2000c1e9900 */
[----:B------:R-:W-:Y:S02]  /*06f0*/  UIADD3 UR8, UP0, UPT, UR8, 0x4, URZ ;  /* 0x0000000408087890 */ /* 0x000fe4000ff1e0ff */
[----:B------:R-:W-:Y:S02]  /*0700*/  UIADD3 UR4, UPT, UPT, UR4, 0x1, URZ ;  /* 0x0000000104047890 */ /* 0x000fe4000fffe0ff */
[----:B------:R-:W-:Y:S02]  /*0710*/  UIADD3.X UR9, UPT, UPT, URZ, UR9, URZ, UP0, !UPT ;  /* 0x00000009ff097290 */ /* 0x000fe400087fe4ff */
[----:B------:R-:W-:Y:S01]  /*0720*/  UISETP.NE.AND UP0, UPT, UR4, 0x6, UPT ;  /* 0x000000060400788c */ /* 0x000fe2000bf05270 */
[----:B--2---:R-:W-:-:S03]  /*0730*/  IMAD.WIDE.U32 R2, R2, R17, RZ ;  /* 0x0000001102027225 */ /* 0x004fc600078e00ff */
[----:B------:R-:W-:-:S04]  /*0740*/  IADD3 R15, P0, PT, R2, R8, RZ ;  /* 0x00000008020f7210 */ /* 0x000fc80007f1e0ff */
[----:B------:R-:W-:Y:S01]  /*0750*/  IADD3.X R8, PT, PT, R3, UR5, RZ, P0, !PT ;  /* 0x0000000503087c10 */ /* 0x000fe200087fe4ff */
[----:B------:R0:W-:Y:S02]  /*0760*/  STL [R0], R15 ;  /* 0x0000000f00007387 */ /* 0x0001e40000100800 */
[----:B0-----:R-:W-:Y:S01]  /*0770*/  VIADD R0, R0, 0x4 ;  /* 0x0000000400007836 */ /* 0x001fe20000000000 */
[----:B------:R-:W-:Y:S06]  /*0780*/  BRA.U UP0, `(.L_x_9) ;  /* 0xfffffffd00cc7547 */ /* 0x000fec000b83ffff */
[----:B------:R-:W-:Y:S01]  /*0790*/  SHF.R.U32.HI R4, RZ, 0x17, R9 ;  /* 0x00000017ff047819 */ /* 0x000fe20000011609 */
[----:B------:R0:W-:Y:S03]  /*07a0*/  STL [R1+0x18], R8 ;  /* 0x0000180801007387 */ /* 0x0001e60000100800 */
[C---:B------:R-:W-:Y:S02]  /*07b0*/  LOP3.LUT R0, R4.reuse, 0xe0, RZ, 0xc0, !PT ;  /* 0x000000e004007812 */ /* 0x040fe400078ec0ff */
[----:B------:R-:W-:-:S03]  /*07c0*/  LOP3.LUT P0, RZ, R4, 0x1f, RZ, 0xc0, !PT ;  /* 0x0000001f04ff7812 */ /* 0x000fc6000780c0ff */
[----:B------:R-:W-:-:S05]  /*07d0*/  VIADD R0, R0, 0xffffff80 ;  /* 0xffffff8000007836 */ /* 0x000fca0000000000 */
[----:B------:R-:W-:-:S05]  /*07e0*/  SHF.R.U32.HI R0, RZ, 0x5, R0 ;  /* 0x00000005ff007819 */ /* 0x000fca0000011600 */
[----:B------:R-:W-:-:S05]  /*07f0*/  IMAD R15, R0, -0x4, R1 ;  /* 0xfffffffc000f7824 */ /* 0x000fca00078e0201 */
[----:B------:R-:W2:Y:S04]  /*0800*/  LDL R0, [R15+0x18] ;  /* 0x000018000f007983 */ /* 0x000ea80000100800 */
[----:B------:R-:W2:Y:S04]  /*0810*/  LDL R3, [R15+0x14] ;  /* 0x000014000f037983 */ /* 0x000ea80000100800 */
[----:B------:R-:W3:Y:S01]  /*0820*/  @P0 LDL R2, [R15+0x10] ;  /* 0x000010000f020983 */ /* 0x000ee20000100800 */
[----:B------:R-:W-:Y:S01]  /*0830*/  LOP3.LUT R4, R4, 0x1f, RZ, 0xc0, !PT ;  /* 0x0000001f04047812 */ /* 0x000fe200078ec0ff */
[----:B------:R-:W-:Y:S01]  /*0840*/  UMOV UR4, 0x54442d19 ;  /* 0x54442d1900047882 */ /* 0x000fe20000000000 */
[----:B------:R-:W-:-:S02]  /*0850*/  UMOV UR5, 0x3bf921fb ;  /* 0x3bf921fb00057882 */ /* 0x000fc40000000000 */
[-C--:B--2---:R-:W-:Y:S02]  /*0860*/  @P0 SHF.L.W.U32.HI R0, R3, R4.reuse, R0 ;  /* 0x0000000403000219 */ /* 0x084fe40000010e00 */
[----:B---3--:R-:W-:Y:S02]  /*0870*/  @P0 SHF.L.W.U32.HI R3, R2, R4, R3 ;  /* 0x0000000402030219 */ /* 0x008fe40000010e03 */
[----:B------:R-:W-:Y:S02]  /*0880*/  ISETP.GE.AND P0, PT, R9, RZ, PT ;  /* 0x000000ff0900720c */ /* 0x000fe40003f06270 */
[C---:B------:R-:W-:Y:S01]  /*0890*/  SHF.L.W.U32.HI R2, R3.reuse, 0x2, R0 ;  /* 0x0000000203027819 */ /* 0x040fe20000010e00 */
[----:B------:R-:W-:-:S03]  /*08a0*/  IMAD.SHL.U32 R3, R3, 0x4, RZ ;  /* 0x0000000403037824 */ /* 0x000fc600078e00ff */
[----:B------:R-:W-:-:S04]  /*08b0*/  SHF.R.S32.HI R4, RZ, 0x1f, R2 ;  /* 0x0000001fff047819 */ /* 0x000fc80000011402 */
[C---:B------:R-:W-:Y:S02]  /*08c0*/  LOP3.LUT R12, R4.reuse, R3, RZ, 0x3c, !PT ;  /* 0x00000003040c7212 */ /* 0x040fe400078e3cff */
[----:B------:R-:W-:Y:S02]  /*08d0*/  LOP3.LUT R13, R4, R2, RZ, 0x3c, !PT ;  /* 0x00000002040d7212 */ /* 0x000fe400078e3cff */
[----:B------:R-:W-:Y:S02]  /*08e0*/  SHF.R.U32.HI R3, RZ, 0x1e, R0 ;  /* 0x0000001eff037819 */ /* 0x000fe40000011600 */
[C---:B------:R-:W-:Y:S02]  /*08f0*/  LOP3.LUT R4, R2.reuse, R9, RZ, 0x3c, !PT ;  /* 0x0000000902047212 */ /* 0x040fe400078e3cff */
[----:B------:R-:W1:Y:S01]  /*0900*/  I2F.F64.S64 R12, R12 ;  /* 0x0000000c000c7312 */ /* 0x000e620000301c00 */
[----:B------:R-:W-:Y:S02]  /*0910*/  LEA.HI R0, R2, R3, RZ, 0x1 ;  /* 0x0000000302007211 */ /* 0x000fe400078f08ff */
[----:B------:R-:W-:-:S03]  /*0920*/  ISETP.GE.AND P1, PT, R4, RZ, PT ;  /* 0x000000ff0400720c */ /* 0x000fc60003f26270 */
[----:B------:R-:W-:-:S05]  /*0930*/  IMAD.MOV R2, RZ, RZ, -R0 ;  /* 0x000000ffff027224 */ /* 0x000fca00078e0a00 */
[----:B------:R-:W-:Y:S01]  /*0940*/  @!P0 MOV R0, R2 ;  /* 0x0000000200008202 */ /* 0x000fe20000000f00 */
[----:B-1----:R-:W-:-:S10]  /*0950*/  DMUL R16, R12, UR4 ;  /* 0x000000040c107c28 */ /* 0x002fd40008000000 */
[----:B------:R-:W1:Y:S02]  /*0960*/  F2F.F32.F64 R16, R16 ;  /* 0x0000001000107310 */ /* 0x000e640000301000 */
[----:B01----:R-:W-:-:S07]  /*0970*/  FSEL R2, -R16, R16, !P1 ;  /* 0x0000001010027208 */ /* 0x003fce0004800100 */
.L_x_8:
[----:B------:R-:W-:Y:S05]  /*0980*/  BSYNC.RECONVERGENT B0 ;  /* 0x0000000000007941 */ /* 0x000fea0003800200 */
.L_x_7:
[----:B------:R-:W-:Y:S01]  /*0990*/  LOP3.LUT R8, R0, 0x1, RZ, 0xc0, !PT ;  /* 0x0000000100087812 */ /* 0x000fe200078ec0ff */
[----:B------:R-:W-:Y:S02]  /*09a0*/  IMAD.MOV.U32 R16, RZ, RZ, 0x37cbac00 ;  /* 0x37cbac00ff107424 */ /* 0x000fe400078e00ff */
[----:B------:R-:W-:Y:S01]  /*09b0*/  FMUL R3, R2, R2 ;  /* 0x0000000202037220 */ /* 0x000fe20000400000 */
[----:B------:R-:W-:Y:S01]  /*09c0*/  VIADD R0, R0, 0x1 ;  /* 0x0000000100007836 */ /* 0x000fe20000000000 */
[----:B------:R-:W-:Y:S01]  /*09d0*/  ISETP.NE.U32.AND P0, PT, R8, 0x1, PT ;  /* 0x000000010800780c */ /* 0x000fe20003f05070 */
[----:B------:R-:W-:Y:S02]  /*09e0*/  IMAD.MOV.U32 R8, RZ, RZ, 0x3c0885e4 ;  /* 0x3c0885e4ff087424 */ /* 0x000fe400078e00ff */
[----:B------:R-:W-:Y:S01]  /*09f0*/  FFMA R4, R3, R16, -0.0013887860113754868507 ;  /* 0xbab607ed03047423 */ /* 0x000fe20000000010 */
[----:B------:R-:W-:Y:S01]  /*0a00*/  IMAD.MOV.U32 R13, RZ, RZ, 0x3e2aaaa8 ;  /* 0x3e2aaaa8ff0d7424 */ /* 0x000fe200078e00ff */
[----:B------:R-:W-:Y:S01]  /*0a10*/  LOP3.LUT P1, RZ, R0, 0x2, RZ, 0xc0, !PT ;  /* 0x0000000200ff7812 */ /* 0x000fe2000782c0ff */
[----:B------:R-:W-:Y:S01]  /*0a20*/  BSSY.RECONVERGENT B0, `(.L_x_10) ;  /* 0x0000043000007945 */ /* 0x000fe20003800200 */
[----:B------:R-:W-:-:S02]  /*0a30*/  FSEL R8, R8, 0.041666727513074874878, !P0 ;  /* 0x3d2aaabb08087808 */ /* 0x000fc40004000000 */
[----:B------:R-:W-:Y:S02]  /*0a40*/  FSEL R4, R4, -0.00019574658654164522886, P0 ;  /* 0xb94d415304047808 */ /* 0x000fe40000000000 */
[----:B------:R-:W-:Y:S02]  /*0a50*/  FSEL R0, R2, 1, !P0 ;  /* 0x3f80000002007808 */ /* 0x000fe40004000000 */
[----:B------:R-:W-:Y:S01]  /*0a60*/  FSEL R13, -R13, -0.4999999701976776123, !P0 ;  /* 0xbeffffff0d0d7808 */ /* 0x000fe20004000100 */
[----:B------:R-:W-:Y:S01]  /*0a70*/  FFMA R4, R3, R4, R8 ;  /* 0x0000000403047223 */ /* 0x000fe20000000008 */
[----:B------:R-:W-:Y:S01]  /*0a80*/  FSETP.GE.AND P0, PT, |R9|, 105615, PT ;  /* 0x47ce47800900780b */ /* 0x000fe20003f06200 */
[C---:B------:R-:W-:Y:S02]  /*0a90*/  FFMA R15, R3.reuse, R0, RZ ;  /* 0x00000000030f7223 */ /* 0x040fe400000000ff */
[----:B------:R-:W-:-:S04]  /*0aa0*/  FFMA R4, R3, R4, R13 ;  /* 0x0000000403047223 */ /* 0x000fc8000000000d */
[----:B------:R-:W-:-:S04]  /*0ab0*/  FFMA R15, R15, R4, R0 ;  /* 0x000000040f0f7223 */ /* 0x000fc80000000000 */
[----:B------:R-:W-:Y:S02]  /*0ac0*/  @P1 FADD R15, RZ, -R15 ;  /* 0x8000000fff0f1221 */ /* 0x000fe40000000000 */
[----:B------:R-:W-:Y:S05]  /*0ad0*/  @!P0 BRA `(.L_x_11) ;  /* 0x0000000000dc8947 */ /* 0x000fea0003800000 */
        /* <DEDUP_REMOVED lines=11> */
.L_x_12:
[----:B0-----:R-:W-:Y:S01]  /*0b90*/  IMAD.U32 R12, RZ, RZ, UR8 ;  /* 0x00000008ff0c7e24 */ /* 0x001fe2000f8e00ff */
[----:B------:R-:W-:-:S05]  /*0ba0*/  MOV R13, UR9 ;  /* 0x00000009000d7c02 */ /* 0x000fca0008000f00 */
        /* <DEDUP_REMOVED lines=23> */
[----:B------:R-:W-:Y:S01]  /*0d20*/  UMOV UR5, 0x3bf921fb ;  /* 0x3bf921fb00057882 */ /* 0x000fe20000000000 */
[----:B------:R-:W-:-:S02]  /*0d30*/  ISETP.GE.AND P1, PT, R9, RZ, PT ;  /* 0x000000ff0900720c */ /* 0x000fc40003f26270 */
[-C--:B--2---:R-:W-:Y:S02]  /*0d40*/  @P0 SHF.L.W.U32.HI R0, R3, R4.reuse, R0 ;  /* 0x0000000403000219 */ /* 0x084fe40000010e00 */
[----:B---3--:R-:W-:-:S04]  /*0d50*/  @P0 SHF.L.W.U32.HI R3, R2, R4, R3 ;  /* 0x0000000402030219 */ /* 0x008fc80000010e03 */
[C---:B------:R-:W-:Y:S01]  /*0d60*/  SHF.L.W.U32.HI R2, R3.reuse, 0x2, R0 ;  /* 0x0000000203027819 */ /* 0x040fe20000010e00 */
[----:B------:R-:W-:-:S03]  /*0d70*/  IMAD.SHL.U32 R3, R3, 0x4, RZ ;  /* 0x0000000403037824 */ /* 0x000fc600078e00ff */
[----:B------:R-:W-:Y:S02]  /*0d80*/  SHF.R.S32.HI R4, RZ, 0x1f, R2 ;  /* 0x0000001fff047819 */ /* 0x000fe40000011402 */
[----:B------:R-:W-:Y:S02]  /*0d90*/  LOP3.LUT R9, R2, R9, RZ, 0x3c, !PT ;  /* 0x0000000902097212 */ /* 0x000fe400078e3cff */
[C---:B------:R-:W-:Y:S02]  /*0da0*/  LOP3.LUT R12, R4.reuse, R3, RZ, 0x3c, !PT ;  /* 0x00000003040c7212 */ /* 0x040fe400078e3cff */
[----:B------:R-:W-:Y:S02]  /*0db0*/  LOP3.LUT R13, R4, R2, RZ, 0x3c, !PT ;  /* 0x00000002040d7212 */ /* 0x000fe400078e3cff */
[----:B------:R-:W-:Y:S02]  /*0dc0*/  SHF.R.U32.HI R3, RZ, 0x1e, R0 ;  /* 0x0000001eff037819 */ /* 0x000fe40000011600 */
[----:B------:R-:W-:-:S02]  /*0dd0*/  ISETP.GE.AND P0, PT, R9, RZ, PT ;  /* 0x000000ff0900720c */ /* 0x000fc40003f06270 */
[----:B------:R-:W1:Y:S01]  /*0de0*/  I2F.F64.S64 R12, R12 ;  /* 0x0000000c000c7312 */ /* 0x000e620000301c00 */
[----:B------:R-:W-:-:S05]  /*0df0*/  LEA.HI R14, R2, R3, RZ, 0x1 ;  /* 0x00000003020e7211 */ /* 0x000fca00078f08ff */
[----:B------:R-:W-:-:S04]  /*0e00*/  IMAD.MOV R0, RZ, RZ, -R14 ;  /* 0x000000ffff007224 */ /* 0x000fc800078e0a0e */
[----:B------:R-:W-:Y:S01]  /*0e10*/  @!P1 IMAD.MOV.U32 R14, RZ, RZ, R0 ;  /* 0x000000ffff0e9224 */ /* 0x000fe200078e0000 */
[----:B-1----:R-:W-:-:S10]  /*0e20*/  DMUL R18, R12, UR4 ;  /* 0x000000040c127c28 */ /* 0x002fd40008000000 */
[----:B------:R-:W1:Y:S02]  /*0e30*/  F2F.F32.F64 R18, R18 ;  /* 0x0000001200127310 */ /* 0x000e640000301000 */
[----:B01----:R-:W-:-:S07]  /*0e40*/  FSEL R11, -R18, R18, !P0 ;  /* 0x00000012120b7208 */ /* 0x003fce0004000100 */
.L_x_11:
[----:B------:R-:W-:Y:S05]  /*0e50*/  BSYNC.RECONVERGENT B0 ;  /* 0x0000000000007941 */ /* 0x000fea0003800200 */
.L_x_10:
[----:B------:R-:W-:-:S04]  /*0e60*/  IMAD.IADD R3, R10, 0x1, R5 ;  /* 0x000000010a037824 */ /* 0x000fc800078e0205 */
[----:B------:R-:W-:-:S04]  /*0e70*/  IMAD.WIDE.U32 R2, R3, 0x4, R6 ;  /* 0x0000000403027825 */ /* 0x000fc800078e0006 */
[----:B------:R-:W-:Y:S01]  /*0e80*/  IMAD.WIDE.U32 R6, R5, 0x4, R6 ;  /* 0x0000000405067825 */ /* 0x000fe200078e0006 */
[----:B------:R-:W2:Y:S04]  /*0e90*/  LDG.E R8, desc[UR6][R2.64] ;  /* 0x0000000602087981 */ /* 0x000ea8000c1e1900 */
[----:B------:R-:W3:Y:S01]  /*0ea0*/  LDG.E R4, desc[UR6][R6.64] ;  /* 0x0000000606047981 */ /* 0x000ee2000c1e1900 */
[C---:B------:R-:W-:Y:S01]  /*0eb0*/  LOP3.LUT R0, R14.reuse, 0x1, RZ, 0xc0, !PT ;  /* 0x000000010e007812 */ /* 0x040fe200078ec0ff */
[----:B------:R-:W-:Y:S01]  /*0ec0*/  FMUL R5, R11, R11 ;  /* 0x0000000b0b057220 */ /* 0x000fe20000400000 */
[----:B------:R-:W-:Y:S01]  /*0ed0*/  IMAD.MOV.U32 R9, RZ, RZ, 0x3effffff ;  /* 0x3effffffff097424 */ /* 0x000fe200078e00ff */
[----:B------:R-:W-:Y:S02]  /*0ee0*/  LOP3.LUT P1, RZ, R14, 0x2, RZ, 0xc0, !PT ;  /* 0x000000020eff7812 */ /* 0x000fe4000782c0ff */
[----:B------:R-:W-:Y:S01]  /*0ef0*/  ISETP.NE.U32.AND P0, PT, R0, 0x1, PT ;  /* 0x000000010000780c */ /* 0x000fe20003f05070 */
[----:B------:R-:W-:Y:S01]  /*0f00*/  FFMA R16, R5, R16, -0.0013887860113754868507 ;  /* 0xbab607ed05107423 */ /* 0x000fe20000000010 */
[----:B------:R-:W-:-:S02]  /*0f10*/  IMAD.MOV.U32 R0, RZ, RZ, 0x3d2aaabb ;  /* 0x3d2aaabbff007424 */ /* 0x000fc400078e00ff */
[----:B------:R-:W-:Y:S02]  /*0f20*/  FSEL R9, -R9, -0.16666662693023681641, !P0 ;  /* 0xbe2aaaa809097808 */ /* 0x000fe40004000100 */
[----:B------:R-:W-:Y:S02]  /*0f30*/  FSEL R16, R16, -0.00019574658654164522886, !P0 ;  /* 0xb94d415310107808 */ /* 0x000fe40004000000 */
[----:B------:R-:W-:-:S05]  /*0f40*/  FSEL R0, R0, 0.0083327032625675201416, !P0 ;  /* 0x3c0885e400007808 */ /* 0x000fca0004000000 */
[----:B------:R-:W-:Y:S01]  /*0f50*/  FFMA R16, R5, R16, R0 ;  /* 0x0000001005107223 */ /* 0x000fe20000000000 */
[----:B------:R-:W-:-:S03]  /*0f60*/  FSEL R0, R11, 1, P0 ;  /* 0x3f8000000b007808 */ /* 0x000fc60000000000 */
[C---:B------:R-:W-:Y:S02]  /*0f70*/  FFMA R9, R5.reuse, R16, R9 ;  /* 0x0000001005097223 */ /* 0x040fe40000000009 */
[----:B------:R-:W-:-:S04]  /*0f80*/  FFMA R5, R5, R0, RZ ;  /* 0x0000000005057223 */ /* 0x000fc800000000ff */
[----:B------:R-:W-:-:S04]  /*0f90*/  FFMA R0, R5, R9, R0 ;  /* 0x0000000905007223 */ /* 0x000fc80000000000 */
[----:B------:R-:W-:-:S04]  /*0fa0*/  @P1 FADD R0, RZ, -R0 ;  /* 0x80000000ff001221 */ /* 0x000fc80000000000 */
[C---:B--2---:R-:W-:Y:S01]  /*0fb0*/  FMUL R10, R0.reuse, R8 ;  /* 0x00000008000a7220 */ /* 0x044fe20000400000 */
[----:B---3--:R-:W-:-:S03]  /*0fc0*/  FMUL R9, R0, R4 ;  /* 0x0000000400097220 */ /* 0x008fc60000400000 */
[C---:B------:R-:W-:Y:S01]  /*0fd0*/  FFMA R5, R15.reuse, R4, -R10 ;  /* 0x000000040f057223 */ /* 0x040fe2000000080a */
[----:B------:R-:W-:-:S04]  /*0fe0*/  FFMA R9, R15, R8, R9 ;  /* 0x000000080f097223 */ /* 0x000fc80000000009 */
[----:B------:R-:W-:Y:S04]  /*0ff0*/  STG.E desc[UR6][R6.64], R5 ;  /* 0x0000000506007986 */ /* 0x000fe8000c101906 */
[----:B------:R-:W-:Y:S01]  /*1000*/  STG.E desc[UR6][R2.64], R9 ;  /* 0x0000000902007986 */ /* 0x000fe2000c101906 */
[----:B------:R-:W-:Y:S05]  /*1010*/  EXIT ;  /* 0x000000000000794d */ /* 0x000fea0003800000 */
        .weak           $__internal_0_$__cuda_sm20_rcp_rn_f32_slowpath
        .type           $__internal_0_$__cuda_sm20_rcp_rn_f32_slowpath,@function
        .size           $__internal_0_$__cuda_sm20_rcp_rn_f32_slowpath,($__internal_1_$__cuda_sm3x_div_rn_noftz_f32_slowpath - $__internal_0_$__cuda_sm20_rcp_rn_f32_slowpath)
$__internal_0_$__cuda_sm20_rcp_rn_f32_slowpath:
[----:B------:R-:W-:Y:S01]  /*1020*/  IMAD.SHL.U32 R2, R0, 0x2, RZ ;  /* 0x0000000200027824 */ /* 0x000fe200078e00ff */
[----:B------:R-:W-:Y:S04]  /*1030*/  BSSY.RECONVERGENT B1, `(.L_x_13) ;  /* 0x0000030000017945 */ /* 0x000fe80003800200 */
[----:B------:R-:W-:-:S04]  /*1040*/  SHF.R.U32.HI R11, RZ, 0x18, R2 ;  /* 0x00000018ff0b7819 */ /* 0x000fc80000011602 */
[----:B------:R-:W-:-:S13]  /*1050*/  ISETP.NE.U32.AND P0, PT, R11, RZ, PT ;  /* 0x000000ff0b00720c */ /* 0x000fda0003f05070 */
[----:B------:R-:W-:Y:S05]  /*1060*/  @P0 BRA `(.L_x_14) ;  /* 0x0000000000280947 */ /* 0x000fea0003800000 */
[----:B------:R-:W-:-:S04]  /*1070*/  SHF.L.U32 R2, R0, 0x1, RZ ;  /* 0x0000000100027819 */ /* 0x000fc800000006ff */
[----:B------:R-:W-:-:S13]  /*1080*/  ISETP.NE.AND P0, PT, R2, RZ, PT ;  /* 0x000000ff0200720c */ /* 0x000fda0003f05270 */
[----:B------:R-:W-:Y:S01]  /*1090*/  @P0 FFMA R8, R0, 1.84467440737095516160e+19, RZ ;  /* 0x5f80000000080823 */ /* 0x000fe200000000ff */
[----:B------:R-:W-:Y:S08]  /*10a0*/  @!P0 MUFU.RCP R3, R0 ;  /* 0x0000000000038308 */ /* 0x000ff00000001000 */
[----:B------:R-:W0:Y:S02]  /*10b0*/  @P0 MUFU.RCP R9, R8 ;  /* 0x0000000800090308 */ /* 0x000e240000001000 */
[----:B0-----:R-:W-:-:S04]  /*10c0*/  @P0 FFMA R2, R8, R9, -1 ;  /* 0xbf80000008020423 */ /* 0x001fc80000000009 */
[----:B------:R-:W-:-:S04]  /*10d0*/  @P0 FADD.FTZ R2, -R2, -RZ ;  /* 0x800000ff02020221 */ /* 0x000fc80000010100 */
[----:B------:R-:W-:-:S04]  /*10e0*/  @P0 FFMA R2, R9, R2, R9 ;  /* 0x0000000209020223 */ /* 0x000fc80000000009 */
[----:B------:R-:W-:Y:S01]  /*10f0*/  @P0 FFMA R3, R2, 1.84467440737095516160e+19, RZ ;  /* 0x5f80000002030823 */ /* 0x000fe200000000ff */
[----:B------:R-:W-:Y:S06]  /*1100*/  BRA `(.L_x_15) ;  /* 0x0000000000887947 */ /* 0x000fec0003800000 */
.L_x_14:
[----:B------:R-:W-:-:S05]  /*1110*/  VIADD R13, R11, 0xffffff03 ;  /* 0xffffff030b0d7836 */ /* 0x000fca0000000000 */
[----:B------:R-:W-:-:S13]  /*1120*/  ISETP.GT.U32.AND P0, PT, R13, 0x1, PT ;  /* 0x000000010d00780c */ /* 0x000fda0003f04070 */
[----:B------:R-:W-:Y:S05]  /*1130*/  @P0 BRA `(.L_x_16) ;  /* 0x0000000000780947 */ /* 0x000fea0003800000 */
[----:B------:R-:W-:Y:S01]  /*1140*/  LOP3.LUT R2, R0, 0x7fffff, RZ, 0xc0, !PT ;  /* 0x007fffff00027812 */ /* 0x000fe200078ec0ff */
[----:B------:R-:W-:-:S03]  /*1150*/  IMAD.MOV.U32 R12, RZ, RZ, 0x3 ;  /* 0x00000003ff0c7424 */ /* 0x000fc600078e00ff */
[----:B------:R-:W-:Y:S02]  /*1160*/  LOP3.LUT R2, R2, 0x3f800000, RZ, 0xfc, !PT ;  /* 0x3f80000002027812 */ /* 0x000fe400078efcff */
[----:B------:R-:W-:Y:S02]  /*1170*/  SHF.L.U32 R12, R12, R13, RZ ;  /* 0x0000000d0c0c7219 */ /* 0x000fe400000006ff */
[----:B------:R-:W0:Y:S02]  /*1180*/  MUFU.RCP R3, R2 ;  /* 0x0000000200037308 */ /* 0x000e240000001000 */
[----:B0-----:R-:W-:-:S04]  /*1190*/  FFMA R8, R2, R3, -1 ;  /* 0xbf80000002087423 */ /* 0x001fc80000000003 */
[----:B------:R-:W-:-:S04]  /*11a0*/  FADD.FTZ R8, -R8, -RZ ;  /* 0x800000ff08087221 */ /* 0x000fc80000010100 */
[CCC-:B------:R-:W-:Y:S01]  /*11b0*/  FFMA.RM R9, R3.reuse, R8.reuse, R3.reuse ;  /* 0x0000000803097223 */ /* 0x1c0fe20000004003 */
[----:B------:R-:W-:-:S04]  /*11c0*/  FFMA.RP R8, R3, R8, R3 ;  /* 0x0000000803087223 */ /* 0x000fc80000008003 */
[C---:B------:R-:W-:Y:S02]  /*11d0*/  LOP3.LUT R3, R9.reuse, 0x7fffff, RZ, 0xc0, !PT ;  /* 0x007fffff09037812 */ /* 0x040fe400078ec0ff */
[----:B------:R-:W-:Y:S02]  /*11e0*/  FSETP.NEU.FTZ.AND P0, PT, R9, R8, PT ;  /* 0x000000080900720b */ /* 0x000fe40003f1d000 */
[----:B------:R-:W-:Y:S02]  /*11f0*/  LOP3.LUT R3, R3, 0x800000, RZ, 0xfc, !PT ;  /* 0x0080000003037812 */ /* 0x000fe400078efcff */
[----:B------:R-:W-:Y:S02]  /*1200*/  SEL R8, RZ, 0xffffffff, !P0 ;  /* 0xffffffffff087807 */ /* 0x000fe40004000000 */
[----:B------:R-:W-:-:S03]  /*1210*/  LOP3.LUT R12, R12, R3, RZ, 0xc0, !PT ;  /* 0x000000030c0c7212 */ /* 0x000fc600078ec0ff */
[----:B------:R-:W-:Y:S01]  /*1220*/  IMAD.MOV R8, RZ, RZ, -R8 ;  /* 0x000000ffff087224 */ /* 0x000fe200078e0a08 */
[----:B------:R-:W-:-:S04]  /*1230*/  SHF.R.U32.HI R12, RZ, R13, R12 ;  /* 0x0000000dff0c7219 */ /* 0x000fc8000001160c */
[----:B------:R-:W-:Y:S02]  /*1240*/  LOP3.LUT P1, RZ, R8, R13, R3, 0xf8, !PT ;  /* 0x0000000d08ff7212 */ /* 0x000fe4000782f803 */
[C---:B------:R-:W-:Y:S02]  /*1250*/  LOP3.LUT P0, RZ, R12.reuse, 0x1, RZ, 0xc0, !PT ;  /* 0x000000010cff7812 */ /* 0x040fe4000780c0ff */
[----:B------:R-:W-:-:S04]  /*1260*/  LOP3.LUT P2, RZ, R12, 0x2, RZ, 0xc0, !PT ;  /* 0x000000020cff7812 */ /* 0x000fc8000784c0ff */
[----:B------:R-:W-:Y:S02]  /*1270*/  PLOP3.LUT P0, PT, P0, P1, P2, 0xe0, 0x0 ;  /* 0x000000000000781c */ /* 0x000fe40000703c20 */
[----:B------:R-:W-:Y:S02]  /*1280*/  LOP3.LUT P1, RZ, R0, 0x7fffff, RZ, 0xc0, !PT ;  /* 0x007fffff00ff7812 */ /* 0x000fe4000782c0ff */
[----:B------:R-:W-:-:S05]  /*1290*/  SEL R2, RZ, 0x1, !P0 ;  /* 0x00000001ff027807 */ /* 0x000fca0004000000 */
[----:B------:R-:W-:-:S05]  /*12a0*/  IMAD.MOV R2, RZ, RZ, -R2 ;  /* 0x000000ffff027224 */ /* 0x000fca00078e0a02 */
[----:B------:R-:W-:Y:S01]  /*12b0*/  ISETP.GE.AND P0, PT, R2, RZ, PT ;  /* 0x000000ff0200720c */ /* 0x000fe20003f06270 */
[----:B------:R-:W-:-:S05]  /*12c0*/  VIADD R2, R11, 0xffffff04 ;  /* 0xffffff040b027836 */ /* 0x000fca0000000000 */
[----:B------:R-:W-:-:S07]  /*12d0*/  SHF.R.U32.HI R3, RZ, R2, R3 ;  /* 0x00000002ff037219 */ /* 0x000fce0000011603 */
[----:B------:R-:W-:-:S04]  /*12e0*/  @!P0 VIADD R3, R3, 0x1 ;  /* 0x0000000103038836 */ /* 0x000fc80000000000 */
[----:B------:R-:W-:-:S05]  /*12f0*/  @!P1 IMAD.SHL.U32 R3, R3, 0x2, RZ ;  /* 0x0000000203039824 */ /* 0x000fca00078e00ff */
[----:B------:R-:W-:Y:S01]  /*1300*/  LOP3.LUT R3, R3, 0x80000000, R0, 0xf8, !PT ;  /* 0x8000000003037812 */ /* 0x000fe200078ef800 */
[----:B------:R-:W-:Y:S06]  /*1310*/  BRA `(.L_x_15) ;  /* 0x0000000000047947 */ /* 0x000fec0003800000 */
.L_x_16:
[----:B------:R0:W1:Y:S02]  /*1320*/  MUFU.RCP R3, R0 ;  /* 0x0000000000037308 */ /* 0x0000640000001000 */
.L_x_15:
[----:B------:R-:W-:Y:S05]  /*1330*/  BSYNC.RECONVERGENT B1 ;  /* 0x0000000000017941 */ /* 0x000fea0003800200 */
.L_x_13:
[----:B-1----:R-:W-:Y:S01]  /*1340*/  IMAD.MOV.U32 R9, RZ, RZ, R3 ;  /* 0x000000ffff097224 */ /* 0x002fe200078e0003 */
[----:B------:R-:W-:Y:S01]  /*1350*/  MOV R3, 0x0 ;  /* 0x0000000000037802 */ /* 0x000fe20000000f00 */
[----:B------:R-:W-:-:S04]  /*1360*/  IMAD.MOV.U32 R2, RZ, RZ, R4 ;  /* 0x000000ffff027224 */ /* 0x000fc800078e0004 */
[----:B0-----:R-:W-:Y:S05]  /*1370*/  RET.REL.NODEC R2 `(_Z30RoPe_rotation_kernel_multiheadiPfiiii) ;  /* 0xffffffec02207950 */ /* 0x001fea0003c3ffff */
        .weak           $__internal_1_$__cuda_sm3x_div_rn_noftz_f32_slowpath
        .type           $__internal_1_$__cuda_sm3x_div_rn_noftz_f32_slowpath,@function
        .size           $__internal_1_$__cuda_sm3x_div_rn_noftz_f32_slowpath,(.L_x_198 - $__internal_1_$__cuda_sm3x_div_rn_noftz_f32_slowpath)
$__internal_1_$__cuda_sm3x_div_rn_noftz_f32_slowpath:
[----:B------:R-:W-:Y:S01]  /*1380*/  SHF.R.U32.HI R8, RZ, 0x17, R9 ;  /* 0x00000017ff087819 */ /* 0x000fe20000011609 */
[----:B------:R-:W-:Y:S01]  /*1390*/  BSSY.RECONVERGENT B1, `(.L_x_17) ;  /* 0x0000064000017945 */ /* 0x000fe20003800200 */
[--C-:B------:R-:W-:Y:S01]  /*13a0*/  SHF.R.U32.HI R3, RZ, 0x17, R0.reuse ;  /* 0x00000017ff037819 */ /* 0x100fe20000011600 */
[----:B------:R-:W-:Y:S01]  /*13b0*/  IMAD.MOV.U32 R12, RZ, RZ, R0 ;  /* 0x000000ffff0c7224 */ /* 0x000fe200078e0000 */
[----:B------:R-:W-:Y:S02]  /*13c0*/  LOP3.LUT R8, R8, 0xff, RZ, 0xc0, !PT ;  /* 0x000000ff08087812 */ /* 0x000fe400078ec0ff */
[----:B------:R-:W-:-:S03]  /*13d0*/  LOP3.LUT R11, R3, 0xff, RZ, 0xc0, !PT ;  /* 0x000000ff030b7812 */ /* 0x000fc600078ec0ff */
[----:B------:R-:W-:Y:S02]  /*13e0*/  VIADD R14, R8, 0xffffffff ;  /* 0xffffffff080e7836 */ /* 0x000fe40000000000 */
[----:B------:R-:W-:-:S03]  /*13f0*/  VIADD R13, R11, 0xffffffff ;  /* 0xffffffff0b0d7836 */ /* 0x000fc60000000000 */
[----:B------:R-:W-:-:S04]  /*1400*/  ISETP.GT.U32.AND P0, PT, R14, 0xfd, PT ;  /* 0x000000fd0e00780c */ /* 0x000fc80003f04070 */
[----:B------:R-:W-:-:S13]  /*1410*/  ISETP.GT.U32.OR P0, PT, R13, 0xfd, P0 ;  /* 0x000000fd0d00780c */ /* 0x000fda0000704470 */
[----:B------:R-:W-:Y:S01]  /*1420*/  @!P0 IMAD.MOV.U32 R4, RZ, RZ, RZ ;  /* 0x000000ffff048224 */ /* 0x000fe200078e00ff */
[----:B------:R-:W-:Y:S06]  /*1430*/  @!P0 BRA `(.L_x_18) ;  /* 0x0000000000608947 */ /* 0x000fec0003800000 */
[----:B------:R-:W-:Y:S01]  /*1440*/  FSETP.GTU.FTZ.AND P0, PT, |R0|, +INF , PT ;  /* 0x7f8000000000780b */ /* 0x000fe20003f1c200 */
[----:B------:R-:W-:Y:S01]  /*1450*/  IMAD.MOV.U32 R3, RZ, RZ, R9 ;  /* 0x000000ffff037224 */ /* 0x000fe200078e0009 */
[----:B------:R-:W-:-:S04]  /*1460*/  FSETP.GTU.FTZ.AND P1, PT, |R9|, +INF , PT ;  /* 0x7f8000000900780b */ /* 0x000fc80003f3c200 */
[----:B------:R-:W-:-:S13]  /*1470*/  PLOP3.LUT P0, PT, P0, P1, PT, 0xf8, 0x8f ;  /* 0x00000000008f781c */ /* 0x000fda0000703f70 */
[----:B------:R-:W-:Y:S05]  /*1480*/  @P0 BRA `(.L_x_19) ;  /* 0x00000004004c0947 */ /* 0x000fea0003800000 */
[----:B------:R-:W-:-:S13]  /*1490*/  LOP3.LUT P0, RZ, R9, 0x7fffffff, R12, 0xc8, !PT ;  /* 0x7fffffff09ff7812 */ /* 0x000fda000780c80c */
[----:B------:R-:W-:Y:S05]  /*14a0*/  @!P0 BRA `(.L_x_20) ;  /* 0x00000004003c8947 */ /* 0x000fea0003800000 */
[C---:B------:R-:W-:Y:S02]  /*14b0*/  FSETP.NEU.FTZ.AND P2, PT, |R0|.reuse, +INF , PT ;  /* 0x7f8000000000780b */ /* 0x040fe40003f5d200 */
[----:B------:R-:W-:Y:S02]  /*14c0*/  FSETP.NEU.FTZ.AND P1, PT, |R3|, +INF , PT ;  /* 0x7f8000000300780b */ /* 0x000fe40003f3d200 */
[----:B------:R-:W-:-:S11]  /*14d0*/  FSETP.NEU.FTZ.AND P0, PT, |R0|, +INF , PT ;  /* 0x7f8000000000780b */ /* 0x000fd60003f1d200 */
[----:B------:R-:W-:Y:S05]  /*14e0*/  @!P1 BRA !P2, `(.L_x_20) ;  /* 0x00000004002c9947 */ /* 0x000fea0005000000 */
[----:B------:R-:W-:-:S04]  /*14f0*/  LOP3.LUT P2, RZ, R12, 0x7fffffff, RZ, 0xc0, !PT ;  /* 0x7fffffff0cff7812 */ /* 0x000fc8000784c0ff */
[----:B------:R-:W-:-:S13]  /*1500*/  PLOP3.LUT P1, PT, P1, P2, PT, 0x2f, 0xf2 ;  /* 0x0000000000f2781c */ /* 0x000fda0000f24577 */
[----:B------:R-:W-:Y:S05]  /*1510*/  @P1 BRA `(.L_x_21) ;  /* 0x0000000400181947 */ /* 0x000fea0003800000 */
[----:B------:R-:W-:-:S04]  /*1520*/  LOP3.LUT P1, RZ, R9, 0x7fffffff, RZ, 0xc0, !PT ;  /* 0x7fffffff09ff7812 */ /* 0x000fc8000782c0ff */
[----:B------:R-:W-:-:S13]  /*1530*/  PLOP3.LUT P0, PT, P0, P1, PT, 0x2f, 0xf2 ;  /* 0x0000000000f2781c */ /* 0x000fda0000702577 */
[----:B------:R-:W-:Y:S05]  /*1540*/  @P0 BRA `(.L_x_22) ;  /* 0x0000000400000947 */ /* 0x000fea0003800000 */
[----:B------:R-:W-:Y:S02]  /*1550*/  ISETP.GE.AND P0, PT, R13, RZ, PT ;  /* 0x000000ff0d00720c */ /* 0x000fe40003f06270 */
[----:B------:R-:W-:-:S11]  /*1560*/  ISETP.GE.AND P1, PT, R14, RZ, PT ;  /* 0x000000ff0e00720c */ /* 0x000fd60003f26270 */
[----:B------:R-:W-:Y:S02]  /*1570*/  @P0 IMAD.MOV.U32 R4, RZ, RZ, RZ ;  /* 0x000000ffff040224 */ /* 0x000fe400078e00ff */
[----:B------:R-:W-:Y:S01]  /*1580*/  @!P0 FFMA R12, R0, 1.84467440737095516160e+19, RZ ;  /* 0x5f800000000c8823 */ /* 0x000fe200000000ff */
[----:B------:R-:W-:Y:S02]  /*1590*/  @!P0 IMAD.MOV.U32 R4, RZ, RZ, -0x40 ;  /* 0xffffffc0ff048424 */ /* 0x000fe400078e00ff */
[----:B------:R-:W-:Y:S02]  /*15a0*/  @!P1 FFMA R9, R3, 1.84467440737095516160e+19, RZ ;  /* 0x5f80000003099823 */ /* 0x000fe400000000ff */
[----:B------:R-:W-:-:S07]  /*15b0*/  @!P1 VIADD R4, R4, 0x40 ;  /* 0x0000004004049836 */ /* 0x000fce0000000000 */
.L_x_18:
[----:B------:R-:W-:Y:S01]  /*15c0*/  LEA R0, R8, 0xc0800000, 0x17 ;  /* 0xc080000008007811 */ /* 0x000fe200078eb8ff */
[----:B------:R-:W-:Y:S01]  /*15d0*/  BSSY.RECONVERGENT B2, `(.L_x_23) ;  /* 0x0000036000027945 */ /* 0x000fe20003800200 */
[----:B------:R-:W-:-:S03]  /*15e0*/  IADD3 R11, PT, PT, R11, -0x7f, RZ ;  /* 0xffffff810b0b7810 */ /* 0x000fc60007ffe0ff */
[----:B------:R-:W-:Y:S02]  /*15f0*/  IMAD.IADD R9, R9, 0x1, -R0 ;  /* 0x0000000109097824 */ /* 0x000fe400078e0a00 */
[C---:B------:R-:W-:Y:S01]  /*1600*/  IMAD R0, R11.reuse, -0x800000, R12 ;  /* 0xff8000000b007824 */ /* 0x040fe200078e020c */
[----:B------:R-:W-:Y:S01]  /*1610*/  IADD3 R11, PT, PT, R11, 0x7f, -R8 ;  /* 0x0000007f0b0b7810 */ /* 0x000fe20007ffe808 */
[----:B------:R-:W0:Y:S01]  /*1620*/  MUFU.RCP R3, R9 ;  /* 0x0000000900037308 */ /* 0x000e220000001000 */
[----:B------:R-:W-:-:S03]  /*1630*/  FADD.FTZ R13, -R9, -RZ ;  /* 0x800000ff090d7221 */ /* 0x000fc60000010100 */
[----:B------:R-:W-:Y:S02]  /*1640*/  IMAD.IADD R11, R11, 0x1, R4 ;  /* 0x000000010b0b7824 */ /* 0x000fe400078e0204 */
[----:B0-----:R-:W-:-:S04]  /*1650*/  FFMA R14, R3, R13, 1 ;  /* 0x3f800000030e7423 */ /* 0x001fc8000000000d */
[----:B------:R-:W-:-:S04]  /*1660*/  FFMA R14, R3, R14, R3 ;  /* 0x0000000e030e7223 */ /* 0x000fc80000000003 */
[----:B------:R-:W-:-:S04]  /*1670*/  FFMA R3, R0, R14, RZ ;  /* 0x0000000e00037223 */ /* 0x000fc800000000ff */
[----:B------:R-:W-:-:S04]  /*1680*/  FFMA R12, R13, R3, R0 ;  /* 0x000000030d0c7223 */ /* 0x000fc80000000000 */
[----:B------:R-:W-:-:S04]  /*1690*/  FFMA R15, R14, R12, R3 ;  /* 0x0000000c0e0f7223 */ /* 0x000fc80000000003 */
[----:B------:R-:W-:-:S04]  /*16a0*/  FFMA R12, R13, R15, R0 ;  /* 0x0000000f0d0c7223 */ /* 0x000fc80000000000 */
[----:B------:R-:W-:-:S05]  /*16b0*/  FFMA R0, R14, R12, R15 ;  /* 0x0000000c0e007223 */ /* 0x000fca000000000f */
[----:B------:R-:W-:-:S04]  /*16c0*/  SHF.R.U32.HI R3, RZ, 0x17, R0 ;  /* 0x00000017ff037819 */ /* 0x000fc80000011600 */
[----:B------:R-:W-:-:S05]  /*16d0*/  LOP3.LUT R3, R3, 0xff, RZ, 0xc0, !PT ;  /* 0x000000ff03037812 */ /* 0x000fca00078ec0ff */
[----:B------:R-:W-:-:S04]  /*16e0*/  IMAD.IADD R13, R3, 0x1, R11 ;  /* 0x00000001030d7824 */ /* 0x000fc800078e020b */
[----:B------:R-:W-:-:S05]  /*16f0*/  VIADD R3, R13, 0xffffffff ;  /* 0xffffffff0d037836 */ /* 0x000fca0000000000 */
[----:B------:R-:W-:-:S13]  /*1700*/  ISETP.GE.U32.AND P0, PT, R3, 0xfe, PT ;  /* 0x000000fe0300780c */ /* 0x000fda0003f06070 */
[----:B------:R-:W-:Y:S05]  /*1710*/  @!P0 BRA `(.L_x_24) ;  /* 0x0000000000808947 */ /* 0x000fea0003800000 */
[----:B------:R-:W-:-:S13]  /*1720*/  ISETP.GT.AND P0, PT, R13, 0xfe, PT ;  /* 0x000000fe0d00780c */ /* 0x000fda0003f04270 */
[----:B------:R-:W-:Y:S05]  /*1730*/  @P0 BRA `(.L_x_25) ;  /* 0x00000000006c0947 */ /* 0x000fea0003800000 */
[----:B------:R-:W-:-:S13]  /*1740*/  ISETP.GE.AND P0, PT, R13, 0x1, PT ;  /* 0x000000010d00780c */ /* 0x000fda0003f06270 */
[----:B------:R-:W-:Y:S05]  /*1750*/  @P0 BRA `(.L_x_26) ;  /* 0x0000000000740947 */ /* 0x000fea0003800000 */
[----:B------:R-:W-:Y:S02]  /*1760*/  ISETP.GE.AND P0, PT, R13, -0x18, PT ;  /* 0xffffffe80d00780c */ /* 0x000fe40003f06270 */
[----:B------:R-:W-:-:S11]  /*1770*/  LOP3.LUT R0, R0, 0x80000000, RZ, 0xc0, !PT ;  /* 0x8000000000007812 */ /* 0x000fd600078ec0ff */
[----:B------:R-:W-:Y:S05]  /*1780*/  @!P0 BRA `(.L_x_26) ;  /* 0x0000000000688947 */ /* 0x000fea0003800000 */
[CCC-:B------:R-:W-:Y:S01]  /*1790*/  FFMA.RZ R3, R14.reuse, R12.reuse, R15.reuse ;  /* 0x0000000c0e037223 */ /* 0x1c0fe2000000c00f */
[C---:B------:R-:W-:Y:S02]  /*17a0*/  VIADD R9, R13.reuse, 0x20 ;  /* 0x000000200d097836 */ /* 0x040fe40000000000 */
[CC--:B------:R-:W-:Y:S01]  /*17b0*/  FFMA.RM R4, R14.reuse, R12.reuse, R15 ;  /* 0x0000000c0e047223 */ /* 0x0c0fe2000000400f */
[----:B------:R-:W-:Y:S01]  /*17c0*/  IMAD.MOV R11, RZ, RZ, -R13 ;  /* 0x000000ffff0b7224 */ /* 0x000fe200078e0a0d */
[----:B------:R-:W-:Y:S02]  /*17d0*/  ISETP.NE.AND P2, PT, R13, RZ, PT ;  /* 0x000000ff0d00720c */ /* 0x000fe40003f45270 */
[----:B------:R-:W-:Y:S01]  /*17e0*/  LOP3.LUT R8, R3, 0x7fffff, RZ, 0xc0, !PT ;  /* 0x007fffff03087812 */ /* 0x000fe200078ec0ff */
[----:B------:R-:W-:Y:S01]  /*17f0*/  FFMA.RP R3, R14, R12, R15 ;  /* 0x0000000c0e037223 */ /* 0x000fe2000000800f */
[----:B------:R-:W-:Y:S02]  /*1800*/  ISETP.NE.AND P1, PT, R13, RZ, PT ;  /* 0x000000ff0d00720c */ /* 0x000fe40003f25270 */
[----:B------:R-:W-:-:S02]  /*1810*/  LOP3.LUT R8, R8, 0x800000, RZ, 0xfc, !PT ;  /* 0x0080000008087812 */ /* 0x000fc400078efcff */
[----:B------:R-:W-:Y:S02]  /*1820*/  FSETP.NEU.FTZ.AND P0, PT, R3, R4, PT ;  /* 0x000000040300720b */ /* 0x000fe40003f1d000 */
[----:B------:R-:W-:Y:S02]  /*1830*/  SHF.L.U32 R9, R8, R9, RZ ;  /* 0x0000000908097219 */ /* 0x000fe400000006ff */
[----:B------:R-:W-:Y:S02]  /*1840*/  SEL R3, R11, RZ, P2 ;  /* 0x000000ff0b037207 */ /* 0x000fe40001000000 */
[----:B------:R-:W-:Y:S02]  /*1850*/  ISETP.NE.AND P1, PT, R9, RZ, P1 ;  /* 0x000000ff0900720c */ /* 0x000fe40000f25270 */
[----:B------:R-:W-:Y:S02]  /*1860*/  SHF.R.U32.HI R3, RZ, R3, R8 ;  /* 0x00000003ff037219 */ /* 0x000fe40000011608 */
[----:B------:R-:W-:-:S02]  /*1870*/  PLOP3.LUT P0, PT, P0, P1, PT, 0xf8, 0x8f ;  /* 0x00000000008f781c */ /* 0x000fc40000703f70 */
[----:B------:R-:W-:Y:S02]  /*1880*/  SHF.R.U32.HI R9, RZ, 0x1, R3 ;  /* 0x00000001ff097819 */ /* 0x000fe40000011603 */
[----:B------:R-:W-:-:S04]  /*1890*/  SEL R4, RZ, 0x1, !P0 ;  /* 0x00000001ff047807 */ /* 0x000fc80004000000 */
[----:B------:R-:W-:-:S04]  /*18a0*/  LOP3.LUT R4, R4, 0x1, R9, 0xf8, !PT ;  /* 0x0000000104047812 */ /* 0x000fc800078ef809 */
[----:B------:R-:W-:-:S05]  /*18b0*/  LOP3.LUT R4, R4, R3, RZ, 0xc0, !PT ;  /* 0x0000000304047212 */ /* 0x000fca00078ec0ff */
[----:B------:R-:W-:-:S05]  /*18c0*/  IMAD.IADD R9, R9, 0x1, R4 ;  /* 0x0000000109097824 */ /* 0x000fca00078e0204 */
[----:B------:R-:W-:Y:S01]  /*18d0*/  LOP3.LUT R0, R9, R0, RZ, 0xfc, !PT ;  /* 0x0000000009007212 */ /* 0x000fe200078efcff */
[----:B------:R-:W-:Y:S06]  /*18e0*/  BRA `(.L_x_26) ;  /* 0x0000000000107947 */ /* 0x000fec0003800000 */
.L_x_25:
[----:B------:R-:W-:-:S04]  /*18f0*/  LOP3.LUT R0, R0, 0x80000000, RZ, 0xc0, !PT ;  /* 0x8000000000007812 */ /* 0x000fc800078ec0ff */
[----:B------:R-:W-:Y:S01]  /*1900*/  LOP3.LUT R0, R0, 0x7f800000, RZ, 0xfc, !PT ;  /* 0x7f80000000007812 */ /* 0x000fe200078efcff */
[----:B------:R-:W-:Y:S06]  /*1910*/  BRA `(.L_x_26) ;  /* 0x0000000000047947 */ /* 0x000fec0003800000 */
.L_x_24:
[----:B------:R-:W-:-:S07]  /*1920*/  IMAD R0, R11, 0x800000, R0 ;  /* 0x008000000b007824 */ /* 0x000fce00078e0200 */
.L_x_26:
[----:B------:R-:W-:Y:S05]  /*1930*/  BSYNC.RECONVERGENT B2 ;  /* 0x0000000000027941 */ /* 0x000fea0003800200 */
.L_x_23:
[----:B------:R-:W-:Y:S05]  /*1940*/  BRA `(.L_x_27) ;  /* 0x0000000000207947 */ /* 0x000fea0003800000 */
.L_x_22:
[----:B------:R-:W-:-:S04]  /*1950*/  LOP3.LUT R0, R9, 0x80000000, R12, 0x48, !PT ;  /* 0x8000000009007812 */ /* 0x000fc800078e480c */
[----:B------:R-:W-:Y:S01]  /*1960*/  LOP3.LUT R0, R0, 0x7f800000, RZ, 0xfc, !PT ;  /* 0x7f80000000007812 */ /* 0x000fe200078efcff */
[----:B------:R-:W-:Y:S06]  /*1970*/  BRA `(.L_x_27) ;  /* 0x0000000000147947 */ /* 0x000fec0003800000 */
.L_x_21:
[----:B------:R-:W-:Y:S01]  /*1980*/  LOP3.LUT R0, R9, 0x80000000, R12, 0x48, !PT ;  /* 0x8000000009007812 */ /* 0x000fe200078e480c */
[----:B------:R-:W-:Y:S06]  /*1990*/  BRA `(.L_x_27) ;  /* 0x00000000000c7947 */ /* 0x000fec0003800000 */
.L_x_20:
[----:B------:R-:W0:Y:S01]  /*19a0*/  MUFU.RSQ R0, -QNAN ;  /* 0xffc0000000007908 */ /* 0x000e220000001400 */
[----:B------:R-:W-:Y:S05]  /*19b0*/  BRA `(.L_x_27) ;  /* 0x0000000000047947 */ /* 0x000fea0003800000 */
.L_x_19:
[----:B------:R-:W-:-:S07]  /*19c0*/  FADD.FTZ R0, R0, R3 ;  /* 0x0000000300007221 */ /* 0x000fce0000010000 */
.L_x_27:
[----:B------:R-:W-:Y:S05]  /*19d0*/  BSYNC.RECONVERGENT B1 ;  /* 0x0000000000017941 */ /* 0x000fea0003800200 */
.L_x_17:
[----:B------:R-:W-:-:S04]  /*19e0*/  IMAD.MOV.U32 R3, RZ, RZ, 0x0 ;  /* 0x00000000ff037424 */ /* 0x000fc800078e00ff */
[----:B0-----:R-:W-:Y:S05]  /*19f0*/  RET.REL.NODEC R2 `(_Z30RoPe_rotation_kernel_multiheadiPfiiii) ;  /* 0xffffffe402807950 */ /* 0x001fea0003c3ffff */
.L_x_28:
[----:B------:R-:W-:-:S00]  /*1a00*/  BRA `(.L_x_28) ;  /* 0xfffffffc00fc7947 */ /* 0x000fc0000383ffff */
[----:B------:R-:W-:-:S00]  /*1a10*/  NOP ;  /* 0x0000000000007918 */ /* 0x000fc00000000000 */
        /* <DEDUP_REMOVED lines=14> */
.L_x_198:


//--------------------- .text._Z12accum_kernelPfS_i --------------------------
	.section	.text._Z12accum_kernelPfS_i,"ax",@progbits
	.align	128
        .global         _Z12accum_kernelPfS_i
        .type           _Z12accum_kernelPfS_i,@function
        .size           _Z12accum_kernelPfS_i,(.L_x_209 - _Z12accum_kernelPfS_i)
        .other          _Z12accum_kernelPfS_i,@"STO_CUDA_ENTRY STV_DEFAULT"
_Z12accum_kernelPfS_i:
.text._Z12accum_kernelPfS_i:
[----:B------:R-:W-:Y:S01]  /*0000*/  LDC R1, c[0x0][0x37c] ;  /* 0x0000df00ff017b82 */ /* 0x000fe20000000800 */
[----:B------:R-:W0:Y:S07]  /*0010*/  S2R R0, SR_TID.X ;  /* 0x0000000000007919 */ /* 0x000e2e0000002100 */
[----:B------:R-:W0:Y:S01]  /*0020*/  S2UR UR4, SR_CTAID.X ;  /* 0x00000000000479c3 */ /* 0x000e220000002500 */
[----:B------:R-:W1:Y:S07]  /*0030*/  LDCU UR5, c[0x0][0x390] ;  /* 0x00007200ff0577ac */ /* 0x000e6e0008000800 */
[----:B------:R-:W0:Y:S02]  /*0040*/  LDC R7, c[0x0][0x360] ;  /* 0x0000d800ff077b82 */ /* 0x000e240000000800 */
[----:B0-----:R-:W-:-:S05]  /*0050*/  IMAD R7, R7, UR4, R0 ;  /* 0x0000000407077c24 */ /* 0x001fca000f8e0200 */
[----:B-1----:R-:W-:-:S13]  /*0060*/  ISETP.GE.AND P0, PT, R7, UR5, PT ;  /* 0x0000000507007c0c */ /* 0x002fda000bf06270 */
[----:B------:R-:W-:Y:S05]  /*0070*/  @P0 EXIT ;  /* 0x000000000000094d */ /* 0x000fea0003800000 */
[----:B------:R-:W0:Y:S01]  /*0080*/  LDC.64 R2, c[0x0][0x388] ;  /* 0x0000e200ff027b82 */ /* 0x000e220000000a00 */
[----:B------:R-:W1:Y:S07]  /*0090*/  LDCU.64 UR4, c[0x0][0x358] ;  /* 0x00006b00ff0477ac */ /* 0x000e6e0008000a00 */
[----:B------:R-:W2:Y:S01]  /*00a0*/  LDC.64 R4, c[0x0][0x380] ;  /* 0x0000e000ff047b82 */ /* 0x000ea20000000a00 */
[----:B0-----:R-:W-:-:S06]  /*00b0*/  IMAD.WIDE R2, R7, 0x4, R2 ;  /* 0x0000000407027825 */ /* 0x001fcc00078e0202 */
[----:B-1----:R-:W3:Y:S01]  /*00c0*/  LDG.E R2, desc[UR4][R2.64] ;  /* 0x0000000402027981 */ /* 0x002ee2000c1e1900 */
[----:B--2---:R-:W-:-:S05]  /*00d0*/  IMAD.WIDE R4, R7, 0x4, R4 ;  /* 0x0000000407047825 */ /* 0x004fca00078e0204 */
[----:B------:R-:W3:Y:S02]  /*00e0*/  LDG.E R7, desc[UR4][R4.64] ;  /* 0x0000000404077981 */ /* 0x000ee4000c1e1900 */
[----:B---3--:R-:W-:-:S05]  /*00f0*/  FADD R7, R2, R7 ;  /* 0x0000000702077221 */ /* 0x008fca0000000000 */
[----:B------:R-:W-:Y:S01]  /*0100*/  STG.E desc[UR4][R4.64], R7 ;  /* 0x0000000704007986 */ /* 0x000fe2000c101904 */
[----:B------:R-:W-:Y:S05]  /*0110*/  EXIT ;  /* 0x000000000000794d */ /* 0x000fea0003800000 */
.L_x_29:
        /* <DEDUP_REMOVED lines=14> */
.L_x_209:


//--------------------- .text._Z32f_silu_elementwise_mul_w3_kernelPfS_i --------------------------
	.section	.text._Z32f_silu_elementwise_mul_w3_kernelPfS_i,"ax",@progbits
	.align	128
        .global         _Z32f_silu_elementwise_mul_w3_kernelPfS_i
        .type           _Z32f_silu_elementwise_mul_w3_kernelPfS_i,@function
        .size           _Z32f_silu_elementwise_mul_w3_kernelPfS_i,(.L_x_199 - _Z32f_silu_elementwise_mul_w3_kernelPfS_i)
        .other          _Z32f_silu_elementwise_mul_w3_kernelPfS_i,@"STO_CUDA_ENTRY STV_DEFAULT"
_Z32f_silu_elementwise_mul_w3_kernelPfS_i:
.text._Z32f_silu_elementwise_mul_w3_kernelPfS_i:
        /* <DEDUP_REMOVED lines=9> */
[----:B------:R-:W1:Y:S01]  /*0090*/  LDCU.64 UR4, c[0x0][0x358] ;  /* 0x00006b00ff0477ac */ /* 0x000e620008000a00 */
[----:B0-----:R-:W-:-:S05]  /*00a0*/  IMAD.WIDE R4, R6, 0x4, R4 ;  /* 0x0000000406047825 */ /* 0x001fca00078e0204 */
[----:B-1----:R-:W2:Y:S01]  /*00b0*/  LDG.E R3, desc[UR4][R4.64] ;  /* 0x0000000404037981 */ /* 0x002ea2000c1e1900 */
[----:B------:R-:W-:Y:S01]  /*00c0*/  IMAD.MOV.U32 R0, RZ, RZ, 0x3bbb989d ;  /* 0x3bbb989dff007424 */ /* 0x000fe200078e00ff */
[----:B------:R-:W-:Y:S01]  /*00d0*/  BSSY.RECONVERGENT B0, `(.L_x_30) ;  /* 0x0000016000007945 */ /* 0x000fe20003800200 */
[----:B------:R-:W-:Y:S02]  /*00e0*/  IMAD.MOV.U32 R7, RZ, RZ, 0x437c0000 ;  /* 0x437c0000ff077424 */ /* 0x000fe400078e00ff */
[----:B--2---:R-:W-:-:S04]  /*00f0*/  FFMA.SAT R0, R3, -R0, 0.5 ;  /* 0x3f00000003007423 */ /* 0x004fc80000002800 */
[----:B------:R-:W-:-:S04]  /*0100*/  FFMA.RM R0, R0, R7, 12582913 ;  /* 0x4b40000100007423 */ /* 0x000fc80000004007 */
[C---:B------:R-:W-:Y:S01]  /*0110*/  FADD R2, R0.reuse, -12583039 ;  /* 0xcb40007f00027421 */ /* 0x040fe20000000000 */
[----:B------:R-:W-:-:S03]  /*0120*/  SHF.L.U32 R0, R0, 0x17, RZ ;  /* 0x0000001700007819 */ /* 0x000fc600000006ff */
[----:B------:R-:W-:-:S04]  /*0130*/  FFMA R2, R3, -1.4426950216293334961, -R2 ;  /* 0xbfb8aa3b03027823 */ /* 0x000fc80000000802 */
[----:B------:R-:W-:-:S04]  /*0140*/  FFMA R2, R3, -1.925963033500011079e-08, R2 ;  /* 0xb2a5706003027823 */ /* 0x000fc80000000002 */
[----:B------:R-:W0:Y:S02]  /*0150*/  MUFU.EX2 R7, R2 ;  /* 0x0000000200077308 */ /* 0x000e240000000800 */
[----:B0-----:R-:W-:-:S04]  /*0160*/  FFMA R0, R0, R7, 1 ;  /* 0x3f80000000007423 */ /* 0x001fc80000000007 */
[----:B------:R-:W-:-:S05]  /*0170*/  VIADD R7, R0, 0x1800000 ;  /* 0x0180000000077836 */ /* 0x000fca0000000000 */
[----:B------:R-:W-:-:S04]  /*0180*/  LOP3.LUT R7, R7, 0x7f800000, RZ, 0xc0, !PT ;  /* 0x7f80000007077812 */ /* 0x000fc800078ec0ff */
[----:B------:R-:W-:-:S13]  /*0190*/  ISETP.GT.U32.AND P0, PT, R7, 0x1ffffff, PT ;  /* 0x01ffffff0700780c */ /* 0x000fda0003f04070 */
[----:B------:R-:W-:Y:S05]  /*01a0*/  @P0 BRA `(.L_x_31) ;  /* 0x0000000000100947 */ /* 0x000fea0003800000 */
[----:B------:R-:W-:-:S07]  /*01b0*/  MOV R8, 0x1d0 ;  /* 0x000001d000087802 */ /* 0x000fce0000000f00 */
[----:B------:R-:W-:Y:S05]  /*01c0*/  CALL.REL.NOINC `($__internal_2_$__cuda_sm20_rcp_rn_f32_slowpath) ;  /* 0x0000000000387944 */ /* 0x000fea0003c00000 */
[----:B------:R-:W-:Y:S01]  /*01d0*/  MOV R2, R7 ;  /* 0x0000000700027202 */ /* 0x000fe20000000f00 */
[----:B------:R-:W-:Y:S06]  /*01e0*/  BRA `(.L_x_32) ;  /* 0x0000000000107947 */ /* 0x000fec0003800000 */
.L_x_31:
[----:B------:R-:W0:Y:S02]  /*01f0*/  MUFU.RCP R7, R0 ;  /* 0x0000000000077308 */ /* 0x000e240000001000 */
[----:B0-----:R-:W-:-:S04]  /*0200*/  FFMA R2, R0, R7, -1 ;  /* 0xbf80000000027423 */ /* 0x001fc80000000007 */
[----:B------:R-:W-:-:S04]  /*0210*/  FADD.FTZ R2, -R2, -RZ ;  /* 0x800000ff02027221 */ /* 0x000fc80000010100 */
[----:B------:R-:W-:-:S07]  /*0220*/  FFMA R2, R7, R2, R7 ;  /* 0x0000000207027223 */ /* 0x000fce0000000007 */
.L_x_32:
[----:B------:R-:W-:Y:S05]  /*0230*/  BSYNC.RECONVERGENT B0 ;  /* 0x0000000000007941 */ /* 0x000fea0003800200 */
.L_x_30:
[----:B------:R-:W0:Y:S02]  /*0240*/  LDC.64 R8, c[0x0][0x380] ;  /* 0x0000e000ff087b82 */ /* 0x000e240000000a00 */
[----:B0-----:R-:W-:-:S06]  /*0250*/  IMAD.WIDE R6, R6, 0x4, R8 ;  /* 0x0000000406067825 */ /* 0x001fcc00078e0208 */
[----:B------:R-:W2:Y:S01]  /*0260*/  LDG.E R7, desc[UR4][R6.64] ;  /* 0x0000000406077981 */ /* 0x000ea2000c1e1900 */
[----:B------:R-:W-:-:S04]  /*0270*/  FMUL R2, R3, R2 ;  /* 0x0000000203027220 */ /* 0x000fc80000400000 */
[----:B--2---:R-:W-:-:S05]  /*0280*/  FMUL R3, R2, R7 ;  /* 0x0000000702037220 */ /* 0x004fca0000400000 */
[----:B------:R-:W-:Y:S01]  /*0290*/  STG.E desc[UR4][R4.64], R3 ;  /* 0x0000000304007986 */ /* 0x000fe2000c101904 */
[----:B------:R-:W-:Y:S05]  /*02a0*/  EXIT ;  /* 0x000000000000794d */ /* 0x000fea0003800000 */
        .weak           $__internal_2_$__cuda_sm20_rcp_rn_f32_slowpath
        .type           $__internal_2_$__cuda_sm20_rcp_rn_f32_slowpath,@function
        .size           $__internal_2_$__cuda_sm20_rcp_rn_f32_slowpath,(.L_x_199 - $__internal_2_$__cuda_sm20_rcp_rn_f32_slowpath)
$__internal_2_$__cuda_sm20_rcp_rn_f32_slowpath:
        /* <DEDUP_REMOVED lines=15> */
.L_x_34:
[----:B------:R-:W-:-:S05]  /*03a0*/  VIADD R7, R2, 0xffffff03 ;  /* 0xffffff0302077836 */ /* 0x000fca0000000000 */
[----:B------:R-:W-:-:S13]  /*03b0*/  ISETP.GT.U32.AND P0, PT, R7, 0x1, PT ;  /* 0x000000010700780c */ /* 0x000fda0003f04070 */
[----:B------:R-:W-:Y:S05]  /*03c0*/  @P0 BRA `(.L_x_36) ;  /* 0x0000000000780947 */ /* 0x000fea0003800000 */
[----:B------:R-:W-:Y:S01]  /*03d0*/  LOP3.LUT R9, R0, 0x7fffff, RZ, 0xc0, !PT ;  /* 0x007fffff00097812 */ /* 0x000fe200078ec0ff */
[----:B------:R-:W-:-:S03]  /*03e0*/  HFMA2 R14, -RZ, RZ, 0, 1.78813934326171875e-07 ;  /* 0x00000003ff0e7431 */ /* 0x000fc600000001ff */
[----:B------:R-:W-:-:S04]  /*03f0*/  LOP3.LUT R9, R9, 0x3f800000, RZ, 0xfc, !PT ;  /* 0x3f80000009097812 */ /* 0x000fc800078efcff */
[----:B------:R-:W0:Y:S01]  /*0400*/  MUFU.RCP R10, R9 ;  /* 0x00000009000a7308 */ /* 0x000e220000001000 */
[----:B------:R-:W-:Y:S01]  /*0410*/  SHF.L.U32 R13, R14, R7, RZ ;  /* 0x000000070e0d7219 */ /* 0x000fe200000006ff */
        /* <DEDUP_REMOVED lines=16> */
[----:B------:R-:W-:-:S04]  /*0520*/  SEL R7, RZ, 0x1, !P0 ;  /* 0x00000001ff077807 */ /* 0x000fc80004000000 */
[----:B------:R-:W-:-:S04]  /*0530*/  IADD3 R7, PT, PT, -R7, RZ, RZ ;  /* 0x000000ff07077210 */ /* 0x000fc80007ffe1ff */
[----:B------:R-:W-:Y:S01]  /*0540*/  ISETP.GE.AND P0, PT, R7, RZ, PT ;  /* 0x000000ff0700720c */ /* 0x000fe20003f06270 */
[----:B------:R-:W-:-:S05]  /*0550*/  VIADD R7, R2, 0xffffff04 ;  /* 0xffffff0402077836 */ /* 0x000fca0000000000 */
[----:B------:R-:W-:-:S07]  /*0560*/  SHF.R.U32.HI R7, RZ, R7, R10 ;  /* 0x00000007ff077219 */ /* 0x000fce000001160a */
[----:B------:R-:W-:-:S05]  /*0570*/  @!P0 IADD3 R7, PT, PT, R7, 0x1, RZ ;  /* 0x0000000107078810 */ /* 0x000fca0007ffe0ff */
[----:B------:R-:W-:-:S05]  /*0580*/  @!P1 IMAD.SHL.U32 R7, R7, 0x2, RZ ;  /* 0x0000000207079824 */ /* 0x000fca00078e00ff */
[----:B------:R-:W-:Y:S01]  /*0590*/  LOP3.LUT R7, R7, 0x80000000, R0, 0xf8, !PT ;  /* 0x8000000007077812 */ /* 0x000fe200078ef800 */
[----:B------:R-:W-:Y:S06]  /*05a0*/  BRA `(.L_x_35) ;  /* 0x0000000000047947 */ /* 0x000fec0003800000 */
.L_x_36:
[----:B------:R0:W1:Y:S02]  /*05b0*/  MUFU.RCP R7, R0 ;  /* 0x0000000000077308 */ /* 0x0000640000001000 */
.L_x_35:
[----:B------:R-:W-:Y:S05]  /*05c0*/  BSYNC.RECONVERGENT B1 ;  /* 0x0000000000017941 */ /* 0x000fea0003800200 */
.L_x_33:
[----:B------:R-:W-:-:S04]  /*05d0*/  MOV R9, 0x0 ;  /* 0x0000000000097802 */ /* 0x000fc80000000f00 */
[----:B01----:R-:W-:Y:S05]  /*05e0*/  RET.REL.NODEC R8 `(_Z32f_silu_elementwise_mul_w3_kernelPfS_i) ;  /* 0xfffffff808847950 */ /* 0x003fea0003c3ffff */
.L_x_37:
        /* <DEDUP_REMOVED lines=9> */
.L_x_199:


//--------------------- .text._Z27multi_head_attention_kerneliiPfS_S_S_S_iiii --------------------------
	.section	.text._Z27multi_head_attention_kerneliiPfS_S_S_S_iiii,"ax",@progbits
	.align	128
        .global         _Z27multi_head_attention_kerneliiPfS_S_S_S_iiii
        .type           _Z27multi_head_attention_kerneliiPfS_S_S_S_iiii,@function
        .size           _Z27multi_head_attention_kerneliiPfS_S_S_S_iiii,(.L_x_201 - _Z27multi_head_attention_kerneliiPfS_S_S_S_iiii)
        .other          _Z27multi_head_attention_kerneliiPfS_S_S_S_iiii,@"STO_CUDA_ENTRY STV_DEFAULT"
_Z27multi_head_attention_kerneliiPfS_S_S_S_iiii:
.text._Z27multi_head_attention_kerneliiPfS_S_S_S_iiii:
[----:B------:R-:W-:Y:S01]  /*0000*/  LDC R1, c[0x0][0x37c] ;  /* 0x0000df00ff017b82 */ /* 0x000fe20000000800 */
[----:B------:R-:W0:Y:S01]  /*0010*/  S2R R2, SR_TID.X ;  /* 0x0000000000027919 */ /* 0x000e220000002100 */
[----:B------:R-:W1:Y:S06]  /*0020*/  LDCU.64 UR8, c[0x0][0x380] ;  /* 0x00007000ff0877ac */ /* 0x000e6c0008000a00 */
[----:B------:R-:W2:Y:S01]  /*0030*/  S2UR UR13, SR_CTAID.X ;  /* 0x00000000000d79c3 */ /* 0x000ea20000002500 */
[----:B------:R-:W-:Y:S01]  /*0040*/  BSSY.RECONVERGENT B2, `(.L_x_38) ;  /* 0x00000db000027945 */ /* 0x000fe20003800200 */
[----:B------:R-:W2:Y:S01]  /*0050*/  LDCU UR7, c[0x0][0x3b8] ;  /* 0x00007700ff0777ac */ /* 0x000ea20008000800 */
[----:B------:R-:W3:Y:S01]  /*0060*/  LDCU.64 UR4, c[0x0][0x390] ;  /* 0x00007200ff0477ac */ /* 0x000ee20008000a00 */
[----:B------:R-:W4:Y:S01]  /*0070*/  LDCU.64 UR10, c[0x0][0x358] ;  /* 0x00006b00ff0a77ac */ /* 0x000f220008000a00 */
[----:B-1----:R-:W-:Y:S01]  /*0080*/  IMAD.U32 R3, RZ, RZ, UR8 ;  /* 0x00000008ff037e24 */ /* 0x002fe2000f8e00ff */
[----:B--2---:R-:W-:-:S02]  /*0090*/  UIMAD UR12, UR13, UR7, URZ ;  /* 0x000000070d0c72a4 */ /* 0x004fc4000f8e02ff */
[----:B------:R-:W-:Y:S02]  /*00a0*/  UIMAD UR6, UR13, UR9, URZ ;  /* 0x000000090d0672a4 */ /* 0x000fe4000f8e02ff */
[----:B------:R-:W-:Y:S01]  /*00b0*/  USHF.R.S32.HI UR18, URZ, 0x1f, UR12 ;  /* 0x0000001fff127899 */ /* 0x000fe2000801140c */
[----:B0-----:R-:W-:Y:S01]  /*00c0*/  ISETP.GT.AND P0, PT, R2, R3, PT ;  /* 0x000000030200720c */ /* 0x001fe20003f04270 */
[----:B---3--:R-:W-:-:S12]  /*00d0*/  UIMAD.WIDE UR4, UR6, 0x4, UR4 ;  /* 0x00000004060478a5 */ /* 0x008fd8000f8e0204 */
[----:B----4-:R-:W-:Y:S05]  /*00e0*/  @P0 BRA `(.L_x_39) ;  /* 0x0000000c00400947 */ /* 0x010fea0003800000 */
[----:B------:R-:W-:Y:S01]  /*00f0*/  I2FP.F32.S32 R0, UR7 ;  /* 0x0000000700007c45 */ /* 0x000fe20008201400 */
[----:B------:R-:W-:-:S03]  /*0100*/  IMAD.U32 R5, RZ, RZ, UR7 ;  /* 0x00000007ff057e24 */ /* 0x000fc6000f8e00ff */
[----:B------:R0:W1:Y:S01]  /*0110*/  MUFU.RSQ R3, R0 ;  /* 0x0000000000037308 */ /* 0x0000620000001400 */
[----:B------:R-:W-:Y:S01]  /*0120*/  VIADD R4, R0, 0xf3000000 ;  /* 0xf300000000047836 */ /* 0x000fe20000000000 */
[----:B------:R-:W-:-:S04]  /*0130*/  ISETP.GE.AND P1, PT, R5, 0x1, PT ;  /* 0x000000010500780c */ /* 0x000fc80003f26270 */
[----:B------:R-:W-:-:S13]  /*0140*/  ISETP.GT.U32.AND P0, PT, R4, 0x727fffff, PT ;  /* 0x727fffff0400780c */ /* 0x000fda0003f04070 */
[----:B01----:R-:W-:Y:S05]  /*0150*/  @!P0 BRA `(.L_x_40) ;  /* 0x0000000000108947 */ /* 0x003fea0003800000 */
[----:B------:R-:W-:-:S07]  /*0160*/  MOV R6, 0x180 ;  /* 0x0000018000067802 */ /* 0x000fce0000000f00 */
[----:B------:R-:W-:Y:S05]  /*0170*/  CALL.REL.NOINC `($__internal_3_$__cuda_sm20_sqrt_rn_f32_slowpath) ;  /* 0x0000003400647944 */ /* 0x000fea0003c00000 */
[----:B------:R-:W-:Y:S01]  /*0180*/  MOV R17, R3 ;  /* 0x0000000300117202 */ /* 0x000fe20000000f00 */
[----:B------:R-:W-:Y:S06]  /*0190*/  BRA `(.L_x_41) ;  /* 0x0000000000107947 */ /* 0x000fec0003800000 */
.L_x_40:
[----:B------:R-:W-:Y:S01]  /*01a0*/  FMUL.FTZ R17, R0, R3 ;  /* 0x0000000300117220 */ /* 0x000fe20000410000 */
[----:B------:R-:W-:-:S03]  /*01b0*/  FMUL.FTZ R3, R3, 0.5 ;  /* 0x3f00000003037820 */ /* 0x000fc60000410000 */
[----:B------:R-:W-:-:S04]  /*01c0*/  FFMA R0, -R17, R17, R0 ;  /* 0x0000001111007223 */ /* 0x000fc80000000100 */
[----:B------:R-:W-:-:S07]  /*01d0*/  FFMA R17, R0, R3, R17 ;  /* 0x0000000300117223 */ /* 0x000fce0000000011 */
.L_x_41:
[----:B------:R-:W0:Y:S01]  /*01e0*/  LDC R16, c[0x0][0x360] ;  /* 0x0000d800ff107b82 */ /* 0x000e220000000800 */
[----:B------:R-:W-:Y:S05]  /*01f0*/  @!P1 BRA `(.L_x_42) ;  /* 0x0000000800a49947 */ /* 0x000fea0003800000 */
[----:B------:R-:W1:Y:S01]  /*0200*/  LDC R10, c[0x0][0x3b4] ;  /* 0x0000ed00ff0a7b82 */ /* 0x000e620000000800 */
[----:B------:R-:W-:Y:S07]  /*0210*/  BSSY.RECONVERGENT B3, `(.L_x_43) ;  /* 0x00000a6000037945 */ /* 0x000fee0003800200 */
[----:B------:R-:W2:Y:S01]  /*0220*/  LDC.64 R8, c[0x0][0x3b8] ;  /* 0x0000ee00ff087b82 */ /* 0x000ea20000000a00 */
[----:B-1----:R-:W-:-:S04]  /*0230*/  IABS R3, R10 ;  /* 0x0000000a00037213 */ /* 0x002fc80000000000 */
[----:B------:R-:W1:Y:S01]  /*0240*/  I2F.RP R0, R3 ;  /* 0x0000000300007306 */ /* 0x000e620000209400 */
[----:B--2---:R-:W-:Y:S02]  /*0250*/  SHF.R.S32.HI R13, RZ, 0x1f, R9 ;  /* 0x0000001fff0d7819 */ /* 0x004fe40000011409 */
[C---:B------:R-:W-:Y:S02]  /*0260*/  LOP3.LUT R14, R8.reuse, 0x3, RZ, 0xc0, !PT ;  /* 0x00000003080e7812 */ /* 0x040fe400078ec0ff */
[----:B------:R-:W-:-:S03]  /*0270*/  LOP3.LUT R12, R8, 0x7ffffff8, RZ, 0xc0, !PT ;  /* 0x7ffffff8080c7812 */ /* 0x000fc600078ec0ff */
[----:B-1----:R-:W1:Y:S02]  /*0280*/  MUFU.RCP R0, R0 ;  /* 0x0000000000007308 */ /* 0x002e640000001000 */
[----:B-1----:R-:W-:-:S06]  /*0290*/  VIADD R4, R0, 0xffffffe ;  /* 0x0ffffffe00047836 */ /* 0x002fcc0000000000 */
[----:B------:R1:W2:Y:S02]  /*02a0*/  F2I.FTZ.U32.TRUNC.NTZ R5, R4 ;  /* 0x0000000400057305 */ /* 0x0002a4000021f000 */
[----:B-1----:R-:W-:Y:S02]  /*02b0*/  IMAD.MOV.U32 R4, RZ, RZ, RZ ;  /* 0x000000ffff047224 */ /* 0x002fe400078e00ff */
[----:B--2---:R-:W-:-:S04]  /*02c0*/  IMAD.MOV R6, RZ, RZ, -R5 ;  /* 0x000000ffff067224 */ /* 0x004fc800078e0a05 */
[----:B------:R-:W-:Y:S01]  /*02d0*/  IMAD R7, R6, R3, RZ ;  /* 0x0000000306077224 */ /* 0x000fe200078e02ff */
[----:B------:R-:W-:-:S03]  /*02e0*/  IABS R6, UR13 ;  /* 0x0000000d00067c13 */ /* 0x000fc60008000000 */
[----:B------:R-:W-:-:S04]  /*02f0*/  IMAD.HI.U32 R5, R5, R7, R4 ;  /* 0x0000000705057227 */ /* 0x000fc800078e0004 */
[----:B------:R-:W-:Y:S02]  /*0300*/  IMAD.MOV.U32 R7, RZ, RZ, R2 ;  /* 0x000000ffff077224 */ /* 0x000fe400078e0002 */
[----:B------:R-:W-:-:S05]  /*0310*/  IMAD.HI.U32 R5, R5, R6, RZ ;  /* 0x0000000605057227 */ /* 0x000fca00078e00ff */
[----:B------:R-:W-:-:S05]  /*0320*/  IADD3 R0, PT, PT, -R5, RZ, RZ ;  /* 0x000000ff05007210 */ /* 0x000fca0007ffe1ff */
[----:B------:R-:W-:Y:S01]  /*0330*/  IMAD R0, R3, R0, R6 ;  /* 0x0000000003007224 */ /* 0x000fe200078e0206 */
[----:B------:R-:W-:-:S04]  /*0340*/  LOP3.LUT R6, R8, 0x7, RZ, 0xc0, !PT ;  /* 0x0000000708067812 */ /* 0x000fc800078ec0ff */
[----:B------:R-:W-:Y:S01]  /*0350*/  ISETP.GT.U32.AND P1, PT, R3, R0, PT ;  /* 0x000000000300720c */ /* 0x000fe20003f24070 */
[----:B------:R-:W-:-:S12]  /*0360*/  VIADD R6, R6, 0xffffffff ;  /* 0xffffffff06067836 */ /* 0x000fd80000000000 */
[----:B------:R-:W-:Y:S02]  /*0370*/  @!P1 IMAD.IADD R0, R0, 0x1, -R3 ;  /* 0x0000000100009824 */ /* 0x000fe400078e0a03 */
[----:B------:R-:W-:Y:S01]  /*0380*/  @!P1 VIADD R5, R5, 0x1 ;  /* 0x0000000105059836 */ /* 0x000fe20000000000 */
[----:B------:R-:W-:Y:S02]  /*0390*/  ISETP.NE.AND P1, PT, R10, RZ, PT ;  /* 0x000000ff0a00720c */ /* 0x000fe40003f25270 */
[----:B------:R-:W-:Y:S02]  /*03a0*/  ISETP.GE.U32.AND P0, PT, R0, R3, PT ;  /* 0x000000030000720c */ /* 0x000fe40003f06070 */
[----:B------:R-:W-:-:S04]  /*03b0*/  LOP3.LUT R0, R10, UR13, RZ, 0x3c, !PT ;  /* 0x0000000d0a007c12 */ /* 0x000fc8000f8e3cff */
[----:B------:R-:W-:-:S07]  /*03c0*/  ISETP.GE.AND P2, PT, R0, RZ, PT ;  /* 0x000000ff0000720c */ /* 0x000fce0003f46270 */
[----:B------:R-:W-:-:S06]  /*03d0*/  @P0 VIADD R5, R5, 0x1 ;  /* 0x0000000105050836 */ /* 0x000fcc0000000000 */
[----:B------:R-:W-:Y:S02]  /*03e0*/  @!P2 IADD3 R5, PT, PT, -R5, RZ, RZ ;  /* 0x000000ff0505a210 */ /* 0x000fe40007ffe1ff */
[----:B------:R-:W-:-:S05]  /*03f0*/  @!P1 LOP3.LUT R5, RZ, R10, RZ, 0x33, !PT ;  /* 0x0000000aff059212 */ /* 0x000fca00078e33ff */
[----:B------:R-:W-:-:S05]  /*0400*/  IMAD R0, R5, R8, RZ ;  /* 0x0000000805007224 */ /* 0x000fca00078e02ff */
[----:B------:R-:W-:-:S04]  /*0410*/  IADD3 R15, P0, PT, R0, R9, RZ ;  /* 0x00000009000f7210 */ /* 0x000fc80007f1e0ff */
[----:B------:R-:W-:-:S09]  /*0420*/  LEA.HI.X.SX32 R13, R0, R13, 0x1, P0 ;  /* 0x0000000d000d7211 */ /* 0x000fd200000f0eff */
.L_x_50:
[----:B------:R-:W1:Y:S01]  /*0430*/  LDC R10, c[0x0][0x3b8] ;  /* 0x0000ee00ff0a7b82 */ /* 0x000e620000000800 */
[----:B------:R-:W2:Y:S01]  /*0440*/  LDCU UR8, c[0x0][0x3b0] ;  /* 0x00007600ff0877ac */ /* 0x000ea20008000800 */
[----:B------:R-:W-:Y:S02]  /*0450*/  HFMA2 R21, -RZ, RZ, 0, 0 ;  /* 0x00000000ff157431 */ /* 0x000fe400000001ff */
[----:B------:R-:W-:Y:S02]  /*0460*/  IMAD.MOV.U32 R0, RZ, RZ, RZ ;  /* 0x000000ffff007224 */ /* 0x000fe400078e00ff */
[----:B--2---:R-:W-:Y:S01]  /*0470*/  IMAD R4, R7, UR8, RZ ;  /* 0x0000000807047c24 */ /* 0x004fe2000f8e02ff */
[----:B-1----:R-:W-:-:S04]  /*0480*/  ISETP.GE.U32.AND P0, PT, R10, 0x8, PT ;  /* 0x000000080a00780c */ /* 0x002fc80003f06070 */
[----:B------:R-:W-:-:S04]  /*0490*/  IADD3 R20, P1, PT, R4, R15, RZ ;  /* 0x0000000f04147210 */ /* 0x000fc80007f3e0ff */
[----:B------:R-:W-:-:S05]  /*04a0*/  LEA.HI.X.SX32 R3, R4, R13, 0x1, P1 ;  /* 0x0000000d04037211 */ /* 0x000fca00008f0eff */
[----:B------:R-:W-:Y:S05]  /*04b0*/  @!P0 BRA `(.L_x_44) ;  /* 0x0000000000a08947 */ /* 0x000fea0003800000 */
[----:B------:R-:W-:Y:S02]  /*04c0*/  IMAD.MOV.U32 R0, RZ, RZ, RZ ;  /* 0x000000ffff007224 */ /* 0x000fe400078e00ff */
[----:B------:R-:W-:-:S07]  /*04d0*/  IMAD.MOV.U32 R11, RZ, RZ, RZ ;  /* 0x000000ffff0b7224 */ /* 0x000fce00078e00ff */
.L_x_45:
[----:B------:R-:W1:Y:S01]  /*04e0*/  LDC.64 R8, c[0x0][0x388] ;  /* 0x0000e200ff087b82 */ /* 0x000e620000000a00 */
[----:B------:R-:W2:Y:S01]  /*04f0*/  LDCU.64 UR8, c[0x0][0x3a0] ;  /* 0x00007400ff0877ac */ /* 0x000ea20008000a00 */
[C---:B------:R-:W-:Y:S02]  /*0500*/  IADD3 R19, P0, PT, R11.reuse, UR12, RZ ;  /* 0x0000000c0b137c10 */ /* 0x040fe4000ff1e0ff */
[----:B------:R-:W-:-:S03]  /*0510*/  IADD3 R5, P1, PT, R11, R20, RZ ;  /* 0x000000140b057210 */ /* 0x000fc60007f3e0ff */
[----:B------:R-:W-:Y:S01]  /*0520*/  IMAD.X R22, RZ, RZ, UR18, P0 ;  /* 0x00000012ff167e24 */ /* 0x000fe200080e06ff */
[----:B------:R-:W-:Y:S02]  /*0530*/  IADD3.X R18, PT, PT, RZ, R3, RZ, P1, !PT ;  /* 0x00000003ff127210 */ /* 0x000fe40000ffe4ff */
[----:B--2---:R-:W-:-:S04]  /*0540*/  LEA R4, P1, R5, UR8, 0x2 ;  /* 0x0000000805047c11 */ /* 0x004fc8000f8210ff */
[----:B------:R-:W-:Y:S02]  /*0550*/  LEA.HI.X R5, R5, UR9, R18, 0x2, P1 ;  /* 0x0000000905057c11 */ /* 0x000fe400088f1412 */
[----:B-1----:R-:W-:-:S03]  /*0560*/  LEA R8, P0, R19, R8, 0x2 ;  /* 0x0000000813087211 */ /* 0x002fc600078010ff */
[----:B------:R-:W2:Y:S01]  /*0570*/  LDG.E R24, desc[UR10][R4.64+0x4] ;  /* 0x0000040a04187981 */ /* 0x000ea2000c1e1900 */
[----:B------:R-:W-:-:S03]  /*0580*/  LEA.HI.X R9, R19, R9, R22, 0x2, P0 ;  /* 0x0000000913097211 */ /* 0x000fc600000f1416 */
[----:B------:R-:W3:Y:S04]  /*0590*/  LDG.E R22, desc[UR10][R4.64] ;  /* 0x0000000a04167981 */ /* 0x000ee8000c1e1900 */
[----:B------:R-:W3:Y:S04]  /*05a0*/  LDG.E R19, desc[UR10][R8.64] ;  /* 0x0000000a08137981 */ /* 0x000ee8000c1e1900 */
[----:B------:R-:W2:Y:S04]  /*05b0*/  LDG.E R23, desc[UR10][R8.64+0x4] ;  /* 0x0000040a08177981 */ /* 0x000ea8000c1e1900 */
[----:B------:R-:W4:Y:S04]  /*05c0*/  LDG.E R18, desc[UR10][R4.64+0x8] ;  /* 0x0000080a04127981 */ /* 0x000f28000c1e1900 */
[----:B------:R-:W4:Y:S04]  /*05d0*/  LDG.E R21, desc[UR10][R8.64+0x8] ;  /* 0x0000080a08157981 */ /* 0x000f28000c1e1900 */
[----:B------:R-:W5:Y:S04]  /*05e0*/  LDG.E R25, desc[UR10][R4.64+0x14] ;  /* 0x0000140a04197981 */ /* 0x000f68000c1e1900 */
[----:B------:R-:W5:Y:S04]  /*05f0*/  LDG.E R28, desc[UR10][R8.64+0x18] ;  /* 0x0000180a081c7981 */ /* 0x000f68000c1e1900 */
[----:B------:R-:W5:Y:S01]  /*0600*/  LDG.E R27, desc[UR10][R8.64+0x1c] ;  /* 0x00001c0a081b7981 */ /* 0x000f62000c1e1900 */
[----:B---3--:R-:W-:-:S03]  /*0610*/  FFMA R22, R19, R22, R0 ;  /* 0x0000001613167223 */ /* 0x008fc60000000000 */
[----:B------:R-:W3:Y:S01]  /*0620*/  LDG.E R0, desc[UR10][R4.64+0xc] ;  /* 0x00000c0a04007981 */ /* 0x000ee2000c1e1900 */
[----:B--2---:R-:W-:-:S03]  /*0630*/  FFMA R24, R23, R24, R22 ;  /* 0x0000001817187223 */ /* 0x004fc60000000016 */
[----:B------:R-:W3:Y:S04]  /*0640*/  LDG.E R19, desc[UR10][R8.64+0xc] ;  /* 0x00000c0a08137981 */ /* 0x000ee8000c1e1900 */
[----:B------:R-:W2:Y:S04]  /*0650*/  LDG.E R23, desc[UR10][R4.64+0x10] ;  /* 0x0000100a04177981 */ /* 0x000ea8000c1e1900 */
[----:B------:R-:W2:Y:S01]  /*0660*/  LDG.E R22, desc[UR10][R8.64+0x10] ;  /* 0x0000100a08167981 */ /* 0x000ea2000c1e1900 */
[----:B----4-:R-:W-:-:S03]  /*0670*/  FFMA R26, R21, R18, R24 ;  /* 0x00000012151a7223 */ /* 0x010fc60000000018 */
[----:B------:R-:W5:Y:S04]  /*0680*/  LDG.E R24, desc[UR10][R8.64+0x14] ;  /* 0x0000140a08187981 */ /* 0x000f68000c1e1900 */
[----:B------:R-:W4:Y:S04]  /*0690*/  LDG.E R18, desc[UR10][R4.64+0x18] ;  /* 0x0000180a04127981 */ /* 0x000f28000c1e1900 */
[----:B------:R-:W4:Y:S01]  /*06a0*/  LDG.E R21, desc[UR10][R4.64+0x1c] ;  /* 0x00001c0a04157981 */ /* 0x000f22000c1e1900 */
[----:B------:R-:W-:-:S05]  /*06b0*/  VIADD R11, R11, 0x8 ;  /* 0x000000080b0b7836 */ /* 0x000fca0000000000 */
[----:B------:R-:W-:Y:S01]  /*06c0*/  ISETP.NE.AND P0, PT, R11, R12, PT ;  /* 0x0000000c0b00720c */ /* 0x000fe20003f05270 */
[----:B---3--:R-:W-:-:S04]  /*06d0*/  FFMA R19, R19, R0, R26 ;  /* 0x0000000013137223 */ /* 0x008fc8000000001a */
[----:B--2---:R-:W-:-:S04]  /*06e0*/  FFMA R19, R22, R23, R19 ;  /* 0x0000001716137223 */ /* 0x004fc80000000013 */
[----:B-----5:R-:W-:-:S04]  /*06f0*/  FFMA R19, R24, R25, R19 ;  /* 0x0000001918137223 */ /* 0x020fc80000000013 */
[----:B----4-:R-:W-:-:S04]  /*0700*/  FFMA R18, R28, R18, R19 ;  /* 0x000000121c127223 */ /* 0x010fc80000000013 */
[----:B------:R-:W-:Y:S01]  /*0710*/  FFMA R0, R27, R21, R18 ;  /* 0x000000151b007223 */ /* 0x000fe20000000012 */
[----:B------:R-:W-:Y:S06]  /*0720*/  @P0 BRA `(.L_x_45) ;  /* 0xfffffffc006c0947 */ /* 0x000fec000383ffff */
[----:B------:R-:W-:-:S07]  /*0730*/  IMAD.MOV.U32 R21, RZ, RZ, R12 ;  /* 0x000000ffff157224 */ /* 0x000fce00078e000c */
.L_x_44:
[----:B------:R-:W-:-:S13]  /*0740*/  LOP3.LUT P0, RZ, R10, 0x7, RZ, 0xc0, !PT ;  /* 0x000000070aff7812 */ /* 0x000fda000780c0ff */
[----:B------:R-:W-:Y:S05]  /*0750*/  @!P0 BRA `(.L_x_46) ;  /* 0x0000000000ec8947 */ /* 0x000fea0003800000 */
[----:B------:R-:W-:Y:S02]  /*0760*/  ISETP.GE.U32.AND P0, PT, R6, 0x3, PT ;  /* 0x000000030600780c */ /* 0x000fe40003f06070 */
[----:B------:R-:W-:-:S11]  /*0770*/  ISETP.NE.AND P1, PT, R14, RZ, PT ;  /* 0x000000ff0e00720c */ /* 0x000fd60003f25270 */
[----:B------:R-:W-:Y:S05]  /*0780*/  @!P0 BRA `(.L_x_47) ;  /* 0x00000000005c8947 */ /* 0x000fea0003800000 */
        /* <DEDUP_REMOVED lines=12> */
[----:B------:R-:W2:Y:S04]  /*0850*/  LDG.E R11, desc[UR10][R4.64] ;  /* 0x0000000a040b7981 */ /* 0x000ea8000c1e1900 */
[----:B------:R-:W3:Y:S04]  /*0860*/  LDG.E R22, desc[UR10][R4.64+0x4] ;  /* 0x0000040a04167981 */ /* 0x000ee8000c1e1900 */
[----:B------:R-:W4:Y:S04]  /*0870*/  LDG.E R23, desc[UR10][R8.64+0x8] ;  /* 0x0000080a08177981 */ /* 0x000f28000c1e1900 */
[----:B------:R-:W4:Y:S04]  /*0880*/  LDG.E R24, desc[UR10][R4.64+0x8] ;  /* 0x0000080a04187981 */ /* 0x000f28000c1e1900 */
[----:B------:R-:W5:Y:S04]  /*0890*/  LDG.E R25, desc[UR10][R8.64+0xc] ;  /* 0x00000c0a08197981 */ /* 0x000f68000c1e1900 */
[----:B------:R-:W5:Y:S01]  /*08a0*/  LDG.E R26, desc[UR10][R4.64+0xc] ;  /* 0x00000c0a041a7981 */ /* 0x000f62000c1e1900 */
[----:B------:R-:W-:-:S02]  /*08b0*/  VIADD R21, R21, 0x4 ;  /* 0x0000000415157836 */ /* 0x000fc40000000000 */
[----:B--2---:R-:W-:-:S04]  /*08c0*/  FFMA R11, R11, R18, R0 ;  /* 0x000000120b0b7223 */ /* 0x004fc80000000000 */
[----:B---3--:R-:W-:-:S04]  /*08d0*/  FFMA R11, R22, R19, R11 ;  /* 0x00000013160b7223 */ /* 0x008fc8000000000b */
[----:B----4-:R-:W-:-:S04]  /*08e0*/  FFMA R11, R24, R23, R11 ;  /* 0x00000017180b7223 */ /* 0x010fc8000000000b */
[----:B-----5:R-:W-:-:S07]  /*08f0*/  FFMA R0, R26, R25, R11 ;  /* 0x000000191a007223 */ /* 0x020fce000000000b */
.L_x_47:
[----:B------:R-:W-:Y:S05]  /*0900*/  @!P1 BRA `(.L_x_46) ;  /* 0x0000000000809947 */ /* 0x000fea0003800000 */
[----:B------:R-:W-:Y:S02]  /*0910*/  ISETP.NE.AND P1, PT, R14, 0x1, PT ;  /* 0x000000010e00780c */ /* 0x000fe40003f25270 */
[----:B------:R-:W-:-:S11]  /*0920*/  LOP3.LUT P0, RZ, R10, 0x1, RZ, 0xc0, !PT ;  /* 0x000000010aff7812 */ /* 0x000fd6000780c0ff */
[----:B------:R-:W1:Y:S01]  /*0930*/  @P1 LDC.64 R10, c[0x0][0x388] ;  /* 0x0000e200ff0a1b82 */ /* 0x000e620000000a00 */
[C---:B------:R-:W-:Y:S02]  /*0940*/  @P1 IADD3 R23, P3, PT, R21.reuse, UR12, RZ ;  /* 0x0000000c15171c10 */ /* 0x040fe4000ff7e0ff */
[CC--:B------:R-:W-:Y:S01]  /*0950*/  @P1 IADD3 R22, P2, PT, R21.reuse, R20.reuse, RZ ;  /* 0x0000001415161210 */ /* 0x0c0fe20007f5e0ff */
[----:B------:R-:W-:Y:S02]  /*0960*/  @P1 VIADD R21, R21, 0x2 ;  /* 0x0000000215151836 */ /* 0x000fe40000000000 */
[----:B------:R-:W-:Y:S02]  /*0970*/  @P1 IMAD.X R24, RZ, RZ, UR18, P3 ;  /* 0x00000012ff181e24 */ /* 0x000fe400098e06ff */
[----:B------:R-:W2:Y:S01]  /*0980*/  @P1 LDC.64 R4, c[0x0][0x3a0] ;  /* 0x0000e800ff041b82 */ /* 0x000ea20000000a00 */
[C---:B------:R-:W-:Y:S02]  /*0990*/  @P0 IADD3 R20, P3, PT, R21.reuse, R20, RZ ;  /* 0x0000001415140210 */ /* 0x040fe40007f7e0ff */
[----:B------:R-:W-:-:S05]  /*09a0*/  @P0 IADD3 R21, P4, PT, R21, UR12, RZ ;  /* 0x0000000c15150c10 */ /* 0x000fca000ff9e0ff */
[----:B------:R-:W3:Y:S08]  /*09b0*/  @P0 LDC.64 R18, c[0x0][0x388] ;  /* 0x0000e200ff120b82 */ /* 0x000ef00000000a00 */
[----:B------:R-:W4:Y:S01]  /*09c0*/  @P0 LDC.64 R8, c[0x0][0x3a0] ;  /* 0x0000e800ff080b82 */ /* 0x000f220000000a00 */
[----:B-1----:R-:W-:-:S04]  /*09d0*/  @P1 LEA R10, P5, R23, R10, 0x2 ;  /* 0x0000000a170a1211 */ /* 0x002fc800078a10ff */
[----:B------:R-:W-:Y:S01]  /*09e0*/  @P1 LEA.HI.X R11, R23, R11, R24, 0x2, P5 ;  /* 0x0000000b170b1211 */ /* 0x000fe200028f1418 */
[----:B------:R-:W-:Y:S01]  /*09f0*/  @P0 IMAD.X R24, RZ, RZ, UR18, P4 ;  /* 0x00000012ff180e24 */ /* 0x000fe2000a0e06ff */
[----:B------:R-:W-:Y:S01]  /*0a00*/  @P1 IADD3.X R23, PT, PT, RZ, R3, RZ, P2, !PT ;  /* 0x00000003ff171210 */ /* 0x000fe200017fe4ff */
[----:B------:R-:W-:Y:S01]  /*0a10*/  @P0 IMAD.X R3, RZ, RZ, R3, P3 ;  /* 0x000000ffff030224 */ /* 0x000fe200018e0603 */
[----:B--2---:R-:W-:-:S04]  /*0a20*/  @P1 LEA R4, P5, R22, R4, 0x2 ;  /* 0x0000000416041211 */ /* 0x004fc800078a10ff */
[----:B------:R-:W-:Y:S02]  /*0a30*/  @P1 LEA.HI.X R5, R22, R5, R23, 0x2, P5 ;  /* 0x0000000516051211 */ /* 0x000fe400028f1417 */
[----:B---3--:R-:W-:-:S03]  /*0a40*/  @P0 LEA R18, P2, R21, R18, 0x2 ;  /* 0x0000001215120211 */ /* 0x008fc600078410ff */
[----:B------:R-:W2:Y:S01]  /*0a50*/  @P1 LDG.E R22, desc[UR10][R4.64] ;  /* 0x0000000a04161981 */ /* 0x000ea2000c1e1900 */
[----:B------:R-:W-:-:S03]  /*0a60*/  @P0 LEA.HI.X R19, R21, R19, R24, 0x2, P2 ;  /* 0x0000001315130211 */ /* 0x000fc600010f1418 */
[----:B------:R-:W2:Y:S01]  /*0a70*/  @P1 LDG.E R21, desc[UR10][R10.64] ;  /* 0x0000000a0a151981 */ /* 0x000ea2000c1e1900 */
[----:B----4-:R-:W-:-:S03]  /*0a80*/  @P0 LEA R8, P2, R20, R8, 0x2 ;  /* 0x0000000814080211 */ /* 0x010fc600078410ff */
[----:B------:R-:W3:Y:S01]  /*0a90*/  @P0 LDG.E R19, desc[UR10][R18.64] ;  /* 0x0000000a12130981 */ /* 0x000ee2000c1e1900 */
[----:B------:R-:W-:-:S03]  /*0aa0*/  @P0 LEA.HI.X R9, R20, R9, R3, 0x2, P2 ;  /* 0x0000000914090211 */ /* 0x000fc600010f1403 */
[----:B------:R-:W4:Y:S04]  /*0ab0*/  @P1 LDG.E R20, desc[UR10][R10.64+0x4] ;  /* 0x0000040a0a141981 */ /* 0x000f28000c1e1900 */
[----:B------:R-:W4:Y:S04]  /*0ac0*/  @P1 LDG.E R3, desc[UR10][R4.64+0x4] ;  /* 0x0000040a04031981 */ /* 0x000f28000c1e1900 */
[----:B------:R-:W3:Y:S01]  /*0ad0*/  @P0 LDG.E R8, desc[UR10][R8.64] ;  /* 0x0000000a08080981 */ /* 0x000ee2000c1e1900 */
[----:B--2---:R-:W-:-:S04]  /*0ae0*/  @P1 FFMA R21, R21, R22, R0 ;  /* 0x0000001615151223 */ /* 0x004fc80000000000 */
[----:B----4-:R-:W-:-:S04]  /*0af0*/  @P1 FFMA R0, R20, R3, R21 ;  /* 0x0000000314001223 */ /* 0x010fc80000000015 */
[----:B---3--:R-:W-:-:S07]  /*0b00*/  @P0 FFMA R0, R19, R8, R0 ;  /* 0x0000000813000223 */ /* 0x008fce0000000000 */
.L_x_46:
[----:B------:R-:W1:Y:S01]  /*0b10*/  MUFU.RCP R4, R17 ;  /* 0x0000001100047308 */ /* 0x000e620000001000 */
[----:B------:R-:W-:Y:S07]  /*0b20*/  BSSY.RECONVERGENT B4, `(.L_x_48) ;  /* 0x000000c000047945 */ /* 0x000fee0003800200 */
[----:B------:R-:W2:Y:S01]  /*0b30*/  FCHK P0, R0, R17 ;  /* 0x0000001100007302 */ /* 0x000ea20000000000 */
[----:B-1----:R-:W-:-:S04]  /*0b40*/  FFMA R3, R4, -R17, 1 ;  /* 0x3f80000004037423 */ /* 0x002fc80000000811 */
[----:B------:R-:W-:-:S04]  /*0b50*/  FFMA R3, R4, R3, R4 ;  /* 0x0000000304037223 */ /* 0x000fc80000000004 */
[----:B------:R-:W-:-:S04]  /*0b60*/  FFMA R5, R3, R0, RZ ;  /* 0x0000000003057223 */ /* 0x000fc800000000ff */
[----:B------:R-:W-:-:S04]  /*0b70*/  FFMA R4, R5, -R17, R0 ;  /* 0x8000001105047223 */ /* 0x000fc80000000000 */
[----:B------:R-:W-:Y:S01]  /*0b80*/  FFMA R9, R3, R4, R5 ;  /* 0x0000000403097223 */ /* 0x000fe20000000005 */
[----:B--2---:R-:W-:Y:S06]  /*0b90*/  @!P0 BRA `(.L_x_49) ;  /* 0x0000000000108947 */ /* 0x004fec0003800000 */
[----:B------:R-:W-:Y:S01]  /*0ba0*/  IMAD.MOV.U32 R11, RZ, RZ, R17 ;  /* 0x000000ffff0b7224 */ /* 0x000fe200078e0011 */
[----:B------:R-:W-:-:S07]  /*0bb0*/  MOV R4, 0xbd0 ;  /* 0x00000bd000047802 */ /* 0x000fce0000000f00 */
[----:B0-----:R-:W-:Y:S05]  /*0bc0*/  CALL.REL.NOINC `($__internal_4_$__cuda_sm3x_div_rn_noftz_f32_slowpath) ;  /* 0x0000002c002c7944 */ /* 0x001fea0003c00000 */
[----:B------:R-:W-:-:S07]  /*0bd0*/  MOV R9, R0 ;  /* 0x0000000000097202 */ /* 0x000fce0000000f00 */
.L_x_49:
[----:B------:R-:W-:Y:S05]  /*0be0*/  BSYNC.RECONVERGENT B4 ;  /* 0x0000000000047941 */ /* 0x000fea0003800200 */
.L_x_48:
[----:B------:R-:W1:Y:S01]  /*0bf0*/  LDCU UR8, c[0x0][0x380] ;  /* 0x00007000ff0877ac */ /* 0x000e620008000800 */
[----:B------:R-:W-:-:S04]  /*0c00*/  IMAD.MOV.U32 R4, RZ, RZ, 0x4 ;  /* 0x00000004ff047424 */ /* 0x000fc800078e00ff */
[----:B------:R-:W-:-:S04]  /*0c10*/  IMAD.WIDE R4, R7, R4, UR4 ;  /* 0x0000000407047e25 */ /* 0x000fc8000f8e0204 */
[----:B0-----:R-:W-:Y:S01]  /*0c20*/  IMAD.IADD R7, R16, 0x1, R7 ;  /* 0x0000000110077824 */ /* 0x001fe200078e0207 */
[----:B------:R2:W-:Y:S01]  /*0c30*/  STG.E desc[UR10][R4.64], R9 ;  /* 0x0000000904007986 */ /* 0x0005e2000c10190a */
[----:B-1----:R-:W-:-:S05]  /*0c40*/  IMAD.U32 R3, RZ, RZ, UR8 ;  /* 0x00000008ff037e24 */ /* 0x002fca000f8e00ff */
[----:B------:R-:W-:-:S13]  /*0c50*/  ISETP.GT.AND P0, PT, R7, R3, PT ;  /* 0x000000030700720c */ /* 0x000fda0003f04270 */
[----:B--2---:R-:W-:Y:S05]  /*0c60*/  @!P0 BRA `(.L_x_50) ;  /* 0xfffffff400f08947 */ /* 0x004fea000383ffff */
[----:B------:R-:W-:Y:S05]  /*0c70*/  BSYNC.RECONVERGENT B3 ;  /* 0x0000000000037941 */ /* 0x000fea0003800200 */
.L_x_43:
[----:B------:R-:W-:Y:S05]  /*0c80*/  BRA `(.L_x_39) ;  /* 0x0000000000587947 */ /* 0x000fea0003800000 */
.L_x_42:
[----:B------:R-:W1:Y:S01]  /*0c90*/  MUFU.RCP R0, R17 ;  /* 0x0000001100007308 */ /* 0x000e620000001000 */
[----:B------:R-:W-:Y:S07]  /*0ca0*/  BSSY.RECONVERGENT B3, `(.L_x_51) ;  /* 0x000000c000037945 */ /* 0x000fee0003800200 */
[----:B------:R-:W2:Y:S01]  /*0cb0*/  FCHK P0, RZ, R17 ;  /* 0x00000011ff007302 */ /* 0x000ea20000000000 */
[----:B-1----:R-:W-:-:S04]  /*0cc0*/  FFMA R3, R0, -R17, 1 ;  /* 0x3f80000000037423 */ /* 0x002fc80000000811 */
[----:B------:R-:W-:-:S04]  /*0cd0*/  FFMA R5, R0, R3, R0 ;  /* 0x0000000300057223 */ /* 0x000fc80000000000 */
[----:B------:R-:W-:-:S04]  /*0ce0*/  FFMA R0, RZ, R5, RZ ;  /* 0x00000005ff007223 */ /* 0x000fc800000000ff */
[----:B------:R-:W-:-:S04]  /*0cf0*/  FFMA R3, R0, -R17, RZ ;  /* 0x8000001100037223 */ /* 0x000fc800000000ff */
[----:B------:R-:W-:Y:S01]  /*0d00*/  FFMA R0, R5, R3, R0 ;  /* 0x0000000305007223 */ /* 0x000fe20000000000 */
[----:B--2---:R-:W-:Y:S06]  /*0d10*/  @!P0 BRA `(.L_x_52) ;  /* 0x0000000000108947 */ /* 0x004fec0003800000 */
[----:B------:R-:W-:Y:S01]  /*0d20*/  MOV R11, R17 ;  /* 0x00000011000b7202 */ /* 0x000fe20000000f00 */
[----:B------:R-:W-:Y:S01]  /*0d30*/  IMAD.MOV.U32 R0, RZ, RZ, RZ ;  /* 0x000000ffff007224 */ /* 0x000fe200078e00ff */
[----:B------:R-:W-:-:S07]  /*0d40*/  MOV R4, 0xd60 ;  /* 0x00000d6000047802 */ /* 0x000fce0000000f00 */
[----:B0-----:R-:W-:Y:S05]  /*0d50*/  CALL.REL.NOINC `($__internal_4_$__cuda_sm3x_div_rn_noftz_f32_slowpath) ;  /* 0x0000002800c87944 */ /* 0x001fea0003c00000 */
.L_x_52:
[----:B------:R-:W-:Y:S05]  /*0d60*/  BSYNC.RECONVERGENT B3 ;  /* 0x0000000000037941 */ /* 0x000fea0003800200 */
.L_x_51:
[----:B------:R-:W1:Y:S01]  /*0d70*/  LDC R3, c[0x0][0x380] ;  /* 0x0000e000ff037b82 */ /* 0x000e620000000800 */
[----:B------:R-:W-:-:S07]  /*0d80*/  IMAD.MOV.U32 R6, RZ, RZ, R2 ;  /* 0x000000ffff067224 */ /* 0x000fce00078e0002 */
.L_x_53:
[----:B------:R-:W-:-:S04]  /*0d90*/  IMAD.MOV.U32 R5, RZ, RZ, 0x4 ;  /* 0x00000004ff057424 */ /* 0x000fc800078e00ff */
[----:B------:R-:W-:Y:S01]  /*0da0*/  IMAD.WIDE R4, R6, R5, UR4 ;  /* 0x0000000406047e25 */ /* 0x000fe2000f8e0205 */
[----:B0-----:R-:W-:-:S04]  /*0db0*/  IADD3 R6, PT, PT, R16, R6, RZ ;  /* 0x0000000610067210 */ /* 0x001fc80007ffe0ff */
[----:B------:R2:W-:Y:S01]  /*0dc0*/  STG.E desc[UR10][R4.64], R0 ;  /* 0x0000000004007986 */ /* 0x0005e2000c10190a */
[----:B-1----:R-:W-:-:S13]  /*0dd0*/  ISETP.GT.AND P0, PT, R6, R3, PT ;  /* 0x000000030600720c */ /* 0x002fda0003f04270 */
[----:B--2---:R-:W-:Y:S05]  /*0de0*/  @!P0 BRA `(.L_x_53) ;  /* 0xfffffffc00e88947 */ /* 0x004fea000383ffff */
.L_x_39:
[----:B------:R-:W-:Y:S05]  /*0df0*/  BSYNC.RECONVERGENT B2 ;  /* 0x0000000000027941 */ /* 0x000fea0003800200 */
.L_x_38:
[----:B------:R-:W0:Y:S01]  /*0e00*/  LDCU UR16, c[0x0][0x360] ;  /* 0x00006c00ff1077ac */ /* 0x000e220008000800 */
[----:B------:R-:W-:Y:S01]  /*0e10*/  BAR.SYNC.DEFER_BLOCKING 0x0 ;  /* 0x0000000000007b1d */ /* 0x000fe20000010000 */
[----:B------:R-:W-:Y:S01]  /*0e20*/  ISETP.GT.AND P0, PT, R2, R3, PT ;  /* 0x000000030200720c */ /* 0x000fe20003f04270 */
[----:B------:R-:W-:-:S04]  /*0e30*/  IMAD.MOV.U32 R4, RZ, RZ, -0x800000 ;  /* 0xff800000ff047424 */ /* 0x000fc800078e00ff */
[----:B------:R-:W-:Y:S01]  /*0e40*/  BSSY.RECONVERGENT B0, `(.L_x_54) ;  /* 0x0000007000007945 */ /* 0x000fe20003800200 */
[----:B0-----:R-:W-:-:S05]  /*0e50*/  VIADD R0, R2, UR16 ;  /* 0x0000001002007c36 */ /* 0x001fca0008000000 */
[----:B------:R-:W-:Y:S02]  /*0e60*/  ISETP.GT.AND P1, PT, R0, R3, PT ;  /* 0x000000030000720c */ /* 0x000fe40003f24270 */
[----:B------:R-:W-:Y:S11]  /*0e70*/  @P0 BRA `(.L_x_55) ;  /* 0x00000000000c0947 */ /* 0x000ff60003800000 */
[----:B------:R-:W-:-:S04]  /*0e80*/  IMAD.MOV.U32 R5, RZ, RZ, 0x4 ;  /* 0x00000004ff057424 */ /* 0x000fc800078e00ff */
[----:B------:R-:W-:-:S06]  /*0e90*/  IMAD.WIDE.U32 R4, R2, R5, UR4 ;  /* 0x0000000402047e25 */ /* 0x000fcc000f8e0005 */
[----:B------:R0:W5:Y:S02]  /*0ea0*/  LDG.E R4, desc[UR10][R4.64] ;  /* 0x0000000a04047981 */ /* 0x000164000c1e1900 */
.L_x_55:
[----:B------:R-:W-:Y:S05]  /*0eb0*/  BSYNC.RECONVERGENT B0 ;  /* 0x0000000000007941 */ /* 0x000fea0003800200 */
.L_x_54:
[----:B------:R-:W-:Y:S04]  /*0ec0*/  BSSY.RECONVERGENT B0, `(.L_x_56) ;  /* 0x000004c000007945 */ /* 0x000fe80003800200 */
[----:B------:R-:W-:Y:S05]  /*0ed0*/  @P1 BRA `(.L_x_57) ;  /* 0x0000000400281947 */ /* 0x000fea0003800000 */
[----:B------:R-:W1:Y:S01]  /*0ee0*/  I2F.U32.RP R8, UR16 ;  /* 0x0000001000087d06 */ /* 0x000e620008209000 */
[----:B0-----:R-:W-:Y:S01]  /*0ef0*/  IMAD.U32 R5, RZ, RZ, UR16 ;  /* 0x00000010ff057e24 */ /* 0x001fe2000f8e00ff */
[----:B------:R-:W-:Y:S02]  /*0f00*/  USHF.L.U32 UR7, UR16, 0x1, URZ ;  /* 0x0000000110077899 */ /* 0x000fe400080006ff */
[----:B------:R-:W-:Y:S01]  /*0f10*/  ISETP.NE.U32.AND P2, PT, RZ, UR16, PT ;  /* 0x00000010ff007c0c */ /* 0x000fe2000bf45070 */
[----:B------:R-:W-:Y:S01]  /*0f20*/  BSSY.RECONVERGENT B1, `(.L_x_58) ;  /* 0x000002a000017945 */ /* 0x000fe20003800200 */
[----:B------:R-:W-:Y:S01]  /*0f30*/  IMAD.MOV.U32 R14, RZ, RZ, R0 ;  /* 0x000000ffff0e7224 */ /* 0x000fe200078e0000 */
[----:B------:R-:W-:-:S04]  /*0f40*/  IADD3 R6, PT, PT, R0, -0x1, R5 ;  /* 0xffffffff00067810 */ /* 0x000fc80007ffe005 */
[----:B------:R-:W-:Y:S01]  /*0f50*/  VIMNMX R5, PT, PT, R6, R3, !PT ;  /* 0x0000000306057248 */ /* 0x000fe20007fe0100 */
[----:B------:R-:W-:-:S03]  /*0f60*/  IMAD.MOV.U32 R6, RZ, RZ, RZ ;  /* 0x000000ffff067224 */ /* 0x000fc600078e00ff */
[----:B------:R-:W-:Y:S01]  /*0f70*/  IADD3 R5, PT, PT, R5, 0x1, -R2 ;  /* 0x0000000105057810 */ /* 0x000fe20007ffe802 */
[----:B-1----:R-:W0:Y:S03]  /*0f80*/  MUFU.RCP R8, R8 ;  /* 0x0000000800087308 */ /* 0x002e260000001000 */
[----:B------:R-:W-:Y:S02]  /*0f90*/  ISETP.NE.AND P0, PT, R5, UR7, PT ;  /* 0x0000000705007c0c */ /* 0x000fe4000bf05270 */
[----:B0-----:R-:W-:Y:S02]  /*0fa0*/  IADD3 R7, PT, PT, R8, 0xffffffe, RZ ;  /* 0x0ffffffe08077810 */ /* 0x001fe40007ffe0ff */
[----:B------:R-:W-:-:S04]  /*0fb0*/  SEL R8, RZ, 0x1, !P0 ;  /* 0x00000001ff087807 */ /* 0x000fc80004000000 */
[----:B------:R-:W0:Y:S01]  /*0fc0*/  F2I.FTZ.U32.TRUNC.NTZ R7, R7 ;  /* 0x0000000700077305 */ /* 0x000e22000021f000 */
[----:B------:R-:W-:Y:S01]  /*0fd0*/  IADD3 R5, PT, PT, R5, -UR7, -R8 ;  /* 0x8000000705057c10 */ /* 0x000fe2000fffe808 */
[----:B0-----:R-:W-:-:S04]  /*0fe0*/  IMAD.MOV R9, RZ, RZ, -R7 ;  /* 0x000000ffff097224 */ /* 0x001fc800078e0a07 */
[----:B------:R-:W-:-:S04]  /*0ff0*/  IMAD R9, R9, UR16, RZ ;  /* 0x0000001009097c24 */ /* 0x000fc8000f8e02ff */
[----:B------:R-:W-:-:S06]  /*1000*/  IMAD.HI.U32 R6, R7, R9, R6 ;  /* 0x0000000907067227 */ /* 0x000fcc00078e0006 */
[----:B------:R-:W-:-:S05]  /*1010*/  IMAD.HI.U32 R7, R6, R5, RZ ;  /* 0x0000000506077227 */ /* 0x000fca00078e00ff */
[----:B------:R-:W-:-:S05]  /*1020*/  IADD3 R6, PT, PT, -R7, RZ, RZ ;  /* 0x000000ff07067210 */ /* 0x000fca0007ffe1ff */
[----:B------:R-:W-:-:S05]  /*1030*/  IMAD R5, R6, UR16, R5 ;  /* 0x0000001006057c24 */ /* 0x000fca000f8e0205 */
[----:B------:R-:W-:-:S13]  /*1040*/  ISETP.GE.U32.AND P0, PT, R5, UR16, PT ;  /* 0x0000001005007c0c */ /* 0x000fda000bf06070 */
[----:B------:R-:W-:Y:S02]  /*1050*/  @P0 VIADD R5, R5, -UR16 ;  /* 0x8000001005050c36 */ /* 0x000fe40008000000 */
[----:B------:R-:W-:-:S03]  /*1060*/  @P0 VIADD R7, R7, 0x1 ;  /* 0x0000000107070836 */ /* 0x000fc60000000000 */
[----:B------:R-:W-:-:S13]  /*1070*/  ISETP.GE.U32.AND P1, PT, R5, UR16, PT ;  /* 0x0000001005007c0c */ /* 0x000fda000bf26070 */
[----:B------:R-:W-:Y:S01]  /*1080*/  @P1 VIADD R7, R7, 0x1 ;  /* 0x0000000107071836 */ /* 0x000fe20000000000 */
[----:B------:R-:W-:-:S04]  /*1090*/  @!P2 LOP3.LUT R7, RZ, UR16, RZ, 0x33, !PT ;  /* 0x00000010ff07ac12 */ /* 0x000fc8000f8e33ff */
[----:B------:R-:W-:-:S04]  /*10a0*/  IADD3 R5, PT, PT, R8, R7, RZ ;  /* 0x0000000708057210 */ /* 0x000fc80007ffe0ff */
[C---:B------:R-:W-:Y:S02]  /*10b0*/  LOP3.LUT R6, R5.reuse, 0x3, RZ, 0xc0, !PT ;  /* 0x0000000305067812 */ /* 0x040fe400078ec0ff */
[----:B------:R-:W-:Y:S02]  /*10c0*/  ISETP.GE.U32.AND P2, PT, R5, 0x3, PT ;  /* 0x000000030500780c */ /* 0x000fe40003f46070 */
[----:B------:R-:W-:-:S13]  /*10d0*/  ISETP.NE.AND P0, PT, R6, 0x3, PT ;  /* 0x000000030600780c */ /* 0x000fda0003f05270 */
[----:B------:R-:W-:Y:S05]  /*10e0*/  @!P0 BRA `(.L_x_59) ;  /* 0x0000000000348947 */ /* 0x000fea0003800000 */
[----:B------:R-:W-:Y:S01]  /*10f0*/  VIADD R5, R5, 0x1 ;  /* 0x0000000105057836 */ /* 0x000fe20000000000 */
[----:B------:R-:W-:Y:S01]  /*1100*/  MOV R14, R0 ;  /* 0x00000000000e7202 */ /* 0x000fe20000000f00 */
[----:B------:R-:W-:-:S03]  /*1110*/  IMAD.MOV.U32 R8, RZ, RZ, RZ ;  /* 0x000000ffff087224 */ /* 0x000fc600078e00ff */
[----:B------:R-:W-:-:S07]  /*1120*/  LOP3.LUT R5, R5, 0x3, RZ, 0xc0, !PT ;  /* 0x0000000305057812 */ /* 0x000fce00078ec0ff */
.L_x_60:
[----:B------:R-:W-:-:S04]  /*1130*/  IMAD.MOV.U32 R7, RZ, RZ, 0x4 ;  /* 0x00000004ff077424 */ /* 0x000fc800078e00ff */
[----:B------:R-:W-:-:S06]  /*1140*/  IMAD.WIDE.U32 R6, R14, R7, UR4 ;  /* 0x000000040e067e25 */ /* 0x000fcc000f8e0007 */
[----:B------:R-:W2:Y:S01]  /*1150*/  LDG.E R7, desc[UR10][R6.64] ;  /* 0x0000000a06077981 */ /* 0x000ea2000c1e1900 */
[----:B------:R-:W-:Y:S02]  /*1160*/  VIADD R8, R8, 0x1 ;  /* 0x0000000108087836 */ /* 0x000fe40000000000 */
[----:B------:R-:W-:-:S03]  /*1170*/  VIADD R14, R14, UR16 ;  /* 0x000000100e0e7c36 */ /* 0x000fc60008000000 */
[----:B------:R-:W-:Y:S02]  /*1180*/  ISETP.NE.AND P1, PT, R8, R5, PT ;  /* 0x000000050800720c */ /* 0x000fe40003f25270 */
[----:B--2--5:R-:W-:-:S04]  /*1190*/  FSETP.GT.AND P0, PT, R7, R4, PT ;  /* 0x000000040700720b */ /* 0x024fc80003f04000 */
[----:B------:R-:W-:-:S07]  /*11a0*/  FSEL R4, R7, R4, P0 ;  /* 0x0000000407047208 */ /* 0x000fce0000000000 */
[----:B------:R-:W-:Y:S05]  /*11b0*/  @P1 BRA `(.L_x_60) ;  /* 0xfffffffc00dc1947 */ /* 0x000fea000383ffff */
.L_x_59:
[----:B------:R-:W-:Y:S05]  /*11c0*/  BSYNC.RECONVERGENT B1 ;  /* 0x0000000000017941 */ /* 0x000fea0003800200 */
.L_x_58:
[----:B------:R-:W-:Y:S05]  /*11d0*/  @!P2 BRA `(.L_x_57) ;  /* 0x000000000068a947 */ /* 0x000fea0003800000 */
.L_x_61:
[----:B------:R-:W-:Y:S02]  /*11e0*/  HFMA2 R13, -RZ, RZ, 0, 2.384185791015625e-07 ;  /* 0x00000004ff0d7431 */ /* 0x000fe400000001ff */
[C---:B------:R-:W-:Y:S02]  /*11f0*/  VIADD R5, R14.reuse, UR16 ;  /* 0x000000100e057c36 */ /* 0x040fe40008000000 */
[----:B------:R-:W-:Y:S02]  /*1200*/  IMAD.MOV.U32 R6, RZ, RZ, 0x4 ;  /* 0x00000004ff067424 */ /* 0x000fe400078e00ff */
[----:B------:R-:W-:Y:S01]  /*1210*/  IMAD.WIDE.U32 R12, R14, R13, UR4 ;  /* 0x000000040e0c7e25 */ /* 0x000fe2000f8e000d */
[----:B------:R-:W-:-:S03]  /*1220*/  MOV R8, 0x4 ;  /* 0x0000000400087802 */ /* 0x000fc60000000f00 */
[C---:B------:R-:W-:Y:S02]  /*1230*/  IMAD.WIDE.U32 R6, R5.reuse, R6, UR4 ;  /* 0x0000000405067e25 */ /* 0x040fe4000f8e0006 */
[----:B------:R-:W2:Y:S02]  /*1240*/  LDG.E R13, desc[UR10][R12.64] ;  /* 0x0000000a0c0d7981 */ /* 0x000ea4000c1e1900 */
[----:B------:R-:W-:Y:S02]  /*1250*/  VIADD R5, R5, UR16 ;  /* 0x0000001005057c36 */ /* 0x000fe40008000000 */
[----:B------:R-:W3:Y:S01]  /*1260*/  LDG.E R7, desc[UR10][R6.64] ;  /* 0x0000000a06077981 */ /* 0x000ee2000c1e1900 */
[----:B------:R-:W-:Y:S02]  /*1270*/  IMAD.MOV.U32 R10, RZ, RZ, 0x4 ;  /* 0x00000004ff0a7424 */ /* 0x000fe400078e00ff */
[C---:B------:R-:W-:Y:S01]  /*1280*/  IMAD.WIDE.U32 R8, R5.reuse, R8, UR4 ;  /* 0x0000000405087e25 */ /* 0x040fe2000f8e0008 */
[----:B------:R-:W-:-:S05]  /*1290*/  IADD3 R5, PT, PT, R5, UR16, RZ ;  /* 0x0000001005057c10 */ /* 0x000fca000fffe0ff */
[----:B------:R-:W4:Y:S01]  /*12a0*/  LDG.E R9, desc[UR10][R8.64] ;  /* 0x0000000a08097981 */ /* 0x000f22000c1e1900 */
[----:B------:R-:W-:-:S06]  /*12b0*/  IMAD.WIDE.U32 R10, R5, R10, UR4 ;  /* 0x00000004050a7e25 */ /* 0x000fcc000f8e000a */
[----:B------:R-:W4:Y:S01]  /*12c0*/  LDG.E R11, desc[UR10][R10.64] ;  /* 0x0000000a0a0b7981 */ /* 0x000f22000c1e1900 */
[----:B------:R-:W-:-:S05]  /*12d0*/  VIADD R14, R5, UR16 ;  /* 0x00000010050e7c36 */ /* 0x000fca0008000000 */
[----:B------:R-:W-:Y:S02]  /*12e0*/  ISETP.GT.AND P1, PT, R14, R3, PT ;  /* 0x000000030e00720c */ /* 0x000fe40003f24270 */
[----:B--2--5:R-:W-:-:S04]  /*12f0*/  FSETP.GT.AND P0, PT, R13, R4, PT ;  /* 0x000000040d00720b */ /* 0x024fc80003f04000 */
[----:B------:R-:W-:-:S04]  /*1300*/  FSEL R4, R13, R4, P0 ;  /* 0x000000040d047208 */ /* 0x000fc80000000000 */
[----:B---3--:R-:W-:-:S04]  /*1310*/  FSETP.GT.AND P0, PT, R7, R4, PT ;  /* 0x000000040700720b */ /* 0x008fc80003f04000 */
[----:B------:R-:W-:-:S04]  /*1320*/  FSEL R4, R7, R4, P0 ;  /* 0x0000000407047208 */ /* 0x000fc80000000000 */
[----:B----4-:R-:W-:-:S04]  /*1330*/  FSETP.GT.AND P0, PT, R9, R4, PT ;  /* 0x000000040900720b */ /* 0x010fc80003f04000 */
[----:B------:R-:W-:-:S04]  /*1340*/  FSEL R4, R9, R4, P0 ;  /* 0x0000000409047208 */ /* 0x000fc80000000000 */
[----:B------:R-:W-:-:S04]  /*1350*/  FSETP.GT.AND P0, PT, R11, R4, PT ;  /* 0x000000040b00720b */ /* 0x000fc80003f04000 */
[----:B------:R-:W-:Y:S01]  /*1360*/  FSEL R4, R11, R4, P0 ;  /* 0x000000040b047208 */ /* 0x000fe20000000000 */
[----:B------:R-:W-:Y:S08]  /*1370*/  @!P1 BRA `(.L_x_61) ;  /* 0xfffffffc00989947 */ /* 0x000ff0000383ffff */
.L_x_57:
[----:B------:R-:W-:Y:S05]  /*1380*/  BSYNC.RECONVERGENT B0 ;  /* 0x0000000000007941 */ /* 0x000fea0003800200 */
.L_x_56:
[----:B------:R-:W1:Y:S01]  /*1390*/  S2UR UR8, SR_CgaCtaId ;  /* 0x00000000000879c3 */ /* 0x000e620000008800 */
[----:B------:R-:W-:Y:S01]  /*13a0*/  UMOV UR7, 0x400 ;  /* 0x0000040000077882 */ /* 0x000fe20000000000 */
[----:B------:R-:W-:-:S06]  /*13b0*/  UISETP.GE.U32.AND UP0, UPT, UR16, 0x2, UPT ;  /* 0x000000021000788c */ /* 0x000fcc000bf06070 */
[----:B------:R-:W2:Y:S08]  /*13c0*/  LDC R3, c[0x0][0x380] ;  /* 0x0000e000ff037b82 */ /* 0x000eb00000000800 */
[----:B------:R-:W3:Y:S01]  /*13d0*/  S2UR UR9, SR_CgaCtaId ;  /* 0x00000000000979c3 */ /* 0x000ee20000008800 */
[----:B-1----:R-:W-:-:S06]  /*13e0*/  ULEA UR7, UR8, UR7, 0x18 ;  /* 0x0000000708077291 */ /* 0x002fcc000f8ec0ff */
[C---:B------:R-:W-:Y:S01]  /*13f0*/  LEA R7, R2.reuse, UR7, 0x2 ;  /* 0x0000000702077c11 */ /* 0x040fe2000f8e10ff */
[----:B------:R-:W-:Y:S01]  /*1400*/  UMOV UR7, 0x400 ;  /* 0x0000040000077882 */ /* 0x000fe20000000000 */
[----:B--2---:R-:W-:-:S03]  /*1410*/  ISETP.GT.AND P1, PT, R2, R3, PT ;  /* 0x000000030200720c */ /* 0x004fc60003f24270 */
[----:B-----5:R1:W-:Y:S01]  /*1420*/  STS [R7], R4 ;  /* 0x0000000407007388 */ /* 0x0203e20000000800 */
[----:B---3--:R-:W-:Y:S01]  /*1430*/  ULEA UR7, UR9, UR7, 0x18 ;  /* 0x0000000709077291 */ /* 0x008fe2000f8ec0ff */
[----:B------:R-:W-:Y:S06]  /*1440*/  BAR.SYNC.DEFER_BLOCKING 0x0 ;  /* 0x0000000000007b1d */ /* 0x000fec0000010000 */
[----:B------:R-:W-:Y:S05]  /*1450*/  BRA.U !UP0, `(.L_x_62) ;  /* 0x0000000108307547 */ /* 0x000fea000b800000 */
[----:B-1----:R-:W-:-:S07]  /*1460*/  IMAD.U32 R4, RZ, RZ, UR16 ;  /* 0x00000010ff047e24 */ /* 0x002fce000f8e00ff */
.L_x_63:
[----:B------:R-:W-:-:S04]  /*1470*/  SHF.R.U32.HI R9, RZ, 0x1, R4 ;  /* 0x00000001ff097819 */ /* 0x000fc80000011604 */
[----:B------:R-:W-:-:S13]  /*1480*/  ISETP.GE.U32.AND P0, PT, R2, R9, PT ;  /* 0x000000090200720c */ /* 0x000fda0003f06070 */
[----:B------:R-:W-:Y:S01]  /*1490*/  @!P0 LEA R6, R9, R7, 0x2 ;  /* 0x0000000709068211 */ /* 0x000fe200078e10ff */
[----:B0-----:R-:W-:Y:S05]  /*14a0*/  @!P0 LDS R5, [R7] ;  /* 0x0000000007058984 */ /* 0x001fea0000000800 */
[----:B------:R-:W0:Y:S02]  /*14b0*/  @!P0 LDS R6, [R6] ;  /* 0x0000000006068984 */ /* 0x000e240000000800 */
[----:B0-----:R-:W-:-:S05]  /*14c0*/  @!P0 FMNMX R8, R5, R6, !PT ;  /* 0x0000000605088209 */ /* 0x001fca0007800000 */
[----:B------:R2:W-:Y:S01]  /*14d0*/  @!P0 STS [R7], R8 ;  /* 0x0000000807008388 */ /* 0x0005e20000000800 */
[----:B------:R-:W-:Y:S01]  /*14e0*/  BAR.SYNC.DEFER_BLOCKING 0x0 ;  /* 0x0000000000007b1d */ /* 0x000fe20000010000 */
[----:B------:R-:W-:Y:S01]  /*14f0*/  ISETP.GT.U32.AND P0, PT, R4, 0x3, PT ;  /* 0x000000030400780c */ /* 0x000fe20003f04070 */
[----:B------:R-:W-:-:S12]  /*1500*/  IMAD.MOV.U32 R4, RZ, RZ, R9 ;  /* 0x000000ffff047224 */ /* 0x000fd800078e0009 */
[----:B--2---:R-:W-:Y:S05]  /*1510*/  @P0 BRA `(.L_x_63) ;  /* 0xfffffffc00d40947 */ /* 0x004fea000383ffff */
.L_x_62:
[----:B------:R-:W-:Y:S01]  /*1520*/  BSSY.RECONVERGENT B0, `(.L_x_64) ;  /* 0x000007e000007945 */ /* 0x000fe20003800200 */
[----:B------:R-:W-:-:S03]  /*1530*/  IMAD.MOV.U32 R8, RZ, RZ, RZ ;  /* 0x000000ffff087224 */ /* 0x000fc600078e00ff */
[----:B------:R-:W-:Y:S05]  /*1540*/  @P1 BRA `(.L_x_65) ;  /* 0x0000000400ec1947 */ /* 0x000fea0003800000 */
[----:B------:R-:W2:Y:S01]  /*1550*/  I2F.U32.RP R8, UR16 ;  /* 0x0000001000087d06 */ /* 0x000ea20008209000 */
[----:B------:R-:W-:Y:S01]  /*1560*/  VIADDMNMX R9, R0, 0xffffffff, R3, !PT ;  /* 0xffffffff00097846 */ /* 0x000fe20007800103 */
[----:B------:R-:W-:Y:S01]  /*1570*/  BSSY.RECONVERGENT B1, `(.L_x_66) ;  /* 0x0000037000017945 */ /* 0x000fe20003800200 */
[----:B------:R-:W-:Y:S02]  /*1580*/  ISETP.NE.U32.AND P3, PT, RZ, UR16, PT ;  /* 0x00000010ff007c0c */ /* 0x000fe4000bf65070 */
[----:B------:R-:W-:Y:S01]  /*1590*/  MOV R10, R2 ;  /* 0x00000002000a7202 */ /* 0x000fe20000000f00 */
[----:B------:R-:W-:-:S04]  /*15a0*/  IMAD.IADD R9, R9, 0x1, -R0 ;  /* 0x0000000109097824 */ /* 0x000fc800078e0a00 */
[----:B------:R-:W-:Y:S01]  /*15b0*/  VIADD R6, R9, 0x1 ;  /* 0x0000000109067836 */ /* 0x000fe20000000000 */
[----:B--2---:R-:W1:Y:S04]  /*15c0*/  MUFU.RCP R8, R8 ;  /* 0x0000000800087308 */ /* 0x004e680000001000 */
[----:B------:R-:W-:-:S13]  /*15d0*/  ISETP.NE.AND P0, PT, R6, RZ, PT ;  /* 0x000000ff0600720c */ /* 0x000fda0003f05270 */
[----:B------:R-:W-:Y:S02]  /*15e0*/  @!P0 IMAD.MOV R9, RZ, RZ, R6 ;  /* 0x000000ffff098224 */ /* 0x000fe400078e0206 */
[----:B------:R-:W2:Y:S01]  /*15f0*/  LDS R6, [UR7] ;  /* 0x00000007ff067984 */ /* 0x000ea20008000800 */
[----:B-1----:R-:W-:-:S04]  /*1600*/  IADD3 R4, PT, PT, R8, 0xffffffe, RZ ;  /* 0x0ffffffe08047810 */ /* 0x002fc80007ffe0ff */
[----:B0-----:R0:W1:Y:S02]  /*1610*/  F2I.FTZ.U32.TRUNC.NTZ R5, R4 ;  /* 0x0000000400057305 */ /* 0x001064000021f000 */
[----:B0-----:R-:W-:Y:S01]  /*1620*/  IMAD.MOV.U32 R4, RZ, RZ, RZ ;  /* 0x000000ffff047224 */ /* 0x001fe200078e00ff */
[----:B-1----:R-:W-:-:S05]  /*1630*/  IADD3 R11, PT, PT, RZ, -R5, RZ ;  /* 0x80000005ff0b7210 */ /* 0x002fca0007ffe0ff */
[----:B------:R-:W-:-:S04]  /*1640*/  IMAD R11, R11, UR16, RZ ;  /* 0x000000100b0b7c24 */ /* 0x000fc8000f8e02ff */
[----:B------:R-:W-:-:S06]  /*1650*/  IMAD.HI.U32 R8, R5, R11, R4 ;  /* 0x0000000b05087227 */ /* 0x000fcc00078e0004 */
[----:B------:R-:W-:-:S04]  /*1660*/  IMAD.HI.U32 R5, R8, R9, RZ ;  /* 0x0000000908057227 */ /* 0x000fc800078e00ff */
[----:B------:R-:W-:Y:S01]  /*1670*/  IMAD.MOV.U32 R8, RZ, RZ, RZ ;  /* 0x000000ffff087224 */ /* 0x000fe200078e00ff */
[----:B------:R-:W-:-:S05]  /*1680*/  IADD3 R4, PT, PT, -R5, RZ, RZ ;  /* 0x000000ff05047210 */ /* 0x000fca0007ffe1ff */
[----:B------:R-:W-:Y:S01]  /*1690*/  IMAD R9, R4, UR16, R9 ;  /* 0x0000001004097c24 */ /* 0x000fe2000f8e0209 */
[----:B------:R-:W-:-:S04]  /*16a0*/  SEL R4, RZ, 0x1, !P0 ;  /* 0x00000001ff047807 */ /* 0x000fc80004000000 */
[----:B------:R-:W-:-:S13]  /*16b0*/  ISETP.GE.U32.AND P1, PT, R9, UR16, PT ;  /* 0x0000001009007c0c */ /* 0x000fda000bf26070 */
[----:B------:R-:W-:Y:S02]  /*16c0*/  @P1 VIADD R9, R9, -UR16 ;  /* 0x8000001009091c36 */ /* 0x000fe40008000000 */
[----:B------:R-:W-:-:S03]  /*16d0*/  @P1 VIADD R5, R5, 0x1 ;  /* 0x0000000105051836 */ /* 0x000fc60000000000 */
[----:B------:R-:W-:-:S13]  /*16e0*/  ISETP.GE.U32.AND P2, PT, R9, UR16, PT ;  /* 0x0000001009007c0c */ /* 0x000fda000bf46070 */
[----:B------:R-:W-:Y:S02]  /*16f0*/  @P2 IADD3 R5, PT, PT, R5, 0x1, RZ ;  /* 0x0000000105052810 */ /* 0x000fe40007ffe0ff */
[----:B------:R-:W-:-:S05]  /*1700*/  @!P3 LOP3.LUT R5, RZ, UR16, RZ, 0x33, !PT ;  /* 0x00000010ff05bc12 */ /* 0x000fca000f8e33ff */
[----:B------:R-:W-:-:S05]  /*1710*/  IMAD.IADD R4, R4, 0x1, R5 ;  /* 0x0000000104047824 */ /* 0x000fca00078e0205 */
[C---:B------:R-:W-:Y:S02]  /*1720*/  LOP3.LUT R5, R4.reuse, 0x3, RZ, 0xc0, !PT ;  /* 0x0000000304057812 */ /* 0x040fe400078ec0ff */
[----:B------:R-:W-:Y:S02]  /*1730*/  ISETP.GE.U32.AND P1, PT, R4, 0x3, PT ;  /* 0x000000030400780c */ /* 0x000fe40003f26070 */
[----:B------:R-:W-:-:S13]  /*1740*/  ISETP.NE.AND P0, PT, R5, 0x3, PT ;  /* 0x000000030500780c */ /* 0x000fda0003f05270 */
[----:B--2---:R-:W-:Y:S05]  /*1750*/  @!P0 BRA `(.L_x_67) ;  /* 0x0000000000608947 */ /* 0x004fea0003800000 */
[----:B------:R-:W-:Y:S01]  /*1760*/  VIADD R4, R4, 0x1 ;  /* 0x0000000104047836 */ /* 0x000fe20000000000 */
[----:B------:R-:W-:Y:S01]  /*1770*/  CS2R R8, SRZ ;  /* 0x0000000000087805 */ /* 0x000fe2000001ff00 */
[----:B------:R-:W-:-:S03]  /*1780*/  IMAD.MOV.U32 R10, RZ, RZ, R2 ;  /* 0x000000ffff0a7224 */ /* 0x000fc600078e0002 */
[----:B------:R-:W-:-:S07]  /*1790*/  LOP3.LUT R16, R4, 0x3, RZ, 0xc0, !PT ;  /* 0x0000000304107812 */ /* 0x000fce00078ec0ff */
.L_x_68:
[----:B0-----:R-:W-:-:S05]  /*17a0*/  HFMA2 R5, -RZ, RZ, 0, 2.384185791015625e-07 ;  /* 0x00000004ff057431 */ /* 0x001fca00000001ff */
[----:B------:R-:W-:-:S05]  /*17b0*/  IMAD.WIDE.U32 R4, R10, R5, UR4 ;  /* 0x000000040a047e25 */ /* 0x000fca000f8e0005 */
[----:B------:R-:W2:Y:S01]  /*17c0*/  LDG.E R11, desc[UR10][R4.64] ;  /* 0x0000000a040b7981 */ /* 0x000ea2000c1e1900 */
[----:B------:R-:W-:Y:S02]  /*17d0*/  IMAD.MOV.U32 R12, RZ, RZ, 0x3bbb989d ;  /* 0x3bbb989dff0c7424 */ /* 0x000fe400078e00ff */
[----:B------:R-:W-:Y:S02]  /*17e0*/  IMAD.MOV.U32 R13, RZ, RZ, 0x437c0000 ;  /* 0x437c0000ff0d7424 */ /* 0x000fe400078e00ff */
[----:B------:R-:W-:Y:S02]  /*17f0*/  VIADD R9, R9, 0x1 ;  /* 0x0000000109097836 */ /* 0x000fe40000000000 */
[----:B------:R-:W-:-:S03]  /*1800*/  VIADD R10, R10, UR16 ;  /* 0x000000100a0a7c36 */ /* 0x000fc60008000000 */
[----:B------:R-:W-:Y:S01]  /*1810*/  ISETP.NE.AND P0, PT, R9, R16, PT ;  /* 0x000000100900720c */ /* 0x000fe20003f05270 */
[----:B--2---:R-:W-:-:S04]  /*1820*/  FADD R11, -R6, R11 ;  /* 0x0000000b060b7221 */ /* 0x004fc80000000100 */
[----:B------:R-:W-:-:S04]  /*1830*/  FFMA.SAT R12, R11, R12, 0.5 ;  /* 0x3f0000000b0c7423 */ /* 0x000fc8000000200c */
[----:B------:R-:W-:-:S04]  /*1840*/  FFMA.RM R12, R12, R13, 12582913 ;  /* 0x4b4000010c0c7423 */ /* 0x000fc8000000400d */
[C---:B------:R-:W-:Y:S01]  /*1850*/  FADD R14, R12.reuse, -12583039 ;  /* 0xcb40007f0c0e7421 */ /* 0x040fe20000000000 */
[----:B------:R-:W-:-:S03]  /*1860*/  SHF.L.U32 R12, R12, 0x17, RZ ;  /* 0x000000170c0c7819 */ /* 0x000fc600000006ff */
[----:B------:R-:W-:-:S04]  /*1870*/  FFMA R14, R11, 1.4426950216293334961, -R14 ;  /* 0x3fb8aa3b0b0e7823 */ /* 0x000fc8000000080e */
[----:B------:R-:W-:-:S04]  /*1880*/  FFMA R14, R11, 1.925963033500011079e-08, R14 ;  /* 0x32a570600b0e7823 */ /* 0x000fc8000000000e */
[----:B------:R-:W0:Y:S02]  /*1890*/  MUFU.EX2 R11, R14 ;  /* 0x0000000e000b7308 */ /* 0x000e240000000800 */
[----:B0-----:R-:W-:-:S04]  /*18a0*/  FMUL R11, R12, R11 ;  /* 0x0000000b0c0b7220 */ /* 0x001fc80000400000 */
[----:B------:R-:W-:Y:S01]  /*18b0*/  FADD R8, R11, R8 ;  /* 0x000000080b087221 */ /* 0x000fe20000000000 */
[----:B------:R0:W-:Y:S01]  /*18c0*/  STG.E desc[UR10][R4.64], R11 ;  /* 0x0000000b04007986 */ /* 0x0001e2000c10190a */
[----:B------:R-:W-:Y:S05]  /*18d0*/  @P0 BRA `(.L_x_68) ;  /* 0xfffffffc00b00947 */ /* 0x000fea000383ffff */
.L_x_67:
[----:B------:R-:W-:Y:S05]  /*18e0*/  BSYNC.RECONVERGENT B1 ;  /* 0x0000000000017941 */ /* 0x000fea0003800200 */
.L_x_66:
[----:B------:R-:W-:Y:S05]  /*18f0*/  @!P1 BRA `(.L_x_65) ;  /* 0x0000000400009947 */ /* 0x000fea0003800000 */
.L_x_69:
[----:B0-2---:R-:W-:-:S05]  /*1900*/  MOV R5, 0x4 ;  /* 0x0000000400057802 */ /* 0x005fca0000000f00 */
[----:B------:R-:W-:-:S05]  /*1910*/  IMAD.WIDE.U32 R4, R10, R5, UR4 ;  /* 0x000000040a047e25 */ /* 0x000fca000f8e0005 */
[----:B------:R-:W2:Y:S01]  /*1920*/  LDG.E R11, desc[UR10][R4.64] ;  /* 0x0000000a040b7981 */ /* 0x000ea2000c1e1900 */
[----:B------:R-:W-:Y:S01]  /*1930*/  IMAD.MOV.U32 R9, RZ, RZ, 0x3bbb989d ;  /* 0x3bbb989dff097424 */ /* 0x000fe200078e00ff */
[----:B------:R-:W-:Y:S01]  /*1940*/  IADD3 R18, PT, PT, R10, UR16, RZ ;  /* 0x000000100a127c10 */ /* 0x000fe2000fffe0ff */
[----:B--2---:R-:W-:Y:S01]  /*1950*/  FADD R12, -R6, R11 ;  /* 0x0000000b060c7221 */ /* 0x004fe20000000100 */
[----:B------:R-:W-:-:S03]  /*1960*/  IMAD.MOV.U32 R11, RZ, RZ, 0x437c0000 ;  /* 0x437c0000ff0b7424 */ /* 0x000fc600078e00ff */
[----:B------:R-:W-:-:S04]  /*1970*/  FFMA.SAT R14, R12, R9, 0.5 ;  /* 0x3f0000000c0e7423 */ /* 0x000fc80000002009 */
[----:B------:R-:W-:-:S04]  /*1980*/  FFMA.RM R14, R14, R11, 12582913 ;  /* 0x4b4000010e0e7423 */ /* 0x000fc8000000400b */
[C---:B------:R-:W-:Y:S01]  /*1990*/  FADD R13, R14.reuse, -12583039 ;  /* 0xcb40007f0e0d7421 */ /* 0x040fe20000000000 */
[----:B------:R-:W-:-:S03]  /*19a0*/  IMAD.SHL.U32 R15, R14, 0x800000, RZ ;  /* 0x008000000e0f7824 */ /* 0x000fc600078e00ff */
[----:B------:R-:W-:-:S04]  /*19b0*/  FFMA R13, R12, 1.4426950216293334961, -R13 ;  /* 0x3fb8aa3b0c0d7823 */ /* 0x000fc8000000080d */
[----:B------:R-:W-:Y:S01]  /*19c0*/  FFMA R16, R12, 1.925963033500011079e-08, R13 ;  /* 0x32a570600c107823 */ /* 0x000fe2000000000d */
[----:B------:R-:W-:-:S04]  /*19d0*/  IMAD.MOV.U32 R13, RZ, RZ, 0x4 ;  /* 0x00000004ff0d7424 */ /* 0x000fc800078e00ff */
[----:B------:R-:W-:Y:S01]  /*19e0*/  IMAD.WIDE.U32 R12, R18, R13, UR4 ;  /* 0x00000004120c7e25 */ /* 0x000fe2000f8e000d */
[----:B------:R-:W0:Y:S03]  /*19f0*/  MUFU.EX2 R16, R16 ;  /* 0x0000001000107308 */ /* 0x000e260000000800 */
[----:B0-----:R-:W-:-:S05]  /*1a00*/  FMUL R15, R15, R16 ;  /* 0x000000100f0f7220 */ /* 0x001fca0000400000 */
[----:B------:R0:W-:Y:S04]  /*1a10*/  STG.E desc[UR10][R4.64], R15 ;  /* 0x0000000f04007986 */ /* 0x0001e8000c10190a */
[----:B------:R-:W2:Y:S01]  /*1a20*/  LDG.E R17, desc[UR10][R12.64] ;  /* 0x0000000a0c117981 */ /* 0x000ea2000c1e1900 */
[----:B------:R-:W-:Y:S02]  /*1a30*/  HFMA2 R19, -RZ, RZ, 0, 2.384185791015625e-07 ;  /* 0x00000004ff137431 */ /* 0x000fe400000001ff */
[----:B--2---:R-:W-:-:S04]  /*1a40*/  FADD R10, -R6, R17 ;  /* 0x00000011060a7221 */ /* 0x004fc80000000100 */
[----:B------:R-:W-:-:S04]  /*1a50*/  FFMA.SAT R14, R10, R9, 0.5 ;  /* 0x3f0000000a0e7423 */ /* 0x000fc80000002009 */
[----:B------:R-:W-:-:S04]  /*1a60*/  FFMA.RM R14, R14, R11, 12582913 ;  /* 0x4b4000010e0e7423 */ /* 0x000fc8000000400b */
[----:B------:R-:W-:-:S04]  /*1a70*/  FADD R17, R14, -12583039 ;  /* 0xcb40007f0e117421 */ /* 0x000fc80000000000 */
[----:B------:R-:W-:-:S04]  /*1a80*/  FFMA R17, R10, 1.4426950216293334961, -R17 ;  /* 0x3fb8aa3b0a117823 */ /* 0x000fc80000000811 */
[----:B------:R-:W-:Y:S01]  /*1a90*/  FFMA R10, R10, 1.925963033500011079e-08, R17 ;  /* 0x32a570600a0a7823 */ /* 0x000fe20000000011 */
[----:B------:R-:W-:Y:S02]  /*1aa0*/  IMAD.SHL.U32 R17, R14, 0x800000, RZ ;  /* 0x008000000e117824 */ /* 0x000fe400078e00ff */
[----:B------:R-:W-:-:S03]  /*1ab0*/  VIADD R14, R18, UR16 ;  /* 0x00000010120e7c36 */ /* 0x000fc60008000000 */
[----:B------:R-:W1:Y:S01]  /*1ac0*/  MUFU.EX2 R10, R10 ;  /* 0x0000000a000a7308 */ /* 0x000e620000000800 */
[----:B0-----:R-:W-:-:S04]  /*1ad0*/  IMAD.WIDE.U32 R4, R14, R19, UR4 ;  /* 0x000000040e047e25 */ /* 0x001fc8000f8e0013 */
[----:B-1----:R-:W-:-:S05]  /*1ae0*/  FMUL R17, R17, R10 ;  /* 0x0000000a11117220 */ /* 0x002fca0000400000 */
[----:B------:R0:W-:Y:S04]  /*1af0*/  STG.E desc[UR10][R12.64], R17 ;  /* 0x000000110c007986 */ /* 0x0001e8000c10190a */
[----:B------:R-:W2:Y:S01]  /*1b00*/  LDG.E R19, desc[UR10][R4.64] ;  /* 0x0000000a04137981 */ /* 0x000ea2000c1e1900 */
[----:B------:R-:W-:Y:S01]  /*1b10*/  MOV R21, 0x4 ;  /* 0x0000000400157802 */ /* 0x000fe20000000f00 */
[----:B------:R-:W-:-:S04]  /*1b20*/  VIADD R10, R14, UR16 ;  /* 0x000000100e0a7c36 */ /* 0x000fc80008000000 */
[----:B0-----:R-:W-:-:S04]  /*1b30*/  IMAD.WIDE.U32 R12, R10, R21, UR4 ;  /* 0x000000040a0c7e25 */ /* 0x001fc8000f8e0015 */
[----:B--2---:R-:W-:-:S04]  /*1b40*/  FADD R16, -R6, R19 ;  /* 0x0000001306107221 */ /* 0x004fc80000000100 */
[----:B------:R-:W-:-:S04]  /*1b50*/  FFMA.SAT R18, R16, R9, 0.5 ;  /* 0x3f00000010127423 */ /* 0x000fc80000002009 */
[----:B------:R-:W-:-:S04]  /*1b60*/  FFMA.RM R18, R18, R11, 12582913 ;  /* 0x4b40000112127423 */ /* 0x000fc8000000400b */
[----:B------:R-:W-:-:S04]  /*1b70*/  FADD R19, R18, -12583039 ;  /* 0xcb40007f12137421 */ /* 0x000fc80000000000 */
[----:B------:R-:W-:-:S04]  /*1b80*/  FFMA R19, R16, 1.4426950216293334961, -R19 ;  /* 0x3fb8aa3b10137823 */ /* 0x000fc80000000813 */
[----:B------:R-:W-:Y:S01]  /*1b90*/  FFMA R16, R16, 1.925963033500011079e-08, R19 ;  /* 0x32a5706010107823 */ /* 0x000fe20000000013 */
[----:B------:R-:W-:-:S05]  /*1ba0*/  IMAD.SHL.U32 R19, R18, 0x800000, RZ ;  /* 0x0080000012137824 */ /* 0x000fca00078e00ff */
[----:B------:R-:W0:Y:S02]  /*1bb0*/  MUFU.EX2 R16, R16 ;  /* 0x0000001000107308 */ /* 0x000e240000000800 */
[----:B0-----:R-:W-:-:S05]  /*1bc0*/  FMUL R19, R19, R16 ;  /* 0x0000001013137220 */ /* 0x001fca0000400000 */
[----:B------:R2:W-:Y:S04]  /*1bd0*/  STG.E desc[UR10][R4.64], R19 ;  /* 0x0000001304007986 */ /* 0x0005e8000c10190a */
[----:B------:R-:W3:Y:S01]  /*1be0*/  LDG.E R21, desc[UR10][R12.64] ;  /* 0x0000000a0c157981 */ /* 0x000ee2000c1e1900 */
[----:B------:R-:W-:Y:S02]  /*1bf0*/  VIADD R10, R10, UR16 ;  /* 0x000000100a0a7c36 */ /* 0x000fe40008000000 */
[----:B------:R-:W-:-:S03]  /*1c00*/  FADD R8, R15, R8 ;  /* 0x000000080f087221 */ /* 0x000fc60000000000 */
[----:B------:R-:W-:Y:S01]  /*1c10*/  ISETP.GT.AND P0, PT, R10, R3, PT ;  /* 0x000000030a00720c */ /* 0x000fe20003f04270 */
[----:B------:R-:W-:-:S04]  /*1c20*/  FADD R8, R8, R17 ;  /* 0x0000001108087221 */ /* 0x000fc80000000000 */
[----:B------:R-:W-:Y:S01]  /*1c30*/  FADD R8, R8, R19 ;  /* 0x0000001308087221 */ /* 0x000fe20000000000 */
[----:B---3--:R-:W-:-:S04]  /*1c40*/  FADD R14, -R6, R21 ;  /* 0x00000015060e7221 */ /* 0x008fc80000000100 */
[----:B------:R-:W-:-:S04]  /*1c50*/  FFMA.SAT R18, R14, R9, 0.5 ;  /* 0x3f0000000e127423 */ /* 0x000fc80000002009 */
[----:B------:R-:W-:-:S04]  /*1c60*/  FFMA.RM R18, R18, R11, 12582913 ;  /* 0x4b40000112127423 */ /* 0x000fc8000000400b */
[C---:B------:R-:W-:Y:S01]  /*1c70*/  FADD R9, R18.reuse, -12583039 ;  /* 0xcb40007f12097421 */ /* 0x040fe20000000000 */
[----:B------:R-:W-:-:S03]  /*1c80*/  SHF.L.U32 R18, R18, 0x17, RZ ;  /* 0x0000001712127819 */ /* 0x000fc600000006ff */
[----:B------:R-:W-:-:S04]  /*1c90*/  FFMA R9, R14, 1.4426950216293334961, -R9 ;  /* 0x3fb8aa3b0e097823 */ /* 0x000fc80000000809 */
[----:B------:R-:W-:-:S06]  /*1ca0*/  FFMA R9, R14, 1.925963033500011079e-08, R9 ;  /* 0x32a570600e097823 */ /* 0x000fcc0000000009 */
[----:B------:R-:W0:Y:S02]  /*1cb0*/  MUFU.EX2 R9, R9 ;  /* 0x0000000900097308 */ /* 0x000e240000000800 */
[----:B0-----:R-:W-:-:S04]  /*1cc0*/  FMUL R11, R18, R9 ;  /* 0x00000009120b7220 */ /* 0x001fc80000400000 */
[----:B------:R-:W-:Y:S01]  /*1cd0*/  FADD R8, R8, R11 ;  /* 0x0000000b08087221 */ /* 0x000fe20000000000 */
[----:B------:R2:W-:Y:S01]  /*1ce0*/  STG.E desc[UR10][R12.64], R11 ;  /* 0x0000000b0c007986 */ /* 0x0005e2000c10190a */
[----:B------:R-:W-:Y:S05]  /*1cf0*/  @!P0 BRA `(.L_x_69) ;  /* 0xfffffffc00008947 */ /* 0x000fea000383ffff */
.L_x_65:
[----:B------:R-:W-:Y:S05]  /*1d00*/  BSYNC.RECONVERGENT B0 ;  /* 0x0000000000007941 */ /* 0x000fea0003800200 */
.L_x_64:
[----:B------:R-:W3:Y:S01]  /*1d10*/  LDC R9, c[0x0][0x380] ;  /* 0x0000e000ff097b82 */ /* 0x000ee20000000800 */
[----:B------:R4:W-:Y:S01]  /*1d20*/  STS [R7], R8 ;  /* 0x0000000807007388 */ /* 0x0009e20000000800 */
[----:B------:R-:W-:Y:S01]  /*1d30*/  UISETP.GE.U32.AND UP0, UPT, UR16, 0x2, UPT ;  /* 0x000000021000788c */ /* 0x000fe2000bf06070 */
[----:B------:R-:W-:Y:S01]  /*1d40*/  UMOV UR7, 0x400 ;  /* 0x0000040000077882 */ /* 0x000fe20000000000 */
[----:B------:R-:W0:Y:S04]  /*1d50*/  LDCU UR9, c[0x0][0x380] ;  /* 0x00007000ff0977ac */ /* 0x000e280008000800 */
[----:B------:R-:W5:Y:S08]  /*1d60*/  S2UR UR8, SR_CgaCtaId ;  /* 0x00000000000879c3 */ /* 0x000f700000008800 */
[----:B------:R-:W-:Y:S01]  /*1d70*/  BAR.SYNC.DEFER_BLOCKING 0x0 ;  /* 0x0000000000007b1d */ /* 0x000fe20000010000 */
[----:B---3--:R-:W-:Y:S01]  /*1d80*/  ISETP.GT.AND P1, PT, R2, R9, PT ;  /* 0x000000090200720c */ /* 0x008fe20003f24270 */
[----:B-----5:R-:W-:-:S04]  /*1d90*/  ULEA UR7, UR8, UR7, 0x18 ;  /* 0x0000000708077291 */ /* 0x020fc8000f8ec0ff */
[----:B0---4-:R-:W-:Y:S08]  /*1da0*/  BRA.U !UP0, `(.L_x_70) ;  /* 0x0000000108307547 */ /* 0x011ff0000b800000 */
[----:B------:R-:W-:-:S07]  /*1db0*/  IMAD.U32 R3, RZ, RZ, UR16 ;  /* 0x00000010ff037e24 */ /* 0x000fce000f8e00ff */
.L_x_71:
[----:B------:R-:W-:-:S04]  /*1dc0*/  SHF.R.U32.HI R8, RZ, 0x1, R3 ;  /* 0x00000001ff087819 */ /* 0x000fc80000011603 */
[----:B------:R-:W-:-:S13]  /*1dd0*/  ISETP.GE.U32.AND P0, PT, R2, R8, PT ;  /* 0x000000080200720c */ /* 0x000fda0003f06070 */
[----:B-12---:R-:W-:Y:S01]  /*1de0*/  @!P0 LEA R4, R8, R7, 0x2 ;  /* 0x0000000708048211 */ /* 0x006fe200078e10ff */
[----:B------:R-:W-:Y:S05]  /*1df0*/  @!P0 LDS R5, [R7] ;  /* 0x0000000007058984 */ /* 0x000fea0000000800 */
[----:B------:R-:W0:Y:S02]  /*1e00*/  @!P0 LDS R4, [R4] ;  /* 0x0000000004048984 */ /* 0x000e240000000800 */
[----:B0-----:R-:W-:-:S05]  /*1e10*/  @!P0 FADD R6, R4, R5 ;  /* 0x0000000504068221 */ /* 0x001fca0000000000 */
[----:B------:R0:W-:Y:S01]  /*1e20*/  @!P0 STS [R7], R6 ;  /* 0x0000000607008388 */ /* 0x0001e20000000800 */
[----:B------:R-:W-:Y:S01]  /*1e30*/  BAR.SYNC.DEFER_BLOCKING 0x0 ;  /* 0x0000000000007b1d */ /* 0x000fe20000010000 */
[----:B------:R-:W-:Y:S01]  /*1e40*/  ISETP.GT.U32.AND P0, PT, R3, 0x3, PT ;  /* 0x000000030300780c */ /* 0x000fe20003f04070 */
[----:B------:R-:W-:-:S12]  /*1e50*/  IMAD.MOV.U32 R3, RZ, RZ, R8 ;  /* 0x000000ffff037224 */ /* 0x000fd800078e0008 */
[----:B0-----:R-:W-:Y:S05]  /*1e60*/  @P0 BRA `(.L_x_71) ;  /* 0xfffffffc00d40947 */ /* 0x001fea000383ffff */
.L_x_70:
[----:B------:R-:W-:Y:S04]  /*1e70*/  BSSY.RECONVERGENT B2, `(.L_x_72) ;  /* 0x000008f000027945 */ /* 0x000fe80003800200 */
[----:B------:R-:W-:Y:S05]  /*1e80*/  @P1 BRA `(.L_x_73) ;  /* 0x0000000800341947 */ /* 0x000fea0003800000 */
[----:B------:R-:W0:Y:S01]  /*1e90*/  I2F.U32.RP R6, UR16 ;  /* 0x0000001000067d06 */ /* 0x000e220008209000 */
[C---:B------:R-:W-:Y:S01]  /*1ea0*/  VIADDMNMX R9, R0.reuse, 0xffffffff, R9, !PT ;  /* 0xffffffff00097846 */ /* 0x040fe20007800109 */
[----:B------:R-:W3:Y:S01]  /*1eb0*/  LDS R14, [UR7] ;  /* 0x00000007ff0e7984 */ /* 0x000ee20008000800 */
[----:B------:R-:W-:Y:S01]  /*1ec0*/  ISETP.NE.U32.AND P3, PT, RZ, UR16, PT ;  /* 0x00000010ff007c0c */ /* 0x000fe2000bf65070 */
[----:B------:R-:W-:Y:S01]  /*1ed0*/  BSSY.RECONVERGENT B3, `(.L_x_74) ;  /* 0x0000035000037945 */ /* 0x000fe20003800200 */
[----:B------:R-:W-:Y:S01]  /*1ee0*/  IADD3 R0, PT, PT, -R0, R9, RZ ;  /* 0x0000000900007210 */ /* 0x000fe20007ffe1ff */
[----:B--2---:R-:W-:-:S04]  /*1ef0*/  IMAD.MOV.U32 R12, RZ, RZ, R2 ;  /* 0x000000ffff0c7224 */ /* 0x004fc800078e0002 */
[----:B------:R-:W-:Y:S01]  /*1f00*/  VIADD R3, R0, 0x1 ;  /* 0x0000000100037836 */ /* 0x000fe20000000000 */
[----:B0-----:R-:W1:Y:S04]  /*1f10*/  MUFU.RCP R6, R6 ;  /* 0x0000000600067308 */ /* 0x001e680000001000 */
[----:B------:R-:W-:-:S13]  /*1f20*/  ISETP.NE.AND P2, PT, R3, RZ, PT ;  /* 0x000000ff0300720c */ /* 0x000fda0003f45270 */
[----:B------:R-:W-:Y:S02]  /*1f30*/  @!P2 IMAD.MOV R0, RZ, RZ, R3 ;  /* 0x000000ffff00a224 */ /* 0x000fe400078e0203 */
[----:B-1----:R-:W-:-:S04]  /*1f40*/  VIADD R4, R6, 0xffffffe ;  /* 0x0ffffffe06047836 */ /* 0x002fc80000000000 */
[----:B------:R0:W1:Y:S02]  /*1f50*/  F2I.FTZ.U32.TRUNC.NTZ R5, R4 ;  /* 0x0000000400057305 */ /* 0x000064000021f000 */
[----:B0-----:R-:W-:Y:S02]  /*1f60*/  HFMA2 R4, -RZ, RZ, 0, 0 ;  /* 0x00000000ff047431 */ /* 0x001fe400000001ff */
[----:B-1----:R-:W-:-:S04]  /*1f70*/  IMAD.MOV R7, RZ, RZ, -R5 ;  /* 0x000000ffff077224 */ /* 0x002fc800078e0a05 */
[----:B------:R-:W-:-:S04]  /*1f80*/  IMAD R7, R7, UR16, RZ ;  /* 0x0000001007077c24 */ /* 0x000fc8000f8e02ff */
[----:B------:R-:W-:-:S06]  /*1f90*/  IMAD.HI.U32 R7, R5, R7, R4 ;  /* 0x0000000705077227 */ /* 0x000fcc00078e0004 */
[----:B------:R-:W-:-:S04]  /*1fa0*/  IMAD.HI.U32 R13, R7, R0, RZ ;  /* 0x00000000070d7227 */ /* 0x000fc800078e00ff */
[----:B------:R-:W-:-:S04]  /*1fb0*/  IMAD.MOV R3, RZ, RZ, -R13 ;  /* 0x000000ffff037224 */ /* 0x000fc800078e0a0d */
[----:B------:R-:W-:-:S05]  /*1fc0*/  IMAD R0, R3, UR16, R0 ;  /* 0x0000001003007c24 */ /* 0x000fca000f8e0200 */
[----:B------:R-:W-:-:S13]  /*1fd0*/  ISETP.GE.U32.AND P0, PT, R0, UR16, PT ;  /* 0x0000001000007c0c */ /* 0x000fda000bf06070 */
[----:B------:R-:W-:Y:S01]  /*1fe0*/  @P0 IADD3 R0, PT, PT, R0, -UR16, RZ ;  /* 0x8000001000000c10 */ /* 0x000fe2000fffe0ff */
[----:B------:R-:W-:-:S03]  /*1ff0*/  @P0 VIADD R13, R13, 0x1 ;  /* 0x000000010d0d0836 */ /* 0x000fc60000000000 */
[----:B------:R-:W-:Y:S02]  /*2000*/  ISETP.GE.U32.AND P1, PT, R0, UR16, PT ;  /* 0x0000001000007c0c */ /* 0x000fe4000bf26070 */
[----:B------:R-:W-:-:S11]  /*2010*/  SEL R0, RZ, 0x1, !P2 ;  /* 0x00000001ff007807 */ /* 0x000fd60005000000 */
[----:B------:R-:W-:Y:S01]  /*2020*/  @P1 VIADD R13, R13, 0x1 ;  /* 0x000000010d0d1836 */ /* 0x000fe20000000000 */
[----:B------:R-:W-:-:S04]  /*2030*/  @!P3 LOP3.LUT R13, RZ, UR16, RZ, 0x33, !PT ;  /* 0x00000010ff0dbc12 */ /* 0x000fc8000f8e33ff */
[----:B------:R-:W-:-:S04]  /*2040*/  IADD3 R13, PT, PT, R0, R13, RZ ;  /* 0x0000000d000d7210 */ /* 0x000fc80007ffe0ff */
[----:B------:R-:W-:-:S04]  /*2050*/  LOP3.LUT R0, R13, 0x3, RZ, 0xc0, !PT ;  /* 0x000000030d007812 */ /* 0x000fc800078ec0ff */
[----:B------:R-:W-:-:S13]  /*2060*/  ISETP.NE.AND P0, PT, R0, 0x3, PT ;  /* 0x000000030000780c */ /* 0x000fda0003f05270 */
[----:B---3--:R-:W-:Y:S05]  /*2070*/  @!P0 BRA `(.L_x_75) ;  /* 0x0000000000688947 */ /* 0x008fea0003800000 */
[----:B------:R-:W-:Y:S01]  /*2080*/  VIADD R16, R13, 0x1 ;  /* 0x000000010d107836 */ /* 0x000fe20000000000 */
[----:B------:R-:W-:Y:S01]  /*2090*/  MOV R15, RZ ;  /* 0x000000ff000f7202 */ /* 0x000fe20000000f00 */
[----:B------:R-:W-:-:S03]  /*20a0*/  IMAD.MOV.U32 R12, RZ, RZ, R2 ;  /* 0x000000ffff0c7224 */ /* 0x000fc600078e0002 */
[----:B------:R-:W-:-:S07]  /*20b0*/  LOP3.LUT R16, R16, 0x3, RZ, 0xc0, !PT ;  /* 0x0000000310107812 */ /* 0x000fce00078ec0ff */
.L_x_78:
[----:B0-----:R-:W-:-:S04]  /*20c0*/  IMAD.MOV.U32 R7, RZ, RZ, 0x4 ;  /* 0x00000004ff077424 */ /* 0x001fc800078e00ff */
[----:B------:R-:W-:-:S05]  /*20d0*/  IMAD.WIDE.U32 R6, R12, R7, UR4 ;  /* 0x000000040c067e25 */ /* 0x000fca000f8e0007 */
[----:B------:R-:W2:Y:S01]  /*20e0*/  LDG.E R0, desc[UR10][R6.64] ;  /* 0x0000000a06007981 */ /* 0x000ea2000c1e1900 */
[----:B------:R-:W0:Y:S01]  /*20f0*/  MUFU.RCP R3, R14 ;  /* 0x0000000e00037308 */ /* 0x000e220000001000 */
[----:B------:R-:W-:Y:S01]  /*2100*/  IADD3 R15, PT, PT, R15, 0x1, RZ ;  /* 0x000000010f0f7810 */ /* 0x000fe20007ffe0ff */
[----:B------:R-:W-:Y:S03]  /*2110*/  BSSY.RECONVERGENT B4, `(.L_x_76) ;  /* 0x000000d000047945 */ /* 0x000fe60003800200 */
[----:B------:R-:W-:Y:S01]  /*2120*/  ISETP.NE.AND P2, PT, R15, R16, PT ;  /* 0x000000100f00720c */ /* 0x000fe20003f45270 */
[----:B0-----:R-:W-:-:S04]  /*2130*/  FFMA R4, -R14, R3, 1 ;  /* 0x3f8000000e047423 */ /* 0x001fc80000000103 */
[----:B------:R-:W-:Y:S01]  /*2140*/  FFMA R3, R3, R4, R3 ;  /* 0x0000000403037223 */ /* 0x000fe20000000003 */
[----:B--2---:R-:W0:Y:S03]  /*2150*/  FCHK P0, R0, R14 ;  /* 0x0000000e00007302 */ /* 0x004e260000000000 */
[----:B------:R-:W-:-:S04]  /*2160*/  FFMA R4, R0, R3, RZ ;  /* 0x0000000300047223 */ /* 0x000fc800000000ff */
[----:B------:R-:W-:-:S04]  /*2170*/  FFMA R5, -R14, R4, R0 ;  /* 0x000000040e057223 */ /* 0x000fc80000000100 */
[----:B------:R-:W-:Y:S01]  /*2180*/  FFMA R3, R3, R5, R4 ;  /* 0x0000000503037223 */ /* 0x000fe20000000004 */
[----:B0-----:R-:W-:Y:S06]  /*2190*/  @!P0 BRA `(.L_x_77) ;  /* 0x0000000000108947 */ /* 0x001fec0003800000 */
[----:B------:R-:W-:Y:S01]  /*21a0*/  IMAD.MOV.U32 R11, RZ, RZ, R14 ;  /* 0x000000ffff0b7224 */ /* 0x000fe200078e000e */
[----:B------:R-:W-:-:S07]  /*21b0*/  MOV R4, 0x21d0 ;  /* 0x000021d000047802 */ /* 0x000fce0000000f00 */
[----:B------:R-:W-:Y:S05]  /*21c0*/  CALL.REL.NOINC `($__internal_4_$__cuda_sm3x_div_rn_noftz_f32_slowpath) ;  /* 0x0000001400ac7944 */ /* 0x000fea0003c00000 */
[----:B------:R-:W-:-:S07]  /*21d0*/  IMAD.MOV.U32 R3, RZ, RZ, R0 ;  /* 0x000000ffff037224 */ /* 0x000fce00078e0000 */
.L_x_77:
[----:B------:R-:W-:Y:S05]  /*21e0*/  BSYNC.RECONVERGENT B4 ;  /* 0x0000000000047941 */ /* 0x000fea0003800200 */
.L_x_76:
[----:B------:R0:W-:Y:S01]  /*21f0*/  STG.E desc[UR10][R6.64], R3 ;  /* 0x0000000306007986 */ /* 0x0001e2000c10190a */
[----:B------:R-:W-:Y:S01]  /*2200*/  IADD3 R12, PT, PT, R12, UR16, RZ ;  /* 0x000000100c0c7c10 */ /* 0x000fe2000fffe0ff */
[----:B------:R-:W-:Y:S06]  /*2210*/  @P2 BRA `(.L_x_78) ;  /* 0xfffffffc00a82947 */ /* 0x000fec000383ffff */
.L_x_75:
[----:B------:R-:W-:Y:S05]  /*2220*/  BSYNC.RECONVERGENT B3 ;  /* 0x0000000000037941 */ /* 0x000fea0003800200 */
.L_x_74:
[----:B------:R-:W-:-:S13]  /*2230*/  ISETP.GE.U32.AND P0, PT, R13, 0x3, PT ;  /* 0x000000030d00780c */ /* 0x000fda0003f06070 */
[----:B------:R-:W-:Y:S05]  /*2240*/  @!P0 BRA `(.L_x_73) ;  /* 0x0000000400448947 */ /* 0x000fea0003800000 */
.L_x_87:
[----:B0-----:R-:W-:-:S04]  /*2250*/  IMAD.MOV.U32 R7, RZ, RZ, 0x4 ;  /* 0x00000004ff077424 */ /* 0x001fc800078e00ff */
[----:B------:R-:W-:-:S05]  /*2260*/  IMAD.WIDE.U32 R6, R12, R7, UR4 ;  /* 0x000000040c067e25 */ /* 0x000fca000f8e0007 */
[----:B------:R-:W2:Y:S01]  /*2270*/  LDG.E R5, desc[UR10][R6.64] ;  /* 0x0000000a06057981 */ /* 0x000ea2000c1e1900 */
[----:B------:R-:W0:Y:S01]  /*2280*/  MUFU.RCP R3, R14 ;  /* 0x0000000e00037308 */ /* 0x000e220000001000 */
[----:B------:R-:W-:Y:S01]  /*2290*/  BSSY.RECONVERGENT B3, `(.L_x_79) ;  /* 0x000000d000037945 */ /* 0x000fe20003800200 */
[----:B0-----:R-:W-:-:S04]  /*22a0*/  FFMA R0, -R14, R3, 1 ;  /* 0x3f8000000e007423 */ /* 0x001fc80000000103 */
[----:B------:R-:W-:Y:S02]  /*22b0*/  FFMA R0, R3, R0, R3 ;  /* 0x0000000003007223 */ /* 0x000fe40000000003 */
[----:B--2---:R-:W0:Y:S02]  /*22c0*/  FCHK P0, R5, R14 ;  /* 0x0000000e05007302 */ /* 0x004e240000000000 */
[----:B------:R-:W-:-:S04]  /*22d0*/  FFMA R3, R0, R5, RZ ;  /* 0x0000000500037223 */ /* 0x000fc800000000ff */
[----:B------:R-:W-:-:S04]  /*22e0*/  FFMA R4, -R14, R3, R5 ;  /* 0x000000030e047223 */ /* 0x000fc80000000105 */
[----:B------:R-:W-:Y:S01]  /*22f0*/  FFMA R3, R0, R4, R3 ;  /* 0x0000000400037223 */ /* 0x000fe20000000003 */
[----:B0-----:R-:W-:Y:S06]  /*2300*/  @!P0 BRA `(.L_x_80) ;  /* 0x0000000000148947 */ /* 0x001fec0003800000 */
[----:B------:R-:W-:Y:S01]  /*2310*/  IMAD.MOV.U32 R0, RZ, RZ, R5 ;  /* 0x000000ffff007224 */ /* 0x000fe200078e0005 */
[----:B------:R-:W-:Y:S02]  /*2320*/  MOV R11, R14 ;  /* 0x0000000e000b7202 */ /* 0x000fe40000000f00 */
[----:B------:R-:W-:-:S07]  /*2330*/  MOV R4, 0x2350 ;  /* 0x0000235000047802 */ /* 0x000fce0000000f00 */
[----:B------:R-:W-:Y:S05]  /*2340*/  CALL.REL.NOINC `($__internal_4_$__cuda_sm3x_div_rn_noftz_f32_slowpath) ;  /* 0x00000014004c7944 */ /* 0x000fea0003c00000 */
[----:B------:R-:W-:-:S07]  /*2350*/  IMAD.MOV.U32 R3, RZ, RZ, R0 ;  /* 0x000000ffff037224 */ /* 0x000fce00078e0000 */
.L_x_80:
[----:B------:R-:W-:Y:S05]  /*2360*/  BSYNC.RECONVERGENT B3 ;  /* 0x0000000000037941 */ /* 0x000fea0003800200 */
.L_x_79:
[----:B------:R-:W-:Y:S02]  /*2370*/  VIADD R15, R12, UR16 ;  /* 0x000000100c0f7c36 */ /* 0x000fe40008000000 */
[----:B------:R-:W-:Y:S01]  /*2380*/  HFMA2 R12, -RZ, RZ, 0, 2.384185791015625e-07 ;  /* 0x00000004ff0c7431 */ /* 0x000fe200000001ff */
[----:B------:R0:W-:Y:S04]  /*2390*/  STG.E desc[UR10][R6.64], R3 ;  /* 0x0000000306007986 */ /* 0x0001e8000c10190a */
[----:B------:R-:W-:-:S05]  /*23a0*/  IMAD.WIDE.U32 R12, R15, R12, UR4 ;  /* 0x000000040f0c7e25 */ /* 0x000fca000f8e000c */
[----:B------:R-:W2:Y:S01]  /*23b0*/  LDG.E R9, desc[UR10][R12.64] ;  /* 0x0000000a0c097981 */ /* 0x000ea2000c1e1900 */
[----:B------:R-:W1:Y:S01]  /*23c0*/  MUFU.RCP R5, R14 ;  /* 0x0000000e00057308 */ /* 0x000e620000001000 */
[----:B------:R-:W-:Y:S01]  /*23d0*/  BSSY.RECONVERGENT B3, `(.L_x_81) ;  /* 0x000000d000037945 */ /* 0x000fe20003800200 */
[----:B-1----:R-:W-:-:S04]  /*23e0*/  FFMA R0, -R14, R5, 1 ;  /* 0x3f8000000e007423 */ /* 0x002fc80000000105 */
[----:B------:R-:W-:Y:S02]  /*23f0*/  FFMA R0, R5, R0, R5 ;  /* 0x0000000005007223 */ /* 0x000fe40000000005 */
[----:B--2---:R-:W1:Y:S02]  /*2400*/  FCHK P0, R9, R14 ;  /* 0x0000000e09007302 */ /* 0x004e640000000000 */
[----:B------:R-:W-:-:S04]  /*2410*/  FFMA R5, R0, R9, RZ ;  /* 0x0000000900057223 */ /* 0x000fc800000000ff */
[----:B------:R-:W-:-:S04]  /*2420*/  FFMA R4, -R14, R5, R9 ;  /* 0x000000050e047223 */ /* 0x000fc80000000109 */
[----:B------:R-:W-:Y:S01]  /*2430*/  FFMA R5, R0, R4, R5 ;  /* 0x0000000400057223 */ /* 0x000fe20000000005 */
[----:B01----:R-:W-:Y:S06]  /*2440*/  @!P0 BRA `(.L_x_82) ;  /* 0x0000000000148947 */ /* 0x003fec0003800000 */
[----:B------:R-:W-:Y:S01]  /*2450*/  IMAD.MOV.U32 R0, RZ, RZ, R9 ;  /* 0x000000ffff007224 */ /* 0x000fe200078e0009 */
[----:B------:R-:W-:Y:S01]  /*2460*/  MOV R4, 0x2490 ;  /* 0x0000249000047802 */ /* 0x000fe20000000f00 */
[----:B------:R-:W-:-:S07]  /*2470*/  IMAD.MOV.U32 R11, RZ, RZ, R14 ;  /* 0x000000ffff0b7224 */ /* 0x000fce00078e000e */
[----:B------:R-:W-:Y:S05]  /*2480*/  CALL.REL.NOINC `($__internal_4_$__cuda_sm3x_div_rn_noftz_f32_slowpath) ;  /* 0x0000001000fc7944 */ /* 0x000fea0003c00000 */
[----:B------:R-:W-:-:S07]  /*2490*/  MOV R5, R0 ;  /* 0x0000000000057202 */ /* 0x000fce0000000f00 */
.L_x_82:
[----:B------:R-:W-:Y:S05]  /*24a0*/  BSYNC.RECONVERGENT B3 ;  /* 0x0000000000037941 */ /* 0x000fea0003800200 */
.L_x_81:
[----:B------:R-:W-:Y:S01]  /*24b0*/  VIADD R15, R15, UR16 ;  /* 0x000000100f0f7c36 */ /* 0x000fe20008000000 */
[----:B------:R0:W-:Y:S01]  /*24c0*/  STG.E desc[UR10][R12.64], R5 ;  /* 0x000000050c007986 */ /* 0x0001e2000c10190a */
[----:B------:R-:W-:-:S04]  /*24d0*/  IMAD.MOV.U32 R6, RZ, RZ, 0x4 ;  /* 0x00000004ff067424 */ /* 0x000fc800078e00ff */
        /* <DEDUP_REMOVED lines=11> */
[----:B------:R-:W-:Y:S01]  /*2590*/  MOV R0, R9 ;  /* 0x0000000900007202 */ /* 0x000fe20000000f00 */
[----:B------:R-:W-:Y:S01]  /*25a0*/  IMAD.MOV.U32 R11, RZ, RZ, R14 ;  /* 0x000000ffff0b7224 */ /* 0x000fe200078e000e */
[----:B------:R-:W-:-:S07]  /*25b0*/  MOV R4, 0x25d0 ;  /* 0x000025d000047802 */ /* 0x000fce0000000f00 */
[----:B------:R-:W-:Y:S05]  /*25c0*/  CALL.REL.NOINC `($__internal_4_$__cuda_sm3x_div_rn_noftz_f32_slowpath) ;  /* 0x0000001000ac7944 */ /* 0x000fea0003c00000 */
[----:B------:R-:W-:-:S07]  /*25d0*/  IMAD.MOV.U32 R3, RZ, RZ, R0 ;  /* 0x000000ffff037224 */ /* 0x000fce00078e0000 */
.L_x_84:
[----:B------:R-:W-:Y:S05]  /*25e0*/  BSYNC.RECONVERGENT B3 ;  /* 0x0000000000037941 */ /* 0x000fea0003800200 */
.L_x_83:
[----:B------:R-:W-:Y:S01]  /*25f0*/  IADD3 R12, PT, PT, R15, UR16, RZ ;  /* 0x000000100f0c7c10 */ /* 0x000fe2000fffe0ff */
[----:B------:R-:W-:Y:S01]  /*2600*/  IMAD.MOV.U32 R17, RZ, RZ, 0x4 ;  /* 0x00000004ff117424 */ /* 0x000fe200078e00ff */
[----:B------:R0:W-:Y:S03]  /*2610*/  STG.E desc[UR10][R6.64], R3 ;  /* 0x0000000306007986 */ /* 0x0001e6000c10190a */
        /* <DEDUP_REMOVED lines=12> */
[----:B------:R-:W-:Y:S02]  /*26e0*/  MOV R11, R14 ;  /* 0x0000000e000b7202 */ /* 0x000fe40000000f00 */
[----:B------:R-:W-:-:S07]  /*26f0*/  MOV R4, 0x2710 ;  /* 0x0000271000047802 */ /* 0x000fce0000000f00 */
[----:B------:R-:W-:Y:S05]  /*2700*/  CALL.REL.NOINC `($__internal_4_$__cuda_sm3x_div_rn_noftz_f32_slowpath) ;  /* 0x00000010005c7944 */ /* 0x000fea0003c00000 */
.L_x_86:
[----:B------:R-:W-:Y:S05]  /*2710*/  BSYNC.RECONVERGENT B3 ;  /* 0x0000000000037941 */ /* 0x000fea0003800200 */
.L_x_85:
[----:B------:R3:W-:Y:S01]  /*2720*/  STG.E desc[UR10][R16.64], R0 ;  /* 0x0000000010007986 */ /* 0x0007e2000c10190a */
[----:B------:R-:W-:-:S05]  /*2730*/  VIADD R12, R12, UR16 ;  /* 0x000000100c0c7c36 */ /* 0x000fca0008000000 */
[----:B------:R-:W-:-:S13]  /*2740*/  ISETP.GT.AND P0, PT, R12, UR9, PT ;  /* 0x000000090c007c0c */ /* 0x000fda000bf04270 */
[----:B---3--:R-:W-:Y:S05]  /*2750*/  @!P0 BRA `(.L_x_87) ;  /* 0xfffffff800bc8947 */ /* 0x008fea000383ffff */
.L_x_73:
[----:B------:R-:W-:Y:S05]  /*2760*/  BSYNC.RECONVERGENT B2 ;  /* 0x0000000000027941 */ /* 0x000fea0003800200 */
.L_x_72:
[----:B------:R-:W3:Y:S01]  /*2770*/  LDCU UR19, c[0x0][0x3b8] ;  /* 0x00007700ff1377ac */ /* 0x000ee20008000800 */
[----:B------:R-:W-:Y:S01]  /*2780*/  BAR.SYNC.DEFER_BLOCKING 0x0 ;  /* 0x0000000000007b1d */ /* 0x000fe20000010000 */
[----:B---3--:R-:W-:-:S13]  /*2790*/  ISETP.GE.AND P0, PT, R2, UR19, PT ;  /* 0x0000001302007c0c */ /* 0x008fda000bf06270 */
[----:B------:R-:W-:Y:S05]  /*27a0*/  @P0 EXIT ;  /* 0x000000000000094d */ /* 0x000fea0003800000 */
[----:B------:R-:W3:Y:S02]  /*27b0*/  LDCU UR7, c[0x0][0x380] ;  /* 0x00007000ff0777ac */ /* 0x000ee40008000800 */
[----:B---3--:R-:W-:-:S09]  /*27c0*/  UISETP.GT.AND UP0, UPT, UR7, -0x1, UPT ;  /* 0xffffffff0700788c */ /* 0x008fd2000bf04270 */
[----:B------:R-:W-:Y:S05]  /*27d0*/  BRA.U UP0, `(.L_x_88) ;  /* 0x0000000100287547 */ /* 0x000fea000b800000 */
[----:B------:R-:W3:Y:S02]  /*27e0*/  LDCU.64 UR4, c[0x0][0x398] ;  /* 0x00007300ff0477ac */ /* 0x000ee40008000a00 */
.L_x_89:
[----:B------:R-:W-:-:S04]  /*27f0*/  IADD3 R0, P0, PT, R2, UR12, RZ ;  /* 0x0000000c02007c10 */ /* 0x000fc8000ff1e0ff */
[C---:B0-----:R-:W-:Y:S01]  /*2800*/  LEA.HI.X.SX32 R3, R2.reuse, UR18, 0x1, P0 ;  /* 0x0000001202037c11 */ /* 0x041fe200080f0eff */
[----:B------:R-:W-:Y:S01]  /*2810*/  VIADD R2, R2, UR16 ;  /* 0x0000001002027c36 */ /* 0x000fe20008000000 */
[----:B-123--:R-:W-:-:S04]  /*2820*/  LEA R4, P0, R0, UR4, 0x2 ;  /* 0x0000000400047c11 */ /* 0x00efc8000f8010ff */
[----:B------:R-:W-:Y:S02]  /*2830*/  LEA.HI.X R5, R0, UR5, R3, 0x2, P0 ;  /* 0x0000000500057c11 */ /* 0x000fe400080f1403 */
[----:B------:R-:W-:-:S03]  /*2840*/  ISETP.GE.AND P0, PT, R2, UR19, PT ;  /* 0x0000001302007c0c */ /* 0x000fc6000bf06270 */
[----:B------:R4:W-:Y:S10]  /*2850*/  STG.E desc[UR10][R4.64], RZ ;  /* 0x000000ff04007986 */ /* 0x0009f4000c10190a */
[----:B----4-:R-:W-:Y:S05]  /*2860*/  @!P0 BRA `(.L_x_89) ;  /* 0xfffffffc00e08947 */ /* 0x010fea000383ffff */
[----:B------:R-:W-:Y:S05]  /*2870*/  EXIT ;  /* 0x000000000000794d */ /* 0x000fea0003800000 */
.L_x_88:
[----:B------:R-:W3:Y:S01]  /*2880*/  LDC R8, c[0x0][0x3b4] ;  /* 0x0000ed00ff087b82 */ /* 0x000ee20000000800 */
[----:B0-----:R-:W-:Y:S01]  /*2890*/  IABS R6, UR13 ;  /* 0x0000000d00067c13 */ /* 0x001fe20008000000 */
[----:B------:R-:W0:Y:S01]  /*28a0*/  LDCU.64 UR4, c[0x0][0x390] ;  /* 0x00007200ff0477ac */ /* 0x000e220008000a00 */
[----:B------:R-:W-:Y:S01]  /*28b0*/  BSSY.RECONVERGENT B0, `(.L_x_90) ;  /* 0x00000e4000007945 */ /* 0x000fe20003800200 */
[----:B------:R-:W4:Y:S01]  /*28c0*/  LDCU UR8, c[0x0][0x3b0] ;  /* 0x00007600ff0877ac */ /* 0x000f220008000800 */
[----:B------:R-:W-:Y:S01]  /*28d0*/  UIADD3 UR7, UPT, UPT, UR7, 0x1, URZ ;  /* 0x0000000107077890 */ /* 0x000fe2000fffe0ff */
[----:B------:R-:W1:Y:S03]  /*28e0*/  LDCU.64 UR22, c[0x0][0x3a8] ;  /* 0x00007500ff1677ac */ /* 0x000e660008000a00 */
[----:B------:R-:W-:Y:S02]  /*28f0*/  ULOP3.LUT UR9, UR7, 0xfffffff8, URZ, 0xc0, !UPT ;  /* 0xfffffff807097892 */ /* 0x000fe4000f8ec0ff */
[----:B------:R-:W-:-:S02]  /*2900*/  ULOP3.LUT UR17, UR7, 0x7, URZ, 0xc0, !UPT ;  /* 0x0000000707117892 */ /* 0x000fc4000f8ec0ff */
[----:B0-----:R-:W-:Y:S02]  /*2910*/  UIMAD.WIDE UR4, UR6, 0x4, UR4 ;  /* 0x00000004060478a5 */ /* 0x001fe4000f8e0204 */
[----:B------:R-:W-:Y:S01]  /*2920*/  UIADD3 UR21, UPT, UPT, -UR9, URZ, URZ ;  /* 0x000000ff09157290 */ /* 0x000fe2000fffe1ff */
[----:B---3--:R-:W-:Y:S01]  /*2930*/  IABS R0, R8 ;  /* 0x0000000800007213 */ /* 0x008fe20000000000 */
[----:B----4-:R-:W-:Y:S02]  /*2940*/  UIMAD UR14, UR8, 0x5, URZ ;  /* 0x00000005080e78a4 */ /* 0x010fe4000f8e02ff */
[----:B------:R-:W-:Y:S01]  /*2950*/  UIMAD UR15, UR8, 0x3, URZ ;  /* 0x00000003080f78a4 */ /* 0x000fe2000f8e02ff */
[----:B------:R-:W0:Y:S08]  /*2960*/  I2F.RP R3, R0 ;  /* 0x0000000000037306 */ /* 0x000e300000209400 */
[----:B0-----:R-:W1:Y:S02]  /*2970*/  MUFU.RCP R3, R3 ;  /* 0x0000000300037308 */ /* 0x001e640000001000 */
[----:B-12---:R-:W-:-:S06]  /*2980*/  IADD3 R4, PT, PT, R3, 0xffffffe, RZ ;  /* 0x0ffffffe03047810 */ /* 0x006fcc0007ffe0ff */
[----:B------:R0:W1:Y:S02]  /*2990*/  F2I.FTZ.U32.TRUNC.NTZ R5, R4 ;  /* 0x0000000400057305 */ /* 0x000064000021f000 */
[----:B0-----:R-:W-:Y:S02]  /*29a0*/  IMAD.MOV.U32 R4, RZ, RZ, RZ ;  /* 0x000000ffff047224 */ /* 0x001fe400078e00ff */
[----:B-1----:R-:W-:-:S04]  /*29b0*/  IMAD.MOV R7, RZ, RZ, -R5 ;  /* 0x000000ffff077224 */ /* 0x002fc800078e0a05 */
[----:B------:R-:W-:-:S04]  /*29c0*/  IMAD R7, R7, R0, RZ ;  /* 0x0000000007077224 */ /* 0x000fc800078e02ff */
[----:B------:R-:W-:Y:S01]  /*29d0*/  IMAD.HI.U32 R7, R5, R7, R4 ;  /* 0x0000000705077227 */ /* 0x000fe200078e0004 */
[----:B------:R-:W-:-:S05]  /*29e0*/  MOV R5, R6 ;  /* 0x0000000600057202 */ /* 0x000fca0000000f00 */
[----:B------:R-:W-:-:S04]  /*29f0*/  IMAD.HI.U32 R7, R7, R5, RZ ;  /* 0x0000000507077227 */ /* 0x000fc800078e00ff */
[----:B------:R-:W-:-:S04]  /*2a00*/  IMAD.MOV R3, RZ, RZ, -R7 ;  /* 0x000000ffff037224 */ /* 0x000fc800078e0a07 */
[C---:B------:R-:W-:Y:S02]  /*2a10*/  IMAD R3, R0.reuse, R3, R5 ;  /* 0x0000000300037224 */ /* 0x040fe400078e0205 */
[----:B------:R-:W0:Y:S03]  /*2a20*/  LDC R5, c[0x0][0x3bc] ;  /* 0x0000ef00ff057b82 */ /* 0x000e260000000800 */
[----:B------:R-:W-:-:S13]  /*2a30*/  ISETP.GT.U32.AND P0, PT, R0, R3, PT ;  /* 0x000000030000720c */ /* 0x000fda0003f04070 */
[----:B------:R-:W-:Y:S01]  /*2a40*/  @!P0 IMAD.IADD R3, R3, 0x1, -R0 ;  /* 0x0000000103038824 */ /* 0x000fe200078e0a00 */
[----:B------:R-:W-:Y:S02]  /*2a50*/  @!P0 IADD3 R7, PT, PT, R7, 0x1, RZ ;  /* 0x0000000107078810 */ /* 0x000fe40007ffe0ff */
[C---:B------:R-:W-:Y:S02]  /*2a60*/  ISETP.NE.AND P0, PT, R8.reuse, RZ, PT ;  /* 0x000000ff0800720c */ /* 0x040fe40003f05270 */
[----:B------:R-:W-:Y:S02]  /*2a70*/  ISETP.GE.U32.AND P1, PT, R3, R0, PT ;  /* 0x000000000300720c */ /* 0x000fe40003f26070 */
[----:B------:R-:W-:Y:S01]  /*2a80*/  LOP3.LUT R0, R8, UR13, RZ, 0x3c, !PT ;  /* 0x0000000d08007c12 */ /* 0x000fe2000f8e3cff */
[----:B------:R-:W-:Y:S02]  /*2a90*/  UIMAD UR13, UR8, 0x7, URZ ;  /* 0x00000007080d78a4 */ /* 0x000fe4000f8e02ff */
[----:B------:R-:W-:Y:S01]  /*2aa0*/  USHF.L.U32 UR8, UR8, 0x1, URZ ;  /* 0x0000000108087899 */ /* 0x000fe200080006ff */
[----:B------:R-:W-:-:S07]  /*2ab0*/  ISETP.GE.AND P2, PT, R0, RZ, PT ;  /* 0x000000ff0000720c */ /* 0x000fce0003f46270 */
[----:B------:R-:W-:-:S04]  /*2ac0*/  @P1 VIADD R7, R7, 0x1 ;  /* 0x0000000107071836 */ /* 0x000fc80000000000 */
[----:B------:R-:W-:-:S05]  /*2ad0*/  IMAD.MOV.U32 R0, RZ, RZ, R7 ;  /* 0x000000ffff007224 */ /* 0x000fca00078e0007 */
[----:B------:R-:W-:Y:S02]  /*2ae0*/  @!P2 IADD3 R0, PT, PT, -R0, RZ, RZ ;  /* 0x000000ff0000a210 */ /* 0x000fe40007ffe1ff */
[----:B------:R-:W-:-:S05]  /*2af0*/  @!P0 LOP3.LUT R0, RZ, R8, RZ, 0x33, !PT ;  /* 0x00000008ff008212 */ /* 0x000fca00078e33ff */
[----:B------:R-:W-:Y:S01]  /*2b00*/  IMAD R0, R0, UR19, RZ ;  /* 0x0000001300007c24 */ /* 0x000fe2000f8e02ff */
[----:B------:R-:W-:-:S04]  /*2b10*/  UIADD3 UR19, UP0, UPT, UR4, 0x10, URZ ;  /* 0x0000001004137890 */ /* 0x000fc8000ff1e0ff */
[----:B0-----:R-:W-:Y:S01]  /*2b20*/  IADD3 R3, P0, PT, R0, R5, RZ ;  /* 0x0000000500037210 */ /* 0x001fe20007f1e0ff */
[----:B------:R-:W-:Y:S01]  /*2b30*/  UIADD3.X UR20, UPT, UPT, URZ, UR5, URZ, UP0, !UPT ;  /* 0x00000005ff147290 */ /* 0x000fe200087fe4ff */
[----:B------:R-:W-:-:S04]  /*2b40*/  SHF.R.S32.HI R0, RZ, 0x1f, R0 ;  /* 0x0000001fff007819 */ /* 0x000fc80000011400 */
[----:B------:R-:W-:-:S07]  /*2b50*/  LEA.HI.X.SX32 R0, R5, R0, 0x1, P0 ;  /* 0x0000000005007211 */ /* 0x000fce00000f0eff */
.L_x_96:
[----:B0-----:R-:W0:Y:S01]  /*2b60*/  LDC R4, c[0x0][0x380] ;  /* 0x0000e000ff047b82 */ /* 0x001e220000000800 */
[----:B------:R-:W-:Y:S01]  /*2b70*/  IADD3 R5, P1, PT, R2, R3, RZ ;  /* 0x0000000302057210 */ /* 0x000fe20007f3e0ff */
[----:B------:R-:W-:Y:S01]  /*2b80*/  IMAD.MOV.U32 R16, RZ, RZ, RZ ;  /* 0x000000ffff107224 */ /* 0x000fe200078e00ff */
[----:B------:R-:W-:Y:S01]  /*2b90*/  SHF.R.S32.HI R7, RZ, 0x1f, R2 ;  /* 0x0000001fff077819 */ /* 0x000fe20000011402 */
[----:B------:R-:W-:-:S03]  /*2ba0*/  IMAD.MOV.U32 R6, RZ, RZ, RZ ;  /* 0x000000ffff067224 */ /* 0x000fc600078e00ff */
[----:B------:R-:W-:Y:S02]  /*2bb0*/  IADD3.X R9, PT, PT, R7, R0, RZ, P1, !PT ;  /* 0x0000000007097210 */ /* 0x000fe40000ffe4ff */
[----:B0-----:R-:W-:-:S13]  /*2bc0*/  ISETP.GE.U32.AND P0, PT, R4, 0x7, PT ;  /* 0x000000070400780c */ /* 0x001fda0003f06070 */
[----:B------:R-:W-:Y:S05]  /*2bd0*/  @!P0 BRA `(.L_x_91) ;  /* 0x0000000400588947 */ /* 0x000fea0003800000 */
[----:B------:R-:W0:Y:S01]  /*2be0*/  LDC R11, c[0x0][0x3b0] ;  /* 0x0000ec00ff0b7b82 */ /* 0x000e220000000800 */
[----:B------:R-:W1:Y:S01]  /*2bf0*/  LDCU UR6, c[0x0][0x3b0] ;  /* 0x00007600ff0677ac */ /* 0x000e620008000800 */
[----:B------:R-:W-:Y:S01]  /*2c00*/  IMAD.MOV.U32 R16, RZ, RZ, RZ ;  /* 0x000000ffff107224 */ /* 0x000fe200078e00ff */
[----:B------:R-:W-:Y:S01]  /*2c10*/  MOV R17, UR19 ;  /* 0x0000001300117c02 */ /* 0x000fe20008000f00 */
[----:B------:R-:W-:Y:S01]  /*2c20*/  IMAD.MOV.U32 R6, RZ, RZ, RZ ;  /* 0x000000ffff067224 */ /* 0x000fe200078e00ff */
[----:B------:R-:W-:Y:S01]  /*2c30*/  MOV R28, UR15 ;  /* 0x0000000f001c7c02 */ /* 0x000fe20008000f00 */
[----:B------:R-:W-:Y:S01]  /*2c40*/  IMAD.U32 R23, RZ, RZ, UR20 ;  /* 0x00000014ff177e24 */ /* 0x000fe2000f8e00ff */
[----:B------:R-:W-:Y:S01]  /*2c50*/  MOV R10, UR21 ;  /* 0x00000015000a7c02 */ /* 0x000fe20008000f00 */
[----:B------:R-:W-:Y:S02]  /*2c60*/  IMAD.U32 R22, RZ, RZ, UR8 ;  /* 0x00000008ff167e24 */ /* 0x000fe4000f8e00ff */
[----:B------:R-:W-:-:S02]  /*2c70*/  IMAD.U32 R21, RZ, RZ, UR14 ;  /* 0x0000000eff157e24 */ /* 0x000fc4000f8e00ff */
[----:B------:R-:W-:Y:S02]  /*2c80*/  IMAD.U32 R8, RZ, RZ, UR13 ;  /* 0x0000000dff087e24 */ /* 0x000fe4000f8e00ff */
[----:B-1----:R-:W-:Y:S02]  /*2c90*/  IMAD.U32 R20, RZ, RZ, UR6 ;  /* 0x00000006ff147e24 */ /* 0x002fe4000f8e00ff */
[C---:B0-----:R-:W-:Y:S02]  /*2ca0*/  IMAD R26, R11.reuse, 0x6, RZ ;  /* 0x000000060b1a7824 */ /* 0x041fe400078e02ff */
[----:B------:R-:W-:-:S07]  /*2cb0*/  IMAD.SHL.U32 R24, R11, 0x4, RZ ;  /* 0x000000040b187824 */ /* 0x000fce00078e00ff */
.L_x_92:
[-C--:B------:R-:W-:Y:S02]  /*2cc0*/  IADD3 R13, P0, PT, R6, R5.reuse, RZ ;  /* 0x00000005060d7210 */ /* 0x080fe40007f1e0ff */
[----:B------:R-:W-:Y:S02]  /*2cd0*/  IADD3 R12, P1, PT, R20, R5, RZ ;  /* 0x00000005140c7210 */ /* 0x000fe40007f3e0ff */
[----:B------:R-:W-:Y:S02]  /*2ce0*/  LEA.HI.X.SX32 R14, R6, R9, 0x1, P0 ;  /* 0x00000009060e7211 */ /* 0x000fe400000f0eff */
[----:B------:R-:W-:-:S04]  /*2cf0*/  LEA R18, P0, R13, UR22, 0x2 ;  /* 0x000000160d127c11 */ /* 0x000fc8000f8010ff */
[----:B------:R-:W-:Y:S02]  /*2d00*/  LEA.HI.X R19, R13, UR23, R14, 0x2, P0 ;  /* 0x000000170d137c11 */ /* 0x000fe400080f140e */
[----:B------:R-:W-:Y:S02]  /*2d10*/  LEA.HI.X.SX32 R13, R20, R9, 0x1, P1 ;  /* 0x00000009140d7211 */ /* 0x000fe400008f0eff */
[C---:B------:R-:W-:Y:S01]  /*2d20*/  LEA R14, P0, R12.reuse, UR22, 0x2 ;  /* 0x000000160c0e7c11 */ /* 0x040fe2000f8010ff */
[----:B------:R0:W2:Y:S03]  /*2d30*/  LDG.E R18, desc[UR10][R18.64] ;  /* 0x0000000a12127981 */ /* 0x0000a6000c1e1900 */
[----:B------:R-:W-:Y:S01]  /*2d40*/  LEA.HI.X R15, R12, UR23, R13, 0x2, P0 ;  /* 0x000000170c0f7c11 */ /* 0x000fe200080f140d */
[----:B------:R-:W-:Y:S01]  /*2d50*/  IMAD.MOV.U32 R13, RZ, RZ, R23 ;  /* 0x000000ffff0d7224 */ /* 0x000fe200078e0017 */
[----:B------:R-:W-:-:S03]  /*2d60*/  MOV R12, R17 ;  /* 0x00000011000c7202 */ /* 0x000fc60000000f00 */
[----:B------:R-:W3:Y:S04]  /*2d70*/  LDG.E R14, desc[UR10][R14.64] ;  /* 0x0000000a0e0e7981 */ /* 0x000ee8000c1e1900 */
[----:B------:R-:W2:Y:S04]  /*2d80*/  LDG.E R17, desc[UR10][R12.64+-0x10] ;  /* 0xfffff00a0c117981 */ /* 0x000ea8000c1e1900 */
[----:B------:R-:W3:Y:S01]  /*2d90*/  LDG.E R23, desc[UR10][R12.64+-0xc] ;  /* 0xfffff40a0c177981 */ /* 0x000ee2000c1e1900 */
[-C--:B------:R-:W-:Y:S02]  /*2da0*/  IADD3 R27, P0, PT, R22, R5.reuse, RZ ;  /* 0x00000005161b7210 */ /* 0x080fe40007f1e0ff */
[----:B------:R-:W-:Y:S01]  /*2db0*/  IADD3 R25, P1, PT, R28, R5, RZ ;  /* 0x000000051c197210 */ /* 0x000fe20007f3e0ff */
[----:B------:R-:W4:Y:S01]  /*2dc0*/  LDG.E R15, desc[UR10][R12.64+-0x4] ;  /* 0xfffffc0a0c0f7981 */ /* 0x000f22000c1e1900 */
[----:B------:R-:W-:-:S02]  /*2dd0*/  LEA.HI.X.SX32 R29, R22, R9, 0x1, P0 ;  /* 0x00000009161d7211 */ /* 0x000fc400000f0eff */
[----:B0-----:R-:W-:Y:S01]  /*2de0*/  LEA.HI.X.SX32 R19, R28, R9, 0x1, P1 ;  /* 0x000000091c137211 */ /* 0x001fe200008f0eff */
[----:B--2---:R-:W-:Y:S01]  /*2df0*/  FFMA R17, R17, R18, R16 ;  /* 0x0000001211117223 */ /* 0x004fe20000000010 */
[----:B------:R-:W-:-:S03]  /*2e00*/  LEA R16, P0, R27, UR22, 0x2 ;  /* 0x000000161b107c11 */ /* 0x000fc6000f8010ff */
[----:B---3--:R-:W-:Y:S01]  /*2e10*/  FFMA R23, R23, R14, R17 ;  /* 0x0000000e17177223 */ /* 0x008fe20000000011 */
[----:B------:R-:W-:Y:S01]  /*2e20*/  LEA.HI.X R17, R27, UR23, R29, 0x2, P0 ;  /* 0x000000171b117c11 */ /* 0x000fe200080f141d */
[----:B------:R-:W2:Y:S01]  /*2e30*/  LDG.E R14, desc[UR10][R12.64+-0x8] ;  /* 0xfffff80a0c0e7981 */ /* 0x000ea2000c1e1900 */
[----:B------:R-:W-:-:S03]  /*2e40*/  LEA R18, P0, R25, UR22, 0x2 ;  /* 0x0000001619127c11 */ /* 0x000fc6000f8010ff */
[----:B------:R0:W2:Y:S01]  /*2e50*/  LDG.E R16, desc[UR10][R16.64] ;  /* 0x0000000a10107981 */ /* 0x0000a2000c1e1900 */
[----:B------:R-:W-:-:S05]  /*2e60*/  LEA.HI.X R19, R25, UR23, R19, 0x2, P0 ;  /* 0x0000001719137c11 */ /* 0x000fca00080f1413 */
[----:B------:R-:W4:Y:S01]  /*2e70*/  LDG.E R18, desc[UR10][R18.64] ;  /* 0x0000000a12127981 */ /* 0x000f22000c1e1900 */
[CC--:B------:R-:W-:Y:S02]  /*2e80*/  IADD3 R27, P0, PT, R24.reuse, R5.reuse, RZ ;  /* 0x00000005181b7210 */ /* 0x0c0fe40007f1e0ff */
[C---:B------:R-:W-:Y:S02]  /*2e90*/  IADD3 R25, P1, PT, R21.reuse, R5, RZ ;  /* 0x0000000515197210 */ /* 0x040fe40007f3e0ff */
[-C--:B------:R-:W-:Y:S02]  /*2ea0*/  LEA.HI.X.SX32 R29, R24, R9.reuse, 0x1, P0 ;  /* 0x00000009181d7211 */ /* 0x080fe400000f0eff */
[----:B0-----:R-:W-:Y:S01]  /*2eb0*/  LEA.HI.X.SX32 R17, R21, R9, 0x1, P1 ;  /* 0x0000000915117211 */ /* 0x001fe200008f0eff */
[----:B------:R-:W3:Y:S01]  /*2ec0*/  LDG.E R19, desc[UR10][R12.64+0x4] ;  /* 0x0000040a0c137981 */ /* 0x000ee2000c1e1900 */
[----:B--2---:R-:W-:Y:S01]  /*2ed0*/  FFMA R23, R14, R16, R23 ;  /* 0x000000100e177223 */ /* 0x004fe20000000017 */
[----:B------:R-:W-:-:S03]  /*2ee0*/  LEA R14, P0, R27, UR22, 0x2 ;  /* 0x000000161b0e7c11 */ /* 0x000fc6000f8010ff */
[----:B----4-:R-:W-:Y:S01]  /*2ef0*/  FFMA R23, R15, R18, R23 ;  /* 0x000000120f177223 */ /* 0x010fe20000000017 */
[----:B------:R-:W-:Y:S01]  /*2f00*/  LEA.HI.X R15, R27, UR23, R29, 0x2, P0 ;  /* 0x000000171b0f7c11 */ /* 0x000fe200080f141d */
[----:B------:R-:W2:Y:S01]  /*2f10*/  LDG.E R18, desc[UR10][R12.64] ;  /* 0x0000000a0c127981 */ /* 0x000ea2000c1e1900 */
[----:B------:R-:W-:-:S03]  /*2f20*/  LEA R16, P0, R25, UR22, 0x2 ;  /* 0x0000001619107c11 */ /* 0x000fc6000f8010ff */
[----:B------:R0:W2:Y:S01]  /*2f30*/  LDG.E R14, desc[UR10][R14.64] ;  /* 0x0000000a0e0e7981 */ /* 0x0000a2000c1e1900 */
[----:B------:R-:W-:-:S05]  /*2f40*/  LEA.HI.X R17, R25, UR23, R17, 0x2, P0 ;  /* 0x0000001719117c11 */ /* 0x000fca00080f1411 */
[----:B------:R-:W3:Y:S01]  /*2f50*/  LDG.E R16, desc[UR10][R16.64] ;  /* 0x0000000a10107981 */ /* 0x000ee2000c1e1900 */
[----:B------:R-:W-:-:S04]  /*2f60*/  IADD3 R27, P0, PT, R26, R5, RZ ;  /* 0x000000051a1b7210 */ /* 0x000fc80007f1e0ff */
[----:B------:R-:W-:Y:S02]  /*2f70*/  LEA.HI.X.SX32 R29, R26, R9, 0x1, P0 ;  /* 0x000000091a1d7211 */ /* 0x000fe400000f0eff */
[----:B------:R-:W-:-:S04]  /*2f80*/  IADD3 R25, P1, PT, R8, R5, RZ ;  /* 0x0000000508197210 */ /* 0x000fc80007f3e0ff */
[----:B0-----:R-:W-:Y:S01]  /*2f90*/  LEA.HI.X.SX32 R15, R8, R9, 0x1, P1 ;  /* 0x00000009080f7211 */ /* 0x001fe200008f0eff */
[----:B--2---:R-:W-:Y:S01]  /*2fa0*/  FFMA R23, R18, R14, R23 ;  /* 0x0000000e12177223 */ /* 0x004fe20000000017 */
[----:B------:R-:W-:-:S03]  /*2fb0*/  LEA R18, P0, R27, UR22, 0x2 ;  /* 0x000000161b127c11 */ /* 0x000fc6000f8010ff */
[----:B---3--:R-:W-:Y:S01]  /*2fc0*/  FFMA R23, R19, R16, R23 ;  /* 0x0000001013177223 */ /* 0x008fe20000000017 */
[----:B------:R-:W-:Y:S01]  /*2fd0*/  LEA.HI.X R19, R27, UR23, R29, 0x2, P0 ;  /* 0x000000171b137c11 */ /* 0x000fe200080f141d */
[----:B------:R-:W2:Y:S04]  /*2fe0*/  LDG.E R16, desc[UR10][R12.64+0x8] ;  /* 0x0000080a0c107981 */ /* 0x000ea8000c1e1900 */
[----:B------:R-:W2:Y:S01]  /*2ff0*/  LDG.E R18, desc[UR10][R18.64] ;  /* 0x0000000a12127981 */ /* 0x000ea2000c1e1900 */
[----:B------:R-:W-:-:S04]  /*3000*/  LEA R14, P0, R25, UR22, 0x2 ;  /* 0x00000016190e7c11 */ /* 0x000fc8000f8010ff */
[----:B------:R-:W-:Y:S02]  /*3010*/  LEA.HI.X R15, R25, UR23, R15, 0x2, P0 ;  /* 0x00000017190f7c11 */ /* 0x000fe400080f140f */
[----:B------:R-:W3:Y:S04]  /*3020*/  LDG.E R25, desc[UR10][R12.64+0xc] ;  /* 0x00000c0a0c197981 */ /* 0x000ee8000c1e1900 */
[----:B------:R-:W3:Y:S01]  /*3030*/  LDG.E R14, desc[UR10][R14.64] ;  /* 0x0000000a0e0e7981 */ /* 0x000ee2000c1e1900 */
[----:B------:R-:W-:Y:S01]  /*3040*/  IADD3 R17, P0, PT, R12, 0x20, RZ ;  /* 0x000000200c117810 */ /* 0x000fe20007f1e0ff */
[----:B------:R-:W-:Y:S01]  /*3050*/  VIADD R10, R10, 0x8 ;  /* 0x000000080a0a7836 */ /* 0x000fe20000000000 */
[C---:B------:R-:W-:Y:S01]  /*3060*/  LEA R26, R11.reuse, R26, 0x3 ;  /* 0x0000001a0b1a7211 */ /* 0x040fe200078e18ff */
[C---:B------:R-:W-:Y:S01]  /*3070*/  IMAD R6, R11.reuse, 0x8, R6 ;  /* 0x000000080b067824 */ /* 0x040fe200078e0206 */
[C---:B------:R-:W-:Y:S01]  /*3080*/  LEA R28, R11.reuse, R28, 0x3 ;  /* 0x0000001c0b1c7211 */ /* 0x040fe200078e18ff */
[----:B------:R-:W-:-:S02]  /*3090*/  IMAD R8, R11, 0x8, R8 ;  /* 0x000000080b087824 */ /* 0x000fc400078e0208 */
[C---:B------:R-:W-:Y:S02]  /*30a0*/  IMAD R21, R11.reuse, 0x8, R21 ;  /* 0x000000080b157824 */ /* 0x040fe400078e0215 */
[C---:B------:R-:W-:Y:S02]  /*30b0*/  IMAD R24, R11.reuse, 0x8, R24 ;  /* 0x000000080b187824 */ /* 0x040fe400078e0218 */
[C---:B------:R-:W-:Y:S02]  /*30c0*/  IMAD R22, R11.reuse, 0x8, R22 ;  /* 0x000000080b167824 */ /* 0x040fe400078e0216 */
[----:B------:R-:W-:Y:S02]  /*30d0*/  IMAD R20, R11, 0x8, R20 ;  /* 0x000000080b147824 */ /* 0x000fe400078e0214 */
[----:B--2---:R-:W-:Y:S01]  /*30e0*/  FFMA R16, R16, R18, R23 ;  /* 0x0000001210107223 */ /* 0x004fe20000000017 */
[----:B------:R-:W-:Y:S02]  /*30f0*/  IADD3.X R23, PT, PT, RZ, R13, RZ, P0, !PT ;  /* 0x0000000dff177210 */ /* 0x000fe400007fe4ff */
[----:B------:R-:W-:Y:S01]  /*3100*/  ISETP.NE.AND P0, PT, R10, RZ, PT ;  /* 0x000000ff0a00720c */ /* 0x000fe20003f05270 */
[----:B---3--:R-:W-:-:S12]  /*3110*/  FFMA R16, R25, R14, R16 ;  /* 0x0000000e19107223 */ /* 0x008fd80000000010 */
[----:B------:R-:W-:Y:S05]  /*3120*/  @P0 BRA `(.L_x_92) ;  /* 0xfffffff800e40947 */ /* 0x000fea000383ffff */
[----:B------:R-:W-:-:S07]  /*3130*/  MOV R6, UR9 ;  /* 0x0000000900067c02 */ /* 0x000fce0008000f00 */
.L_x_91:
[----:B------:R-:W-:-:S09]  /*3140*/  UISETP.NE.AND UP0, UPT, UR17, URZ, UPT ;  /* 0x000000ff1100728c */ /* 0x000fd2000bf05270 */
[----:B------:R-:W-:Y:S05]  /*3150*/  BRA.U !UP0, `(.L_x_93) ;  /* 0x00000005083c7547 */ /* 0x000fea000b800000 */
[----:B------:R-:W-:Y:S02]  /*3160*/  UIADD3 UR6, UPT, UPT, UR17, -0x1, URZ ;  /* 0xffffffff11067890 */ /* 0x000fe4000fffe0ff */
[----:B------:R-:W-:Y:S02]  /*3170*/  ULOP3.LUT UP1, URZ, UR7, 0x3, URZ, 0xc0, !UPT ;  /* 0x0000000307ff7892 */ /* 0x000fe4000f82c0ff */
[----:B------:R-:W-:-:S09]  /*3180*/  UISETP.GE.U32.AND UP0, UPT, UR6, 0x3, UPT ;  /* 0x000000030600788c */ /* 0x000fd2000bf06070 */
[----:B------:R-:W-:Y:S05]  /*3190*/  BRA.U !UP0, `(.L_x_94) ;  /* 0x0000000108947547 */ /* 0x000fea000b800000 */
[----:B------:R-:W0:Y:S01]  /*31a0*/  LDCU UR6, c[0x0][0x3b0] ;  /* 0x00007600ff0677ac */ /* 0x000e220008000800 */
[----:B------:R-:W-:Y:S01]  /*31b0*/  IMAD.MOV.U32 R15, RZ, RZ, 0x4 ;  /* 0x00000004ff0f7424 */ /* 0x000fe200078e00ff */
[----:B------:R-:W1:Y:S01]  /*31c0*/  LDCU.64 UR24, c[0x0][0x3a8] ;  /* 0x00007500ff1877ac */ /* 0x000e620008000a00 */
[----:B0-----:R-:W-:-:S04]  /*31d0*/  IMAD R8, R6, UR6, RZ ;  /* 0x0000000606087c24 */ /* 0x001fc8000f8e02ff */
[C---:B------:R-:W-:Y:S01]  /*31e0*/  VIADD R10, R8.reuse, UR6 ;  /* 0x00000006080a7c36 */ /* 0x040fe20008000000 */
[----:B------:R-:W-:-:S04]  /*31f0*/  IADD3 R11, P0, PT, R8, R5, RZ ;  /* 0x00000005080b7210 */ /* 0x000fc80007f1e0ff */
[----:B------:R-:W-:Y:S02]  /*3200*/  LEA.HI.X.SX32 R14, R8, R9, 0x1, P0 ;  /* 0x00000009080e7211 */ /* 0x000fe400000f0eff */
[C---:B------:R-:W-:Y:S02]  /*3210*/  IADD3 R13, P1, PT, R10.reuse, R5, RZ ;  /* 0x000000050a0d7210 */ /* 0x040fe40007f3e0ff */
[C---:B-1----:R-:W-:Y:S02]  /*3220*/  LEA R20, P0, R11.reuse, UR24, 0x2 ;  /* 0x000000180b147c11 */ /* 0x042fe4000f8010ff */
[C---:B------:R-:W-:Y:S02]  /*3230*/  IADD3 R8, PT, PT, R10.reuse, UR6, RZ ;  /* 0x000000060a087c10 */ /* 0x040fe4000fffe0ff */
[----:B------:R-:W-:Y:S02]  /*3240*/  LEA.HI.X.SX32 R10, R10, R9, 0x1, P1 ;  /* 0x000000090a0a7211 */ /* 0x000fe400008f0eff */
[----:B------:R-:W-:Y:S01]  /*3250*/  LEA.HI.X R21, R11, UR25, R14, 0x2, P0 ;  /* 0x000000190b157c11 */ /* 0x000fe200080f140e */
[----:B------:R-:W-:Y:S01]  /*3260*/  VIADD R18, R8, UR6 ;  /* 0x0000000608127c36 */ /* 0x000fe20008000000 */
[----:B------:R-:W-:Y:S01]  /*3270*/  LEA R12, P1, R13, UR24, 0x2 ;  /* 0x000000180d0c7c11 */ /* 0x000fe2000f8210ff */
[----:B------:R-:W-:Y:S01]  /*3280*/  IMAD.WIDE.U32 R14, R6, R15, UR4 ;  /* 0x00000004060e7e25 */ /* 0x000fe2000f8e000f */
[----:B------:R-:W-:-:S02]  /*3290*/  IADD3 R11, P0, PT, R8, R5, RZ ;  /* 0x00000005080b7210 */ /* 0x000fc40007f1e0ff */
[----:B------:R-:W-:Y:S01]  /*32a0*/  LEA.HI.X R13, R13, UR25, R10, 0x2, P1 ;  /* 0x000000190d0d7c11 */ /* 0x000fe200088f140a */
[----:B------:R-:W2:Y:S01]  /*32b0*/  LDG.E R21, desc[UR10][R20.64] ;  /* 0x0000000a14157981 */ /* 0x000ea2000c1e1900 */
[----:B------:R-:W-:Y:S02]  /*32c0*/  LEA.HI.X.SX32 R8, R8, R9, 0x1, P0 ;  /* 0x0000000908087211 */ /* 0x000fe400000f0eff */
[C---:B------:R-:W-:Y:S01]  /*32d0*/  LEA R10, P0, R11.reuse, UR24, 0x2 ;  /* 0x000000180b0a7c11 */ /* 0x040fe2000f8010ff */
[----:B------:R-:W2:Y:S01]  /*32e0*/  LDG.E R17, desc[UR10][R14.64] ;  /* 0x0000000a0e117981 */ /* 0x000ea2000c1e1900 */
[C---:B------:R-:W-:Y:S02]  /*32f0*/  IADD3 R19, P1, PT, R18.reuse, R5, RZ ;  /* 0x0000000512137210 */ /* 0x040fe40007f3e0ff */
[----:B------:R-:W-:Y:S01]  /*3300*/  LEA.HI.X R11, R11, UR25, R8, 0x2, P0 ;  /* 0x000000190b0b7c11 */ /* 0x000fe200080f1408 */
[----:B------:R-:W3:Y:S01]  /*3310*/  LDG.E R12, desc[UR10][R12.64] ;  /* 0x0000000a0c0c7981 */ /* 0x000ee2000c1e1900 */
[----:B------:R-:W-:-:S02]  /*3320*/  LEA.HI.X.SX32 R22, R18, R9, 0x1, P1 ;  /* 0x0000000912167211 */ /* 0x000fc400008f0eff */
[C---:B------:R-:W-:Y:S01]  /*3330*/  LEA R18, P0, R19.reuse, UR24, 0x2 ;  /* 0x0000001813127c11 */ /* 0x040fe2000f8010ff */
[----:B------:R-:W3:Y:S03]  /*3340*/  LDG.E R8, desc[UR10][R14.64+0x4] ;  /* 0x0000040a0e087981 */ /* 0x000ee6000c1e1900 */
[----:B------:R-:W-:Y:S01]  /*3350*/  LEA.HI.X R19, R19, UR25, R22, 0x2, P0 ;  /* 0x0000001913137c11 */ /* 0x000fe200080f1416 */
        /* <DEDUP_REMOVED lines=9> */
.L_x_94:
[----:B------:R-:W-:Y:S05]  /*33f0*/  BRA.U !UP1, `(.L_x_93) ;  /* 0x0000000109947547 */ /* 0x000fea000b800000 */
[C---:B------:R-:W-:Y:S02]  /*3400*/  LOP3.LUT P1, RZ, R4.reuse, 0x3, RZ, 0xc0, !PT ;  /* 0x0000000304ff7812 */ /* 0x040fe4000782c0ff */
[----:B------:R-:W-:-:S11]  /*3410*/  LOP3.LUT P0, RZ, R4, 0x1, RZ, 0xc0, !PT ;  /* 0x0000000104ff7812 */ /* 0x000fd6000780c0ff */
[----:B------:R-:W-:Y:S05]  /*3420*/  @!P1 BRA `(.L_x_95) ;  /* 0x0000000000549947 */ /* 0x000fea0003800000 */
[----:B------:R-:W0:Y:S01]  /*3430*/  LDCU UR6, c[0x0][0x3b0] ;  /* 0x00007600ff0677ac */ /* 0x000e220008000800 */
[----:B------:R-:W-:Y:S01]  /*3440*/  IMAD.MOV.U32 R11, RZ, RZ, 0x4 ;  /* 0x00000004ff0b7424 */ /* 0x000fe200078e00ff */
[----:B------:R-:W1:Y:S03]  /*3450*/  LDCU.64 UR24, c[0x0][0x3a8] ;  /* 0x00007500ff1877ac */ /* 0x000e660008000a00 */
[----:B------:R-:W-:-:S05]  /*3460*/  IMAD.WIDE.U32 R10, R6, R11, UR4 ;  /* 0x00000004060a7e25 */ /* 0x000fca000f8e000b */
[----:B------:R-:W2:Y:S04]  /*3470*/  LDG.E R17, desc[UR10][R10.64] ;  /* 0x0000000a0a117981 */ /* 0x000ea8000c1e1900 */
[----:B------:R-:W3:Y:S01]  /*3480*/  LDG.E R19, desc[UR10][R10.64+0x4] ;  /* 0x0000040a0a137981 */ /* 0x000ee2000c1e1900 */
[----:B0-----:R-:W-:-:S05]  /*3490*/  IMAD R4, R6, UR6, RZ ;  /* 0x0000000606047c24 */ /* 0x001fca000f8e02ff */
[C---:B------:R-:W-:Y:S02]  /*34a0*/  IADD3 R8, P1, PT, R4.reuse, R5, RZ ;  /* 0x0000000504087210 */ /* 0x040fe40007f3e0ff */
[C---:B------:R-:W-:Y:S02]  /*34b0*/  IADD3 R14, PT, PT, R4.reuse, UR6, RZ ;  /* 0x00000006040e7c10 */ /* 0x040fe4000fffe0ff */
[----:B------:R-:W-:Y:S02]  /*34c0*/  LEA.HI.X.SX32 R13, R4, R9, 0x1, P1 ;  /* 0x00000009040d7211 */ /* 0x000fe400008f0eff */
[----:B-1----:R-:W-:Y:S02]  /*34d0*/  LEA R12, P1, R8, UR24, 0x2 ;  /* 0x00000018080c7c11 */ /* 0x002fe4000f8210ff */
[----:B------:R-:W-:Y:S02]  /*34e0*/  IADD3 R4, P2, PT, R14, R5, RZ ;  /* 0x000000050e047210 */ /* 0x000fe40007f5e0ff */
[----:B------:R-:W-:-:S02]  /*34f0*/  LEA.HI.X R13, R8, UR25, R13, 0x2, P1 ;  /* 0x00000019080d7c11 */ /* 0x000fc400088f140d */
[----:B------:R-:W-:Y:S02]  /*3500*/  LEA.HI.X.SX32 R15, R14, R9, 0x1, P2 ;  /* 0x000000090e0f7211 */ /* 0x000fe400010f0eff */
[C---:B------:R-:W-:Y:S01]  /*3510*/  LEA R14, P1, R4.reuse, UR24, 0x2 ;  /* 0x00000018040e7c11 */ /* 0x040fe2000f8210ff */
[----:B------:R-:W2:Y:S03]  /*3520*/  LDG.E R12, desc[UR10][R12.64] ;  /* 0x0000000a0c0c7981 */ /* 0x000ea6000c1e1900 */
[----:B------:R-:W-:-:S05]  /*3530*/  LEA.HI.X R15, R4, UR25, R15, 0x2, P1 ;  /* 0x00000019040f7c11 */ /* 0x000fca00088f140f */
[----:B------:R-:W3:Y:S01]  /*3540*/  LDG.E R14, desc[UR10][R14.64] ;  /* 0x0000000a0e0e7981 */ /* 0x000ee2000c1e1900 */
[----:B------:R-:W-:Y:S02]  /*3550*/  VIADD R6, R6, 0x2 ;  /* 0x0000000206067836 */ /* 0x000fe40000000000 */
[----:B--2---:R-:W-:-:S04]  /*3560*/  FFMA R16, R17, R12, R16 ;  /* 0x0000000c11107223 */ /* 0x004fc80000000010 */
[----:B---3--:R-:W-:-:S07]  /*3570*/  FFMA R16, R19, R14, R16 ;  /* 0x0000000e13107223 */ /* 0x008fce0000000010 */
.L_x_95:
[----:B------:R-:W-:Y:S05]  /*3580*/  @P0 BRA `(.L_x_93) ;  /* 0x0000000000300947 */ /* 0x000fea0003800000 */
[----:B------:R-:W0:Y:S01]  /*3590*/  LDCU UR6, c[0x0][0x3b0] ;  /* 0x00007600ff0677ac */ /* 0x000e220008000800 */
[----:B------:R-:W1:Y:S01]  /*35a0*/  LDCU.64 UR24, c[0x0][0x3a8] ;  /* 0x00007500ff1877ac */ /* 0x000e620008000a00 */
[----:B0-----:R-:W-:-:S05]  /*35b0*/  IMAD R4, R6, UR6, RZ ;  /* 0x0000000606047c24 */ /* 0x001fca000f8e02ff */
[----:B------:R-:W-:Y:S01]  /*35c0*/  IADD3 R10, P0, PT, R4, R5, RZ ;  /* 0x00000005040a7210 */ /* 0x000fe20007f1e0ff */
[----:B------:R-:W-:-:S03]  /*35d0*/  HFMA2 R5, -RZ, RZ, 0, 2.384185791015625e-07 ;  /* 0x00000004ff057431 */ /* 0x000fc600000001ff */
[----:B------:R-:W-:Y:S02]  /*35e0*/  LEA.HI.X.SX32 R9, R4, R9, 0x1, P0 ;  /* 0x0000000904097211 */ /* 0x000fe400000f0eff */
[----:B-1----:R-:W-:-:S04]  /*35f0*/  LEA R8, P0, R10, UR24, 0x2 ;  /* 0x000000180a087c11 */ /* 0x002fc8000f8010ff */
[----:B------:R-:W-:Y:S01]  /*3600*/  LEA.HI.X R9, R10, UR25, R9, 0x2, P0 ;  /* 0x000000190a097c11 */ /* 0x000fe200080f1409 */
[----:B------:R-:W-:-:S04]  /*3610*/  IMAD.WIDE.U32 R4, R6, R5, UR4 ;  /* 0x0000000406047e25 */ /* 0x000fc8000f8e0005 */
[----:B------:R-:W2:Y:S04]  /*3620*/  LDG.E R8, desc[UR10][R8.64] ;  /* 0x0000000a08087981 */ /* 0x000ea8000c1e1900 */
[----:B------:R-:W2:Y:S02]  /*3630*/  LDG.E R5, desc[UR10][R4.64] ;  /* 0x0000000a04057981 */ /* 0x000ea4000c1e1900 */
[----:B--2---:R-:W-:-:S07]  /*3640*/  FFMA R16, R5, R8, R16 ;  /* 0x0000000805107223 */ /* 0x004fce0000000010 */
.L_x_93:
[----:B------:R-:W0:Y:S01]  /*3650*/  LDCU.64 UR24, c[0x0][0x398] ;  /* 0x00007300ff1877ac */ /* 0x000e220008000a00 */
[C---:B------:R-:W-:Y:S01]  /*3660*/  IADD3 R5, P0, PT, R2.reuse, UR12, RZ ;  /* 0x0000000c02057c10 */ /* 0x040fe2000ff1e0ff */
[----:B------:R-:W-:Y:S01]  /*3670*/  VIADD R2, R2, UR16 ;  /* 0x0000001002027c36 */ /* 0x000fe20008000000 */
[----:B------:R-:W1:Y:S02]  /*3680*/  LDCU UR6, c[0x0][0x3b8] ;  /* 0x00007700ff0677ac */ /* 0x000e640008000800 */
[----:B------:R-:W-:Y:S02]  /*3690*/  IADD3.X R6, PT, PT, R7, UR18, RZ, P0, !PT ;  /* 0x0000001207067c10 */ /* 0x000fe400087fe4ff */
[----:B0-----:R-:W-:-:S04]  /*36a0*/  LEA R4, P0, R5, UR24, 0x2 ;  /* 0x0000001805047c11 */ /* 0x001fc8000f8010ff */
[----:B------:R-:W-:Y:S02]  /*36b0*/  LEA.HI.X R5, R5, UR25, R6, 0x2, P0 ;  /* 0x0000001905057c11 */ /* 0x000fe400080f1406 */
[----:B-1----:R-:W-:-:S03]  /*36c0*/  ISETP.GE.AND P0, PT, R2, UR6, PT ;  /* 0x0000000602007c0c */ /* 0x002fc6000bf06270 */
[----:B------:R0:W-:Y:S10]  /*36d0*/  STG.E desc[UR10][R4.64], R16 ;  /* 0x0000001004007986 */ /* 0x0001f4000c10190a */
[----:B------:R-:W-:Y:S05]  /*36e0*/  @!P0 BRA `(.L_x_96) ;  /* 0xfffffff4001c8947 */ /* 0x000fea000383ffff */
[----:B------:R-:W-:Y:S05]  /*36f0*/  BSYNC.RECONVERGENT B0 ;  /* 0x0000000000007941 */ /* 0x000fea0003800200 */
.L_x_90:
[----:B------:R-:W-:Y:S05]  /*3700*/  EXIT ;  /* 0x000000000000794d */ /* 0x000fea0003800000 */
        .weak           $__internal_3_$__cuda_sm20_sqrt_rn_f32_slowpath
        .type           $__internal_3_$__cuda_sm20_sqrt_rn_f32_slowpath,@function
        .size           $__internal_3_$__cuda_sm20_sqrt_rn_f32_slowpath,($__internal_4_$__cuda_sm3x_div_rn_noftz_f32_slowpath - $__internal_3_$__cuda_sm20_sqrt_rn_f32_slowpath)
$__internal_3_$__cuda_sm20_sqrt_rn_f32_slowpath:
[----:B------:R-:W-:-:S13]  /*3710*/  LOP3.LUT P0, RZ, R0, 0x7fffffff, RZ, 0xc0, !PT ;  /* 0x7fffffff00ff7812 */ /* 0x000fda000780c0ff */
[----:B------:R-:W-:Y:S01]  /*3720*/  @!P0 IMAD.MOV.U32 R3, RZ, RZ, R0 ;  /* 0x000000ffff038224 */ /* 0x000fe200078e0000 */
[----:B------:R-:W-:Y:S06]  /*3730*/  @!P0 BRA `(.L_x_97) ;  /* 0x0000000000448947 */ /* 0x000fec0003800000 */
[----:B------:R-:W-:-:S13]  /*3740*/  FSETP.GEU.FTZ.AND P0, PT, R0, RZ, PT ;  /* 0x000000ff0000720b */ /* 0x000fda0003f1e000 */
[----:B------:R-:W-:Y:S01]  /*3750*/  @!P0 MOV R3, 0x7fffffff ;  /* 0x7fffffff00038802 */ /* 0x000fe20000000f00 */
[----:B------:R-:W-:Y:S06]  /*3760*/  @!P0 BRA `(.L_x_97) ;  /* 0x0000000000388947 */ /* 0x000fec0003800000 */
[----:B------:R-:W-:-:S13]  /*3770*/  FSETP.GTU.FTZ.AND P0, PT, |R0|, +INF , PT ;  /* 0x7f8000000000780b */ /* 0x000fda0003f1c200 */
[----:B------:R-:W-:Y:S01]  /*3780*/  @P0 FADD.FTZ R3, R0, 1 ;  /* 0x3f80000000030421 */ /* 0x000fe20000010000 */
[----:B------:R-:W-:Y:S06]  /*3790*/  @P0 BRA `(.L_x_97) ;  /* 0x00000000002c0947 */ /* 0x000fec0003800000 */
[----:B------:R-:W-:-:S13]  /*37a0*/  FSETP.NEU.FTZ.AND P0, PT, |R0|, +INF , PT ;  /* 0x7f8000000000780b */ /* 0x000fda0003f1d200 */
[----:B------:R-:W-:Y:S01]  /*37b0*/  @!P0 IMAD.MOV.U32 R3, RZ, RZ, R0 ;  /* 0x000000ffff038224 */ /* 0x000fe200078e0000 */
[----:B------:R-:W-:Y:S06]  /*37c0*/  @!P0 BRA `(.L_x_97) ;  /* 0x0000000000208947 */ /* 0x000fec0003800000 */
[----:B------:R-:W-:-:S04]  /*37d0*/  FFMA R0, R0, 1.84467440737095516160e+19, RZ ;  /* 0x5f80000000007823 */ /* 0x000fc800000000ff */
[----:B------:R-:W0:Y:S02]  /*37e0*/  MUFU.RSQ R3, R0 ;  /* 0x0000000000037308 */ /* 0x000e240000001400 */
[----:B0-----:R-:W-:Y:S01]  /*37f0*/  FMUL.FTZ R5, R0, R3 ;  /* 0x0000000300057220 */ /* 0x001fe20000410000 */
[----:B------:R-:W-:-:S03]  /*3800*/  FMUL.FTZ R3, R3, 0.5 ;  /* 0x3f00000003037820 */ /* 0x000fc60000410000 */
[----:B------:R-:W-:-:S04]  /*3810*/  FADD.FTZ R4, -R5, -RZ ;  /* 0x800000ff05047221 */ /* 0x000fc80000010100 */
[----:B------:R-:W-:-:S04]  /*3820*/  FFMA R4, R5, R4, R0 ;  /* 0x0000000405047223 */ /* 0x000fc80000000000 */
[----:B------:R-:W-:-:S04]  /*3830*/  FFMA R3, R4, R3, R5 ;  /* 0x0000000304037223 */ /* 0x000fc80000000005 */
[----:B------:R-:W-:-:S07]  /*3840*/  FMUL.FTZ R3, R3, 2.3283064365386962891e-10 ;  /* 0x2f80000003037820 */ /* 0x000fce0000410000 */
.L_x_97:
[----:B------:R-:W-:Y:S02]  /*3850*/  HFMA2 R5, -RZ, RZ, 0, 0 ;  /* 0x00000000ff057431 */ /* 0x000fe400000001ff */
[----:B------:R-:W-:-:S04]  /*3860*/  IMAD.MOV.U32 R4, RZ, RZ, R6 ;  /* 0x000000ffff047224 */ /* 0x000fc800078e0006 */
[----:B------:R-:W-:Y:S05]  /*3870*/  RET.REL.NODEC R4 `(_Z27multi_head_attention_kerneliiPfS_S_S_S_iiii) ;  /* 0xffffffc404e07950 */ /* 0x000fea0003c3ffff */
        .weak           $__internal_4_$__cuda_sm3x_div_rn_noftz_f32_slowpath
        .type           $__internal_4_$__cuda_sm3x_div_rn_noftz_f32_slowpath,@function
        .size           $__internal_4_$__cuda_sm3x_div_rn_noftz_f32_slowpath,(.L_x_201 - $__internal_4_$__cuda_sm3x_div_rn_noftz_f32_slowpath)
$__internal_4_$__cuda_sm3x_div_rn_noftz_f32_slowpath:
[----:B------:R-:W-:Y:S01]  /*3880*/  SHF.R.U32.HI R3, RZ, 0x17, R11 ;  /* 0x00000017ff037819 */ /* 0x000fe2000001160b */
[----:B------:R-:W-:Y:S01]  /*3890*/  BSSY.RECONVERGENT B0, `(.L_x_98) ;  /* 0x0000062000007945 */ /* 0x000fe20003800200 */
[----:B------:R-:W-:Y:S02]  /*38a0*/  SHF.R.U32.HI R8, RZ, 0x17, R0 ;  /* 0x00000017ff087819 */ /* 0x000fe40000011600 */
[----:B------:R-:W-:Y:S02]  /*38b0*/  LOP3.LUT R3, R3, 0xff, RZ, 0xc0, !PT ;  /* 0x000000ff03037812 */ /* 0x000fe400078ec0ff */
[----:B------:R-:W-:-:S03]  /*38c0*/  LOP3.LUT R8, R8, 0xff, RZ, 0xc0, !PT ;  /* 0x000000ff08087812 */ /* 0x000fc600078ec0ff */
[----:B------:R-:W-:Y:S02]  /*38d0*/  VIADD R9, R3, 0xffffffff ;  /* 0xffffffff03097836 */ /* 0x000fe40000000000 */
[----:B------:R-:W-:-:S03]  /*38e0*/  VIADD R10, R8, 0xffffffff ;  /* 0xffffffff080a7836 */ /* 0x000fc60000000000 */
[----:B------:R-:W-:-:S04]  /*38f0*/  ISETP.GT.U32.AND P0, PT, R9, 0xfd, PT ;  /* 0x000000fd0900780c */ /* 0x000fc80003f04070 */
[----:B------:R-:W-:-:S13]  /*3900*/  ISETP.GT.U32.OR P0, PT, R10, 0xfd, P0 ;  /* 0x000000fd0a00780c */ /* 0x000fda0000704470 */
[----:B------:R-:W-:Y:S01]  /*3910*/  @!P0 MOV R5, RZ ;  /* 0x000000ff00058202 */ /* 0x000fe20000000f00 */
[----:B------:R-:W-:Y:S06]  /*3920*/  @!P0 BRA `(.L_x_99) ;  /* 0x00000000005c8947 */ /* 0x000fec0003800000 */
[----:B------:R-:W-:Y:S02]  /*3930*/  FSETP.GTU.FTZ.AND P0, PT, |R0|, +INF , PT ;  /* 0x7f8000000000780b */ /* 0x000fe40003f1c200 */
        /* <DEDUP_REMOVED lines=20> */
[----:B------:R-:W-:-:S03]  /*3a80*/  @!P1 FFMA R11, R11, 1.84467440737095516160e+19, RZ ;  /* 0x5f8000000b0b9823 */ /* 0x000fc600000000ff */
[----:B------:R-:W-:-:S07]  /*3a90*/  @!P1 IADD3 R5, PT, PT, R5, 0x40, RZ ;  /* 0x0000004005059810 */ /* 0x000fce0007ffe0ff */
.L_x_99:
[----:B------:R-:W-:Y:S01]  /*3aa0*/  LEA R10, R3, 0xc0800000, 0x17 ;  /* 0xc0800000030a7811 */ /* 0x000fe200078eb8ff */
[----:B------:R-:W-:Y:S01]  /*3ab0*/  VIADD R8, R8, 0xffffff81 ;  /* 0xffffff8108087836 */ /* 0x000fe20000000000 */
[----:B------:R-:W-:Y:S03]  /*3ac0*/  BSSY.RECONVERGENT B1, `(.L_x_104) ;  /* 0x0000035000017945 */ /* 0x000fe60003800200 */
[----:B------:R-:W-:Y:S02]  /*3ad0*/  IMAD.IADD R19, R11, 0x1, -R10 ;  /* 0x000000010b137824 */ /* 0x000fe400078e0a0a */
[C---:B------:R-:W-:Y:S01]  /*3ae0*/  IMAD R0, R8.reuse, -0x800000, R0 ;  /* 0xff80000008007824 */ /* 0x040fe200078e0200 */
[----:B------:R-:W-:Y:S01]  /*3af0*/  IADD3 R8, PT, PT, R8, 0x7f, -R3 ;  /* 0x0000007f08087810 */ /* 0x000fe20007ffe803 */
[----:B------:R-:W0:Y:S01]  /*3b00*/  MUFU.RCP R10, R19 ;  /* 0x00000013000a7308 */ /* 0x000e220000001000 */
[----:B------:R-:W-:-:S02]  /*3b10*/  FADD.FTZ R9, -R19, -RZ ;  /* 0x800000ff13097221 */ /* 0x000fc40000010100 */
[----:B------:R-:W-:Y:S02]  /*3b20*/  IADD3 R5, PT, PT, R8, R5, RZ ;  /* 0x0000000508057210 */ /* 0x000fe40007ffe0ff */
        /* <DEDUP_REMOVED lines=21> */
[CCC-:B------:R-:W-:Y:S01]  /*3c80*/  FFMA.RP R8, R11.reuse, R9.reuse, R18.reuse ;  /* 0x000000090b087223 */ /* 0x1c0fe20000008012 */
[----:B------:R-:W-:Y:S01]  /*3c90*/  FFMA.RM R11, R11, R9, R18 ;  /* 0x000000090b0b7223 */ /* 0x000fe20000004012 */
[----:B------:R-:W-:Y:S02]  /*3ca0*/  IADD3 R9, PT, PT, R3, 0x20, RZ ;  /* 0x0000002003097810 */ /* 0x000fe40007ffe0ff */
[----:B------:R-:W-:Y:S02]  /*3cb0*/  LOP3.LUT R5, R5, 0x7fffff, RZ, 0xc0, !PT ;  /* 0x007fffff05057812 */ /* 0x000fe400078ec0ff */
[----:B------:R-:W-:Y:S02]  /*3cc0*/  ISETP.NE.AND P3, PT, R3, RZ, PT ;  /* 0x000000ff0300720c */ /* 0x000fe40003f65270 */
[----:B------:R-:W-:Y:S02]  /*3cd0*/  LOP3.LUT R10, R5, 0x800000, RZ, 0xfc, !PT ;  /* 0x00800000050a7812 */ /* 0x000fe400078efcff */
[----:B------:R-:W-:Y:S01]  /*3ce0*/  ISETP.NE.AND P1, PT, R3, RZ, PT ;  /* 0x000000ff0300720c */ /* 0x000fe20003f25270 */
[----:B------:R-:W-:Y:S01]  /*3cf0*/  IMAD.MOV R3, RZ, RZ, -R3 ;  /* 0x000000ffff037224 */ /* 0x000fe200078e0a03 */
[----:B------:R-:W-:-:S02]  /*3d00*/  SHF.L.U32 R9, R10, R9, RZ ;  /* 0x000000090a097219 */ /* 0x000fc400000006ff */
[----:B------:R-:W-:Y:S02]  /*3d10*/  FSETP.NEU.FTZ.AND P0, PT, R8, R11, PT ;  /* 0x0000000b0800720b */ /* 0x000fe40003f1d000 */
[----:B------:R-:W-:Y:S02]  /*3d20*/  SEL R3, R3, RZ, P3 ;  /* 0x000000ff03037207 */ /* 0x000fe40001800000 */
[----:B------:R-:W-:Y:S02]  /*3d30*/  ISETP.NE.AND P1, PT, R9, RZ, P1 ;  /* 0x000000ff0900720c */ /* 0x000fe40000f25270 */
[----:B------:R-:W-:Y:S02]  /*3d40*/  SHF.R.U32.HI R10, RZ, R3, R10 ;  /* 0x00000003ff0a7219 */ /* 0x000fe4000001160a */
[----:B------:R-:W-:Y:S02]  /*3d50*/  PLOP3.LUT P0, PT, P0, P1, PT, 0xf8, 0x8f ;  /* 0x00000000008f781c */ /* 0x000fe40000703f70 */
[----:B------:R-:W-:-:S02]  /*3d60*/  SHF.R.U32.HI R5, RZ, 0x1, R10 ;  /* 0x00000001ff057819 */ /* 0x000fc4000001160a */
[----:B------:R-:W-:-:S04]  /*3d70*/  SEL R8, RZ, 0x1, !P0 ;  /* 0x00000001ff087807 */ /* 0x000fc80004000000 */
[----:B------:R-:W-:-:S04]  /*3d80*/  LOP3.LUT R3, R8, 0x1, R5, 0xf8, !PT ;  /* 0x0000000108037812 */ /* 0x000fc800078ef805 */
[----:B------:R-:W-:-:S05]  /*3d90*/  LOP3.LUT R10, R3, R10, RZ, 0xc0, !PT ;  /* 0x0000000a030a7212 */ /* 0x000fca00078ec0ff */
[----:B------:R-:W-:-:S05]  /*3da0*/  IMAD.IADD R5, R5, 0x1, R10 ;  /* 0x0000000105057824 */ /* 0x000fca00078e020a */
[----:B------:R-:W-:Y:S01]  /*3db0*/  LOP3.LUT R0, R5, R0, RZ, 0xfc, !PT ;  /* 0x0000000005007212 */ /* 0x000fe200078efcff */
[----:B------:R-:W-:Y:S06]  /*3dc0*/  BRA `(.L_x_107) ;  /* 0x0000000000107947 */ /* 0x000fec0003800000 */
.L_x_106:
[----:B------:R-:W-:-:S04]  /*3dd0*/  LOP3.LUT R0, R0, 0x80000000, RZ, 0xc0, !PT ;  /* 0x8000000000007812 */ /* 0x000fc800078ec0ff */
[----:B------:R-:W-:Y:S01]  /*3de0*/  LOP3.LUT R0, R0, 0x7f800000, RZ, 0xfc, !PT ;  /* 0x7f80000000007812 */ /* 0x000fe200078efcff */
[----:B------:R-:W-:Y:S06]  /*3df0*/  BRA `(.L_x_107) ;  /* 0x0000000000047947 */ /* 0x000fec0003800000 */
.L_x_105:
[----:B------:R-:W-:-:S07]  /*3e00*/  LEA R0, R5, R0, 0x17 ;  /* 0x0000000005007211 */ /* 0x000fce00078eb8ff */
.L_x_107:
[----:B------:R-:W-:Y:S05]  /*3e10*/  BSYNC.RECONVERGENT B1 ;  /* 0x0000000000017941 */ /* 0x000fea0003800200 */
.L_x_104:
[----:B------:R-:W-:Y:S05]  /*3e20*/  BRA `(.L_x_108) ;  /* 0x0000000000207947 */ /* 0x000fea0003800000 */
.L_x_103:
[----:B------:R-:W-:-:S04]  /*3e30*/  LOP3.LUT R0, R11, 0x80000000, R0, 0x48, !PT ;  /* 0x800000000b007812 */ /* 0x000fc800078e4800 */
[----:B------:R-:W-:Y:S01]  /*3e40*/  LOP3.LUT R0, R0, 0x7f800000, RZ, 0xfc, !PT ;  /* 0x7f80000000007812 */ /* 0x000fe200078efcff */
[----:B------:R-:W-:Y:S06]  /*3e50*/  BRA `(.L_x_108) ;  /* 0x0000000000147947 */ /* 0x000fec0003800000 */
.L_x_102:
[----:B------:R-:W-:Y:S01]  /*3e60*/  LOP3.LUT R0, R11, 0x80000000, R0, 0x48, !PT ;  /* 0x800000000b007812 */ /* 0x000fe200078e4800 */
[----:B------:R-:W-:Y:S06]  /*3e70*/  BRA `(.L_x_108) ;  /* 0x00000000000c7947 */ /* 0x000fec0003800000 */
.L_x_101:
[----:B------:R-:W0:Y:S01]  /*3e80*/  MUFU.RSQ R0, -QNAN ;  /* 0xffc0000000007908 */ /* 0x000e220000001400 */
[----:B------:R-:W-:Y:S05]  /*3e90*/  BRA `(.L_x_108) ;  /* 0x0000000000047947 */ /* 0x000fea0003800000 */
.L_x_100:
[----:B------:R-:W-:-:S07]  /*3ea0*/  FADD.FTZ R0, R0, R11 ;  /* 0x0000000b00007221 */ /* 0x000fce0000010000 */
.L_x_108:
[----:B------:R-:W-:Y:S05]  /*3eb0*/  BSYNC.RECONVERGENT B0 ;  /* 0x0000000000007941 */ /* 0x000fea0003800200 */
.L_x_98:
[----:B------:R-:W-:-:S04]  /*3ec0*/  IMAD.MOV.U32 R5, RZ, RZ, 0x0 ;  /* 0x00000000ff057424 */ /* 0x000fc800078e00ff */
[----:B0-----:R-:W-:Y:S05]  /*3ed0*/  RET.REL.NODEC R4 `(_Z27multi_head_attention_kerneliiPfS_S_S_S_iiii) ;  /* 0xffffffc004487950 */ /* 0x001fea0003c3ffff */
.L_x_109:
        /* <DEDUP_REMOVED lines=10> */
.L_x_201:


//--------------------- .text._Z13matmul_kernelPfS_S_ii --------------------------
	.section	.text._Z13matmul_kernelPfS_S_ii,"ax",@progbits
	.align	128
        .global         _Z13matmul_kernelPfS_S_ii
        .type           _Z13matmul_kernelPfS_S_ii,@function
        .size           _Z13matmul_kernelPfS_S_ii,(.L_x_212 - _Z13matmul_kernelPfS_S_ii)
        .other          _Z13matmul_kernelPfS_S_ii,@"STO_CUDA_ENTRY STV_DEFAULT"
_Z13matmul_kernelPfS_S_ii:
.text._Z13matmul_kernelPfS_S_ii:
[----:B------:R-:W-:Y:S08]  /*0000*/  LDC R1, c[0x0][0x37c] ;  /* 0x0000df00ff017b82 */ /* 0x000ff00000000800 */
[----:B------:R-:W0:Y:S02]  /*0010*/  LDC R22, c[0x0][0x398] ;  /* 0x0000e600ff167b82 */ /* 0x000e240000000800 */
[----:B0-----:R-:W-:-:S13]  /*0020*/  ISETP.GE.AND P0, PT, R22, 0x1, PT ;  /* 0x000000011600780c */ /* 0x001fda0003f06270 */
[----:B------:R-:W-:Y:S05]  /*0030*/  @!P0 EXIT ;  /* 0x000000000000894d */ /* 0x000fea0003800000 */
[----:B------:R-:W0:Y:S01]  /*0040*/  S2R R23, SR_CTAID.X ;  /* 0x0000000000177919 */ /* 0x000e220000002500 */
[----:B------:R-:W1:Y:S01]  /*0050*/  LDC.64 R28, c[0x0][0x380] ;  /* 0x0000e000ff1c7b82 */ /* 0x000e620000000a00 */
[----:B------:R-:W0:Y:S01]  /*0060*/  LDCU UR7, c[0x0][0x360] ;  /* 0x00006c00ff0777ac */ /* 0x000e220008000800 */
[----:B------:R-:W0:Y:S01]  /*0070*/  S2R R20, SR_TID.X ;  /* 0x0000000000147919 */ /* 0x000e220000002100 */
[----:B------:R-:W2:Y:S01]  /*0080*/  LDCU UR4, c[0x0][0x398] ;  /* 0x00007300ff0477ac */ /* 0x000ea20008000800 */
[----:B------:R-:W3:Y:S01]  /*0090*/  LDCU.64 UR8, c[0x0][0x358] ;  /* 0x00006b00ff0877ac */ /* 0x000ee20008000a00 */
[----:B--2---:R-:W-:Y:S01]  /*00a0*/  MOV R21, UR4 ;  /* 0x0000000400157c02 */ /* 0x004fe20008000f00 */
[----:B------:R-:W-:Y:S01]  /*00b0*/  UMOV UR4, URZ ;  /* 0x000000ff00047c82 */ /* 0x000fe20008000000 */
[----:B0-----:R-:W-:-:S04]  /*00c0*/  IMAD R23, R23, UR7, R20 ;  /* 0x0000000717177c24 */ /* 0x001fc8000f8e0214 */
[C---:B------:R-:W-:Y:S02]  /*00d0*/  IMAD R22, R23.reuse, R22, RZ ;  /* 0x0000001617167224 */ /* 0x040fe400078e02ff */
[----:B-1-3--:R-:W-:-:S07]  /*00e0*/  IMAD.WIDE R28, R23, 0x4, R28 ;  /* 0x00000004171c7825 */ /* 0x00afce00078e021c */
.L_x_121:
[----:B0-----:R-:W0:Y:S01]  /*00f0*/  LDC R0, c[0x0][0x398] ;  /* 0x0000e600ff007b82 */ /* 0x001e220000000800 */
[----:B------:R-:W-:Y:S01]  /*0100*/  IADD3 R5, PT, PT, R20, UR4, RZ ;  /* 0x0000000414057c10 */ /* 0x000fe2000fffe0ff */
[----:B-1----:R-:W1:Y:S03]  /*0110*/  LDCU UR5, c[0x0][0x39c] ;  /* 0x00007380ff0577ac */ /* 0x002e660008000800 */
[----:B0-----:R-:W-:-:S13]  /*0120*/  ISETP.GE.AND P0, PT, R5, R0, PT ;  /* 0x000000000500720c */ /* 0x001fda0003f06270 */
[----:B------:R-:W0:Y:S02]  /*0130*/  @!P0 LDC.64 R2, c[0x0][0x388] ;  /* 0x0000e200ff028b82 */ /* 0x000e240000000a00 */
[----:B0-----:R-:W-:-:S06]  /*0140*/  @!P0 IMAD.WIDE R2, R5, 0x4, R2 ;  /* 0x0000000405028825 */ /* 0x001fcc00078e0202 */
[----:B------:R-:W2:Y:S01]  /*0150*/  @!P0 LDG.E R2, desc[UR8][R2.64] ;  /* 0x0000000802028981 */ /* 0x000ea2000c1e1900 */
[----:B------:R-:W-:Y:S01]  /*0160*/  @!P0 MOV R4, 0x400 ;  /* 0x0000040000048802 */ /* 0x000fe20000000f00 */
[----:B------:R-:W-:Y:S01]  /*0170*/  BSSY.RECONVERGENT B0, `(.L_x_110) ;  /* 0x0000146000007945 */ /* 0x000fe20003800200 */
[----:B------:R-:W0:Y:S02]  /*0180*/  @!P0 S2R R5, SR_CgaCtaId ;  /* 0x0000000000058919 */ /* 0x000e240000008800 */
[----:B0-----:R-:W-:-:S04]  /*0190*/  @!P0 LEA R5, R5, R4, 0x18 ;  /* 0x0000000405058211 */ /* 0x001fc800078ec0ff */
[----:B------:R-:W-:-:S05]  /*01a0*/  @!P0 LEA R5, R20, R5, 0x2 ;  /* 0x0000000514058211 */ /* 0x000fca00078e10ff */
[----:B--2---:R0:W-:Y:S01]  /*01b0*/  @!P0 STS [R5], R2 ;  /* 0x0000000205008388 */ /* 0x0041e20000000800 */
[----:B------:R-:W-:Y:S01]  /*01c0*/  BAR.SYNC.DEFER_BLOCKING 0x0 ;  /* 0x0000000000007b1d */ /* 0x000fe20000010000 */
[----:B-1----:R-:W-:-:S13]  /*01d0*/  ISETP.GE.AND P0, PT, R23, UR5, PT ;  /* 0x0000000517007c0c */ /* 0x002fda000bf06270 */
[----:B0-----:R-:W-:Y:S05]  /*01e0*/  @P0 BRA `(.L_x_111) ;  /* 0x0000001000f80947 */ /* 0x001fea0003800000 */
[----:B------:R-:W-:Y:S01]  /*01f0*/  IADD3 R25, PT, PT, RZ, -UR4, RZ ;  /* 0x80000004ff197c10 */ /* 0x000fe2000fffe0ff */
[----:B------:R-:W-:Y:S01]  /*0200*/  USHF.R.S32.HI UR5, URZ, 0x1f, UR4 ;  /* 0x0000001fff057899 */ /* 0x000fe20008011404 */
[----:B------:R-:W-:Y:S01]  /*0210*/  VIMNMX.U32 R4, PT, PT, R21, UR7, PT ;  /* 0x0000000715047c48 */ /* 0x000fe2000bfe0000 */
[----:B------:R-:W-:Y:S01]  /*0220*/  HFMA2 R30, -RZ, RZ, 0, 0 ;  /* 0x00000000ff1e7431 */ /* 0x000fe200000001ff */
[----:B------:R-:W-:Y:S02]  /*0230*/  VIADDMNMX.U32 R25, R25, R0, UR7, PT ;  /* 0x0000000719197e46 */ /* 0x000fe4000b800000 */
[----:B------:R-:W-:Y:S02]  /*0240*/  LOP3.LUT R26, R4, 0x7fc, RZ, 0xc0, !PT ;  /* 0x000007fc041a7812 */ /* 0x000fe400078ec0ff */
[----:B------:R-:W-:Y:S02]  /*0250*/  ISETP.GE.U32.AND P0, PT, R25, 0x4, PT ;  /* 0x000000041900780c */ /* 0x000fe40003f06070 */
[----:B------:R-:W-:-:S02]  /*0260*/  LOP3.LUT R3, R26, 0x1, RZ, 0xfc, !PT ;  /* 0x000000011a037812 */ /* 0x000fc400078efcff */
[----:B------:R-:W-:Y:S02]  /*0270*/  IADD3 R33, P1, PT, R22, UR4, RZ ;  /* 0x0000000416217c10 */ /* 0x000fe4000ff3e0ff */
[----:B------:R-:W-:Y:S02]  /*0280*/  VIMNMX.U32 R3, PT, PT, R4, R3, !PT ;  /* 0x0000000304037248 */ /* 0x000fe40007fe0000 */
[----:B------:R-:W-:Y:S02]  /*0290*/  LEA.HI.X.SX32 R16, R22, UR5, 0x1, P1 ;  /* 0x0000000516107c11 */ /* 0x000fe400088f0eff */
[C---:B------:R-:W-:Y:S02]  /*02a0*/  LOP3.LUT R2, R4.reuse, 0x4, RZ, 0xc0, !PT ;  /* 0x0000000404027812 */ /* 0x040fe400078ec0ff */
[----:B------:R-:W-:Y:S02]  /*02b0*/  LOP3.LUT R24, R4, 0xc, RZ, 0xc0, !PT ;  /* 0x0000000c04187812 */ /* 0x000fe400078ec0ff */
[----:B------:R-:W-:Y:S01]  /*02c0*/  IADD3 R26, PT, PT, -R26, R3, RZ ;  /* 0x000000031a1a7210 */ /* 0x000fe20007ffe1ff */
[----:B------:R-:W-:Y:S06]  /*02d0*/  @!P0 BRA `(.L_x_112) ;  /* 0x0000000800888947 */ /* 0x000fec0003800000 */
[----:B------:R-:W-:Y:S02]  /*02e0*/  SHF.R.U32.HI R17, RZ, 0x2, R4 ;  /* 0x00000002ff117819 */ /* 0x000fe40000011604 */
[----:B------:R-:W-:Y:S02]  /*02f0*/  VIMNMX.U32 R5, PT, PT, R21, UR7, PT ;  /* 0x0000000715057c48 */ /* 0x000fe4000bfe0000 */
[----:B------:R-:W-:Y:S02]  /*0300*/  IADD3 R4, PT, PT, R17, -0x1, RZ ;  /* 0xffffffff11047810 */ /* 0x000fe40007ffe0ff */
[----:B------:R-:W-:Y:S02]  /*0310*/  LOP3.LUT P0, RZ, R5, 0x1c, RZ, 0xc0, !PT ;  /* 0x0000001c05ff7812 */ /* 0x000fe4000780c0ff */
[----:B------:R-:W-:Y:S02]  /*0320*/  ISETP.GE.U32.AND P1, PT, R4, 0x7, PT ;  /* 0x000000070400780c */ /* 0x000fe40003f26070 */
[----:B------:R-:W-:-:S02]  /*0330*/  MOV R30, RZ ;  /* 0x000000ff001e7202 */ /* 0x000fc40000000f00 */
[----:B------:R-:W-:-:S09]  /*0340*/  MOV R27, RZ ;  /* 0x000000ff001b7202 */ /* 0x000fd20000000f00 */
[----:B------:R-:W-:Y:S05]  /*0350*/  @!P1 BRA `(.L_x_113) ;  /* 0x00000004002c9947 */ /* 0x000fea0003800000 */
[----:B------:R-:W0:Y:S01]  /*0360*/  LDCU.64 UR10, c[0x0][0x390] ;  /* 0x00007200ff0a77ac */ /* 0x000e220008000a00 */
[----:B------:R-:W1:Y:S01]  /*0370*/  S2UR UR6, SR_CgaCtaId ;  /* 0x00000000000679c3 */ /* 0x000e620000008800 */
[C---:B------:R-:W-:Y:S01]  /*0380*/  LOP3.LUT R18, R17.reuse, 0x3ffffff8, RZ, 0xc0, !PT ;  /* 0x3ffffff811127812 */ /* 0x040fe200078ec0ff */
[----:B------:R-:W-:Y:S01]  /*0390*/  UMOV UR5, 0x400 ;  /* 0x0000040000057882 */ /* 0x000fe20000000000 */
[----:B------:R-:W-:Y:S02]  /*03a0*/  LOP3.LUT R27, R17, 0x1f8, RZ, 0xc0, !PT ;  /* 0x000001f8111b7812 */ /* 0x000fe400078ec0ff */
[----:B------:R-:W-:Y:S02]  /*03b0*/  MOV R30, RZ ;  /* 0x000000ff001e7202 */ /* 0x000fe40000000f00 */
[----:B------:R-:W-:Y:S02]  /*03c0*/  IADD3 R18, PT, PT, -R18, RZ, RZ ;  /* 0x000000ff12127210 */ /* 0x000fe40007ffe1ff */
[----:B0-----:R-:W-:-:S04]  /*03d0*/  LEA R32, P1, R33, UR10, 0x2 ;  /* 0x0000000a21207c11 */ /* 0x001fc8000f8210ff */
[----:B------:R-:W-:Y:S02]  /*03e0*/  IADD3 R32, P2, PT, R32, 0x40, RZ ;  /* 0x0000004020207810 */ /* 0x000fe40007f5e0ff */
[----:B------:R-:W-:Y:S01]  /*03f0*/  LEA.HI.X R33, R33, UR11, R16, 0x2, P1 ;  /* 0x0000000b21217c11 */ /* 0x000fe200088f1410 */
[----:B-1----:R-:W-:-:S03]  /*0400*/  ULEA UR5, UR6, UR5, 0x18 ;  /* 0x0000000506057291 */ /* 0x002fc6000f8ec0ff */
[----:B------:R-:W-:Y:S01]  /*0410*/  IADD3.X R33, PT, PT, RZ, R33, RZ, P2, !PT ;  /* 0x00000021ff217210 */ /* 0x000fe200017fe4ff */
[----:B------:R-:W-:-:S12]  /*0420*/  UIADD3 UR5, UPT, UPT, UR5, 0x40, URZ ;  /* 0x0000004005057890 */ /* 0x000fd8000fffe0ff */
.L_x_114:
[----:B------:R-:W2:Y:S04]  /*0430*/  LDG.E.128 R8, desc[UR8][R32.64+-0x40] ;  /* 0xffffc00820087981 */ /* 0x000ea8000c1e1d00 */
[----:B------:R-:W3:Y:S04]  /*0440*/  LDG.E.128 R4, desc[UR8][R32.64+-0x30] ;  /* 0xffffd00820047981 */ /* 0x000ee8000c1e1d00 */
[----:B------:R-:W2:Y:S02]  /*0450*/  LDS.128 R12, [UR5+-0x40] ;  /* 0xffffc005ff0c7984 */ /* 0x000ea40008000c00 */
[----:B--2---:R-:W-:-:S04]  /*0460*/  FMUL R9, R9, R13 ;  /* 0x0000000d09097220 */ /* 0x004fc80000400000 */
[----:B------:R-:W-:-:S04]  /*0470*/  FFMA R9, R8, R12, R9 ;  /* 0x0000000c08097223 */ /* 0x000fc80000000009 */
[----:B------:R-:W-:-:S04]  /*0480*/  FFMA R10, R10, R14, R9 ;  /* 0x0000000e0a0a7223 */ /* 0x000fc80000000009 */
[----:B------:R-:W-:Y:S02]  /*0490*/  FFMA R11, R11, R15, R10 ;  /* 0x0000000f0b0b7223 */ /* 0x000fe4000000000a */
[----:B------:R-:W3:Y:S02]  /*04a0*/  LDS.128 R12, [UR5+-0x30] ;  /* 0xffffd005ff0c7984 */ /* 0x000ee40008000c00 */
[----:B------:R-:W-:Y:S02]  /*04b0*/  FADD R19, R11, R30 ;  /* 0x0000001e0b137221 */ /* 0x000fe40000000000 */
[----:B------:R-:W2:Y:S01]  /*04c0*/  LDG.E.128 R8, desc[UR8][R32.64+-0x20] ;  /* 0xffffe00820087981 */ /* 0x000ea2000c1e1d00 */
[----:B---3--:R-:W-:-:S04]  /*04d0*/  FMUL R5, R5, R13 ;  /* 0x0000000d05057220 */ /* 0x008fc80000400000 */
[----:B------:R-:W-:-:S04]  /*04e0*/  FFMA R5, R4, R12, R5 ;  /* 0x0000000c04057223 */ /* 0x000fc80000000005 */
[----:B------:R-:W-:-:S04]  /*04f0*/  FFMA R6, R6, R14, R5 ;  /* 0x0000000e06067223 */ /* 0x000fc80000000005 */
[----:B------:R-:W-:Y:S02]  /*0500*/  FFMA R6, R7, R15, R6 ;  /* 0x0000000f07067223 */ /* 0x000fe40000000006 */
[----:B------:R-:W2:Y:S02]  /*0510*/  LDS.128 R12, [UR5+-0x20] ;  /* 0xffffe005ff0c7984 */ /* 0x000ea40008000c00 */
[----:B------:R-:W-:Y:S02]  /*0520*/  FADD R19, R19, R6 ;  /* 0x0000000613137221 */ /* 0x000fe40000000000 */
[----:B------:R-:W3:Y:S01]  /*0530*/  LDG.E.128 R4, desc[UR8][R32.64+-0x10] ;  /* 0xfffff00820047981 */ /* 0x000ee2000c1e1d00 */
        /* <DEDUP_REMOVED lines=11> */
[----:B------:R-:W2:Y:S02]  /*05f0*/  LDS.128 R12, [UR5] ;  /* 0x00000005ff0c7984 */ /* 0x000ea40008000c00 */
[----:B------:R-:W-:Y:S02]  /*0600*/  FADD R19, R19, R6 ;  /* 0x0000000613137221 */ /* 0x000fe40000000000 */
[----:B------:R-:W3:Y:S01]  /*0610*/  LDG.E.128 R4, desc[UR8][R32.64+0x10] ;  /* 0x0000100820047981 */ /* 0x000ee2000c1e1d00 */
[----:B--2---:R-:W-:-:S04]  /*0620*/  FMUL R9, R9, R13 ;  /* 0x0000000d09097220 */ /* 0x004fc80000400000 */
[----:B------:R-:W-:-:S04]  /*0630*/  FFMA R9, R8, R12, R9 ;  /* 0x0000000c08097223 */ /* 0x000fc80000000009 */
[----:B------:R-:W-:-:S04]  /*0640*/  FFMA R10, R10, R14, R9 ;  /* 0x0000000e0a0a7223 */ /* 0x000fc80000000009 */
[----:B------:R-:W-:Y:S02]  /*0650*/  FFMA R10, R11, R15, R10 ;  /* 0x0000000f0b0a7223 */ /* 0x000fe4000000000a */
[----:B------:R-:W3:Y:S02]  /*0660*/  LDS.128 R12, [UR5+0x10] ;  /* 0x00001005ff0c7984 */ /* 0x000ee40008000c00 */
[----:B------:R-:W-:Y:S02]  /*0670*/  FADD R19, R19, R10 ;  /* 0x0000000a13137221 */ /* 0x000fe40000000000 */
[----:B------:R-:W2:Y:S01]  /*0680*/  LDG.E.128 R8, desc[UR8][R32.64+0x20] ;  /* 0x0000200820087981 */ /* 0x000ea2000c1e1d00 */
[----:B---3--:R-:W-:-:S04]  /*0690*/  FMUL R5, R5, R13 ;  /* 0x0000000d05057220 */ /* 0x008fc80000400000 */
[----:B------:R-:W-:-:S04]  /*06a0*/  FFMA R5, R4, R12, R5 ;  /* 0x0000000c04057223 */ /* 0x000fc80000000005 */
[----:B------:R-:W-:-:S04]  /*06b0*/  FFMA R6, R6, R14, R5 ;  /* 0x0000000e06067223 */ /* 0x000fc80000000005 */
[----:B------:R-:W-:Y:S02]  /*06c0*/  FFMA R6, R7, R15, R6 ;  /* 0x0000000f07067223 */ /* 0x000fe40000000006 */
[----:B------:R0:W3:Y:S02]  /*06d0*/  LDG.E.128 R12, desc[UR8][R32.64+0x30] ;  /* 0x00003008200c7981 */ /* 0x0000e4000c1e1d00 */
[----:B------:R-:W-:Y:S02]  /*06e0*/  FADD R19, R19, R6 ;  /* 0x0000000613137221 */ /* 0x000fe40000000000 */
[----:B------:R-:W2:Y:S01]  /*06f0*/  LDS.128 R4, [UR5+0x20] ;  /* 0x00002005ff047984 */ /* 0x000ea20008000c00 */
[----:B------:R-:W-:-:S04]  /*0700*/  IADD3 R18, PT, PT, R18, 0x8, RZ ;  /* 0x0000000812127810 */ /* 0x000fc80007ffe0ff */
[----:B------:R-:W-:Y:S02]  /*0710*/  ISETP.NE.AND P1, PT, R18, RZ, PT ;  /* 0x000000ff1200720c */ /* 0x000fe40003f25270 */
[----:B0-----:R-:W-:-:S04]  /*0720*/  IADD3 R32, P2, PT, R32, 0x80, RZ ;  /* 0x0000008020207810 */ /* 0x001fc80007f5e0ff */
[----:B------:R-:W-:Y:S01]  /*0730*/  IADD3.X R33, PT, PT, RZ, R33, RZ, P2, !PT ;  /* 0x00000021ff217210 */ /* 0x000fe200017fe4ff */
[----:B--2---:R-:W-:-:S04]  /*0740*/  FMUL R5, R9, R5 ;  /* 0x0000000509057220 */ /* 0x004fc80000400000 */
[----:B------:R-:W-:-:S04]  /*0750*/  FFMA R5, R8, R4, R5 ;  /* 0x0000000408057223 */ /* 0x000fc80000000005 */
[----:B------:R-:W-:-:S04]  /*0760*/  FFMA R6, R10, R6, R5 ;  /* 0x000000060a067223 */ /* 0x000fc80000000005 */
[----:B------:R-:W-:-:S04]  /*0770*/  FFMA R6, R11, R7, R6 ;  /* 0x000000070b067223 */ /* 0x000fc80000000006 */
[----:B------:R-:W-:Y:S02]  /*0780*/  FADD R19, R19, R6 ;  /* 0x0000000613137221 */ /* 0x000fe40000000000 */
[----:B------:R-:W3:Y:S01]  /*0790*/  LDS.128 R4, [UR5+0x30] ;  /* 0x00003005ff047984 */ /* 0x000ee20008000c00 */
[----:B------:R-:W-:Y:S01]  /*07a0*/  UIADD3 UR5, UPT, UPT, UR5, 0x80, URZ ;  /* 0x0000008005057890 */ /* 0x000fe2000fffe0ff */
[----:B---3--:R-:W-:-:S04]  /*07b0*/  FMUL R5, R13, R5 ;  /* 0x000000050d057220 */ /* 0x008fc80000400000 */
[----:B------:R-:W-:-:S04]  /*07c0*/  FFMA R5, R12, R4, R5 ;  /* 0x000000040c057223 */ /* 0x000fc80000000005 */
[----:B------:R-:W-:-:S04]  /*07d0*/  FFMA R6, R14, R6, R5 ;  /* 0x000000060e067223 */ /* 0x000fc80000000005 */
[----:B------:R-:W-:-:S04]  /*07e0*/  FFMA R6, R15, R7, R6 ;  /* 0x000000070f067223 */ /* 0x000fc80000000006 */
[----:B------:R-:W-:Y:S01]  /*07f0*/  FADD R30, R19, R6 ;  /* 0x00000006131e7221 */ /* 0x000fe20000000000 */
[----:B------:R-:W-:Y:S06]  /*0800*/  @P1 BRA `(.L_x_114) ;  /* 0xfffffffc00081947 */ /* 0x000fec000383ffff */
.L_x_113:
[----:B------:R-:W-:Y:S05]  /*0810*/  @!P0 BRA `(.L_x_112) ;  /* 0x0000000400388947 */ /* 0x000fea0003800000 */
[----:B------:R-:W0:Y:S01]  /*0820*/  LDCU.64 UR10, c[0x0][0x390] ;  /* 0x00007200ff0a77ac */ /* 0x000e220008000a00 */
[----:B------:R-:W-:Y:S02]  /*0830*/  LOP3.LUT R17, R17, 0x7, RZ, 0xc0, !PT ;  /* 0x0000000711117812 */ /* 0x000fe400078ec0ff */
[----:B------:R-:W-:Y:S02]  /*0840*/  IADD3 R5, PT, PT, R22, UR4, RZ ;  /* 0x0000000416057c10 */ /* 0x000fe4000fffe0ff */
[----:B------:R-:W-:Y:S02]  /*0850*/  IADD3 R17, PT, PT, R17, -0x1, RZ ;  /* 0xffffffff11117810 */ /* 0x000fe40007ffe0ff */
[----:B------:R-:W-:Y:S02]  /*0860*/  ISETP.NE.AND P1, PT, R24, RZ, PT ;  /* 0x000000ff1800720c */ /* 0x000fe40003f25270 */
[----:B------:R-:W-:Y:S02]  /*0870*/  ISETP.GE.U32.AND P0, PT, R17, 0x3, PT ;  /* 0x000000031100780c */ /* 0x000fe40003f06070 */
[----:B0-----:R-:W-:-:S04]  /*0880*/  LEA R32, P2, R5, UR10, 0x2 ;  /* 0x0000000a05207c11 */ /* 0x001fc8000f8410ff */
[----:B------:R-:W-:-:S07]  /*0890*/  LEA.HI.X R33, R5, UR11, R16, 0x2, P2 ;  /* 0x0000000b05217c11 */ /* 0x000fce00090f1410 */
[----:B------:R-:W-:Y:S05]  /*08a0*/  @!P0 BRA `(.L_x_115) ;  /* 0x0000000000888947 */ /* 0x000fea0003800000 */
[----:B------:R-:W-:-:S05]  /*08b0*/  IMAD.WIDE.U32 R34, R27, 0x10, R32 ;  /* 0x000000101b227825 */ /* 0x000fca00078e0020 */
[----:B------:R-:W2:Y:S01]  /*08c0*/  LDG.E.128 R8, desc[UR8][R34.64] ;  /* 0x0000000822087981 */ /* 0x000ea2000c1e1d00 */
[----:B------:R-:W-:Y:S01]  /*08d0*/  MOV R4, 0x400 ;  /* 0x0000040000047802 */ /* 0x000fe20000000f00 */
[----:B------:R-:W0:Y:S02]  /*08e0*/  S2R R5, SR_CgaCtaId ;  /* 0x0000000000057919 */ /* 0x000e240000008800 */
[----:B------:R-:W3:Y:S01]  /*08f0*/  LDG.E.128 R16, desc[UR8][R34.64+0x30] ;  /* 0x0000300822107981 */ /* 0x000ee2000c1e1d00 */
[----:B0-----:R-:W-:-:S04]  /*0900*/  LEA R4, R5, R4, 0x18 ;  /* 0x0000000405047211 */ /* 0x001fc800078ec0ff */
[----:B------:R-:W-:Y:S02]  /*0910*/  LEA R31, R27, R4, 0x4 ;  /* 0x000000041b1f7211 */ /* 0x000fe400078e20ff */
[----:B------:R-:W4:Y:S04]  /*0920*/  LDG.E.128 R4, desc[UR8][R34.64+0x10] ;  /* 0x0000100822047981 */ /* 0x000f28000c1e1d00 */
[----:B------:R-:W2:Y:S02]  /*0930*/  LDS.128 R12, [R31] ;  /* 0x000000001f0c7984 */ /* 0x000ea40000000c00 */
[----:B--2---:R-:W-:-:S04]  /*0940*/  FMUL R9, R9, R13 ;  /* 0x0000000d09097220 */ /* 0x004fc80000400000 */
[----:B------:R-:W-:-:S04]  /*0950*/  FFMA R9, R8, R12, R9 ;  /* 0x0000000c08097223 */ /* 0x000fc80000000009 */
[----:B------:R-:W-:-:S04]  /*0960*/  FFMA R10, R10, R14, R9 ;  /* 0x0000000e0a0a7223 */ /* 0x000fc80000000009 */
[----:B------:R-:W-:Y:S02]  /*0970*/  FFMA R11, R11, R15, R10 ;  /* 0x0000000f0b0b7223 */ /* 0x000fe4000000000a */
[----:B------:R-:W2:Y:S02]  /*0980*/  LDG.E.128 R12, desc[UR8][R34.64+0x20] ;  /* 0x00002008220c7981 */ /* 0x000ea4000c1e1d00 */
[----:B------:R-:W-:Y:S02]  /*0990*/  FADD R30, R30, R11 ;  /* 0x0000000b1e1e7221 */ /* 0x000fe40000000000 */
[----:B------:R-:W4:Y:S02]  /*09a0*/  LDS.128 R8, [R31+0x10] ;  /* 0x000010001f087984 */ /* 0x000f240000000c00 */
[----:B----4-:R-:W-:-:S04]  /*09b0*/  FMUL R5, R5, R9 ;  /* 0x0000000905057220 */ /* 0x010fc80000400000 */
[----:B------:R-:W-:-:S04]  /*09c0*/  FFMA R5, R4, R8, R5 ;  /* 0x0000000804057223 */ /* 0x000fc80000000005 */
[----:B------:R-:W-:-:S04]  /*09d0*/  FFMA R6, R6, R10, R5 ;  /* 0x0000000a06067223 */ /* 0x000fc80000000005 */
[----:B------:R-:W-:-:S04]  /*09e0*/  FFMA R7, R7, R11, R6 ;  /* 0x0000000b07077223 */ /* 0x000fc80000000006 */
[----:B------:R-:W-:Y:S02]  /*09f0*/  FADD R8, R30, R7 ;  /* 0x000000071e087221 */ /* 0x000fe40000000000 */
[----:B------:R-:W2:Y:S01]  /*0a00*/  LDS.128 R4, [R31+0x20] ;  /* 0x000020001f047984 */ /* 0x000ea20000000c00 */
[----:B------:R-:W-:Y:S01]  /*0a10*/  IADD3 R27, PT, PT, R27, 0x4, RZ ;  /* 0x000000041b1b7810 */ /* 0x000fe20007ffe0ff */
[----:B--2---:R-:W-:-:S04]  /*0a20*/  FMUL R5, R13, R5 ;  /* 0x000000050d057220 */ /* 0x004fc80000400000 */
[----:B------:R-:W-:-:S04]  /*0a30*/  FFMA R5, R12, R4, R5 ;  /* 0x000000040c057223 */ /* 0x000fc80000000005 */
[----:B------:R-:W-:-:S04]  /*0a40*/  FFMA R6, R14, R6, R5 ;  /* 0x000000060e067223 */ /* 0x000fc80000000005 */
[----:B------:R-:W-:Y:S02]  /*0a50*/  FFMA R15, R15, R7, R6 ;  /* 0x000000070f0f7223 */ /* 0x000fe40000000006 */
[----:B------:R-:W3:Y:S02]  /*0a60*/  LDS.128 R4, [R31+0x30] ;  /* 0x000030001f047984 */ /* 0x000ee40000000c00 */
[----:B------:R-:W-:Y:S01]  /*0a70*/  FADD R8, R8, R15 ;  /* 0x0000000f08087221 */ /* 0x000fe20000000000 */
[----:B---3--:R-:W-:-:S04]  /*0a80*/  FMUL R5, R17, R5 ;  /* 0x0000000511057220 */ /* 0x008fc80000400000 */
[----:B------:R-:W-:-:S04]  /*0a90*/  FFMA R5, R16, R4, R5 ;  /* 0x0000000410057223 */ /* 0x000fc80000000005 */
[----:B------:R-:W-:-:S04]  /*0aa0*/  FFMA R6, R18, R6, R5 ;  /* 0x0000000612067223 */ /* 0x000fc80000000005 */
[----:B------:R-:W-:-:S04]  /*0ab0*/  FFMA R7, R19, R7, R6 ;  /* 0x0000000713077223 */ /* 0x000fc80000000006 */
[----:B------:R-:W-:-:S07]  /*0ac0*/  FADD R30, R8, R7 ;  /* 0x00000007081e7221 */ /* 0x000fce0000000000 */
.L_x_115:
[----:B------:R-:W-:Y:S05]  /*0ad0*/  @!P1 BRA `(.L_x_112) ;  /* 0x0000000000889947 */ /* 0x000fea0003800000 */
[----:B------:R-:W-:-:S13]  /*0ae0*/  ISETP.NE.AND P0, PT, R24, 0x4, PT ;  /* 0x000000041800780c */ /* 0x000fda0003f05270 */
[----:B------:R-:W-:-:S05]  /*0af0*/  @P0 IMAD.WIDE.U32 R34, R27, 0x10, R32 ;  /* 0x000000101b220825 */ /* 0x000fca00078e0020 */
[----:B------:R-:W2:Y:S04]  /*0b00*/  @P0 LDG.E.128 R12, desc[UR8][R34.64] ;  /* 0x00000008220c0981 */ /* 0x000ea8000c1e1d00 */
[----:B------:R-:W3:Y:S01]  /*0b10*/  @P0 LDG.E.128 R8, desc[UR8][R34.64+0x10] ;  /* 0x0000100822080981 */ /* 0x000ee2000c1e1d00 */
[----:B------:R-:W0:Y:S01]  /*0b20*/  @P0 S2R R5, SR_CgaCtaId ;  /* 0x0000000000050919 */ /* 0x000e220000008800 */
[----:B------:R-:W-:Y:S02]  /*0b30*/  @P0 MOV R4, 0x400 ;  /* 0x0000040000040802 */ /* 0x000fe40000000f00 */
[----:B------:R-:W-:Y:S02]  /*0b40*/  ISETP.NE.AND P1, PT, R2, RZ, PT ;  /* 0x000000ff0200720c */ /* 0x000fe40003f25270 */
[----:B0-----:R-:W-:-:S04]  /*0b50*/  @P0 LEA R4, R5, R4, 0x18 ;  /* 0x0000000405040211 */ /* 0x001fc800078ec0ff */
[C---:B------:R-:W-:Y:S02]  /*0b60*/  @P0 LEA R31, R27.reuse, R4, 0x4 ;  /* 0x000000041b1f0211 */ /* 0x040fe400078e20ff */
[----:B------:R-:W-:-:S03]  /*0b70*/  @P0 IADD3 R27, PT, PT, R27, 0x2, RZ ;  /* 0x000000021b1b0810 */ /* 0x000fc60007ffe0ff */
[----:B------:R-:W2:Y:S02]  /*0b80*/  @P0 LDS.128 R16, [R31] ;  /* 0x000000001f100984 */ /* 0x000ea40000000c00 */
[----:B------:R-:W-:-:S06]  /*0b90*/  @P1 IMAD.WIDE.U32 R4, R27, 0x10, R32 ;  /* 0x000000101b041825 */ /* 0x000fcc00078e0020 */
[----:B------:R-:W4:Y:S01]  /*0ba0*/  @P1 LDG.E.128 R4, desc[UR8][R4.64] ;  /* 0x0000000804041981 */ /* 0x000f22000c1e1d00 */
[----:B--2---:R-:W-:-:S04]  /*0bb0*/  @P0 FMUL R13, R13, R17 ;  /* 0x000000110d0d0220 */ /* 0x004fc80000400000 */
[----:B------:R-:W-:-:S04]  /*0bc0*/  @P0 FFMA R13, R12, R16, R13 ;  /* 0x000000100c0d0223 */ /* 0x000fc8000000000d */
[----:B------:R-:W-:-:S04]  /*0bd0*/  @P0 FFMA R14, R14, R18, R13 ;  /* 0x000000120e0e0223 */ /* 0x000fc8000000000d */
[----:B------:R-:W-:Y:S02]  /*0be0*/  @P0 FFMA R33, R15, R19, R14 ;  /* 0x000000130f210223 */ /* 0x000fe4000000000e */
[----:B------:R-:W3:Y:S02]  /*0bf0*/  @P0 LDS.128 R12, [R31+0x10] ;  /* 0x000010001f0c0984 */ /* 0x000ee40000000c00 */
[----:B---3--:R-:W-:Y:S02]  /*0c00*/  @P0 FMUL R9, R9, R13 ;  /* 0x0000000d09090220 */ /* 0x008fe40000400000 */
[----:B------:R-:W0:Y:S02]  /*0c10*/  @P1 S2R R13, SR_CgaCtaId ;  /* 0x00000000000d1919 */ /* 0x000e240000008800 */
[----:B------:R-:W-:Y:S01]  /*0c20*/  @P0 FFMA R9, R8, R12, R9 ;  /* 0x0000000c08090223 */ /* 0x000fe20000000009 */
[----:B------:R-:W-:-:S04]  /*0c30*/  @P1 MOV R8, 0x400 ;  /* 0x0000040000081802 */ /* 0x000fc80000000f00 */
[----:B0-----:R-:W-:-:S04]  /*0c40*/  @P1 LEA R8, R13, R8, 0x18 ;  /* 0x000000080d081211 */ /* 0x001fc800078ec0ff */
[----:B------:R-:W-:-:S06]  /*0c50*/  @P1 LEA R16, R27, R8, 0x4 ;  /* 0x000000081b101211 */ /* 0x000fcc00078e20ff */
[----:B------:R-:W4:Y:S01]  /*0c60*/  @P1 LDS.128 R16, [R16] ;  /* 0x0000000010101984 */ /* 0x000f220000000c00 */
[----:B------:R-:W-:Y:S01]  /*0c70*/  @P0 FFMA R10, R10, R14, R9 ;  /* 0x0000000e0a0a0223 */ /* 0x000fe20000000009 */
[----:B------:R-:W-:-:S03]  /*0c80*/  @P0 FADD R33, R30, R33 ;  /* 0x000000211e210221 */ /* 0x000fc60000000000 */
[----:B------:R-:W-:-:S04]  /*0c90*/  @P0 FFMA R10, R11, R15, R10 ;  /* 0x0000000f0b0a0223 */ /* 0x000fc8000000000a */
[----:B------:R-:W-:Y:S01]  /*0ca0*/  @P0 FADD R30, R33, R10 ;  /* 0x0000000a211e0221 */ /* 0x000fe20000000000 */
[----:B----4-:R-:W-:-:S04]  /*0cb0*/  @P1 FMUL R5, R5, R17 ;  /* 0x0000001105051220 */ /* 0x010fc80000400000 */
[----:B------:R-:W-:-:S04]  /*0cc0*/  @P1 FFMA R5, R4, R16, R5 ;  /* 0x0000001004051223 */ /* 0x000fc80000000005 */
[----:B------:R-:W-:-:S04]  /*0cd0*/  @P1 FFMA R6, R6, R18, R5 ;  /* 0x0000001206061223 */ /* 0x000fc80000000005 */
[----:B------:R-:W-:-:S04]  /*0ce0*/  @P1 FFMA R7, R7, R19, R6 ;  /* 0x0000001307071223 */ /* 0x000fc80000000006 */
[----:B------:R-:W-:-:S07]  /*0cf0*/  @P1 FADD R30, R30, R7 ;  /* 0x000000071e1e1221 */ /* 0x000fce0000000000 */
.L_x_112:
[----:B------:R-:W-:-:S04]  /*0d00*/  LOP3.LUT R13, R25, 0x7fc, RZ, 0xc0, !PT ;  /* 0x000007fc190d7812 */ /* 0x000fc800078ec0ff */
[----:B------:R-:W-:-:S13]  /*0d10*/  ISETP.NE.AND P0, PT, R13, R25, PT ;  /* 0x000000190d00720c */ /* 0x000fda0003f05270 */
[----:B------:R-:W-:Y:S05]  /*0d20*/  @!P0 BRA `(.L_x_116) ;  /* 0x0000000800108947 */ /* 0x000fea0003800000 */
[----:B------:R-:W-:Y:S02]  /*0d30*/  VIMNMX.U32 R4, PT, PT, R21, UR7, PT ;  /* 0x0000000715047c48 */ /* 0x000fe4000bfe0000 */
[----:B------:R-:W-:Y:S02]  /*0d40*/  LOP3.LUT P1, RZ, R26, 0xf, RZ, 0xc0, !PT ;  /* 0x0000000f1aff7812 */ /* 0x000fe4000782c0ff */
[----:B------:R-:W-:Y:S02]  /*0d50*/  LOP3.LUT R4, R4, 0x7fc, RZ, 0xc0, !PT ;  /* 0x000007fc04047812 */ /* 0x000fe400078ec0ff */
[----:B------:R-:W-:Y:S02]  /*0d60*/  IADD3 R12, PT, PT, R22, UR4, RZ ;  /* 0x00000004160c7c10 */ /* 0x000fe4000fffe0ff */
[----:B------:R-:W-:-:S04]  /*0d70*/  IADD3 R4, PT, PT, R4, -R3, RZ ;  /* 0x8000000304047210 */ /* 0x000fc80007ffe0ff */
[----:B------:R-:W-:-:S13]  /*0d80*/  ISETP.GT.U32.AND P0, PT, R4, -0x10, PT ;  /* 0xfffffff00400780c */ /* 0x000fda0003f04070 */
[----:B------:R-:W-:Y:S05]  /*0d90*/  @P0 BRA `(.L_x_117) ;  /* 0x0000000000c40947 */ /* 0x000fea0003800000 */
[----:B------:R-:W0:Y:S01]  /*0da0*/  S2R R5, SR_CgaCtaId ;  /* 0x0000000000057919 */ /* 0x000e220000008800 */
[----:B------:R-:W-:Y:S01]  /*0db0*/  MOV R14, 0x400 ;  /* 0x00000400000e7802 */ /* 0x000fe20000000f00 */
[----:B------:R-:W-:Y:S01]  /*0dc0*/  UMOV UR5, URZ ;  /* 0x000000ff00057c82 */ /* 0x000fe20008000000 */
[----:B------:R-:W-:Y:S02]  /*0dd0*/  LOP3.LUT R26, R26, 0xfffffff0, RZ, 0xc0, !PT ;  /* 0xfffffff01a1a7812 */ /* 0x000fe400078ec0ff */
[----:B0-----:R-:W-:-:S07]  /*0de0*/  LEA R14, R5, R14, 0x18 ;  /* 0x0000000e050e7211 */ /* 0x001fce00078ec0ff */
.L_x_118:
[----:B------:R-:W0:Y:S01]  /*0df0*/  LDC.64 R16, c[0x0][0x390] ;  /* 0x0000e400ff107b82 */ /* 0x000e220000000a00 */
[----:B------:R-:W-:-:S05]  /*0e00*/  IADD3 R5, PT, PT, R12, R13, RZ ;  /* 0x0000000d0c057210 */ /* 0x000fca0007ffe0ff */
[----:B0-----:R-:W-:-:S05]  /*0e10*/  IMAD.WIDE R16, R5, 0x4, R16 ;  /* 0x0000000405107825 */ /* 0x001fca00078e0210 */
[----:B------:R-:W2:Y:S04]  /*0e20*/  LDG.E R9, desc[UR8][R16.64] ;  /* 0x0000000810097981 */ /* 0x000ea8000c1e1900 */
[----:B------:R-:W3:Y:S01]  /*0e30*/  LDG.E R8, desc[UR8][R16.64+0x4] ;  /* 0x0000040810087981 */ /* 0x000ee2000c1e1900 */
[----:B------:R-:W-:-:S03]  /*0e40*/  LEA R15, R13, R14, 0x2 ;  /* 0x0000000e0d0f7211 */ /* 0x000fc600078e10ff */
[----:B------:R-:W4:Y:S04]  /*0e50*/  LDG.E R11, desc[UR8][R16.64+0x8] ;  /* 0x00000808100b7981 */ /* 0x000f28000c1e1900 */
[----:B------:R-:W5:Y:S04]  /*0e60*/  LDG.E R10, desc[UR8][R16.64+0xc] ;  /* 0x00000c08100a7981 */ /* 0x000f68000c1e1900 */
[----:B------:R-:W2:Y:S04]  /*0e70*/  LDS.128 R4, [R15] ;  /* 0x000000000f047984 */ /* 0x000ea80000000c00 */
[----:B------:R-:W5:Y:S04]  /*0e80*/  LDG.E R18, desc[UR8][R16.64+0x1c] ;  /* 0x00001c0810127981 */ /* 0x000f68000c1e1900 */
[----:B------:R-:W5:Y:S01]  /*0e90*/  LDG.E R19, desc[UR8][R16.64+0x30] ;  /* 0x0000300810137981 */ /* 0x000f62000c1e1900 */
[----:B--2---:R-:W-:-:S03]  /*0ea0*/  FFMA R4, R9, R4, R30 ;  /* 0x0000000409047223 */ /* 0x004fc6000000001e */
[----:B------:R-:W2:Y:S01]  /*0eb0*/  LDG.E R9, desc[UR8][R16.64+0x10] ;  /* 0x0000100810097981 */ /* 0x000ea2000c1e1900 */
[----:B---3--:R-:W-:-:S03]  /*0ec0*/  FFMA R5, R5, R8, R4 ;  /* 0x0000000805057223 */ /* 0x008fc60000000004 */
[----:B------:R-:W3:Y:S01]  /*0ed0*/  LDG.E R8, desc[UR8][R16.64+0x14] ;  /* 0x0000140810087981 */ /* 0x000ee2000c1e1900 */
[----:B----4-:R-:W-:-:S03]  /*0ee0*/  FFMA R6, R6, R11, R5 ;  /* 0x0000000b06067223 */ /* 0x010fc60000000005 */
[----:B------:R-:W4:Y:S01]  /*0ef0*/  LDG.E R11, desc[UR8][R16.64+0x18] ;  /* 0x00001808100b7981 */ /* 0x000f22000c1e1900 */
[----:B-----5:R-:W-:-:S03]  /*0f00*/  FFMA R10, R7, R10, R6 ;  /* 0x0000000a070a7223 */ /* 0x020fc60000000006 */
[----:B------:R-:W2:Y:S04]  /*0f10*/  LDS.128 R4, [R15+0x10] ;  /* 0x000010000f047984 */ /* 0x000ea80000000c00 */
[----:B------:R-:W5:Y:S01]  /*0f20*/  LDG.E R30, desc[UR8][R16.64+0x3c] ;  /* 0x00003c08101e7981 */ /* 0x000f62000c1e1900 */
[----:B--2---:R-:W-:-:S03]  /*0f30*/  FFMA R4, R9, R4, R10 ;  /* 0x0000000409047223 */ /* 0x004fc6000000000a */
[----:B------:R-:W2:Y:S04]  /*0f40*/  LDG.E R9, desc[UR8][R16.64+0x20] ;  /* 0x0000200810097981 */ /* 0x000ea8000c1e1900 */
[----:B------:R-:W5:Y:S01]  /*0f50*/  LDG.E R10, desc[UR8][R16.64+0x24] ;  /* 0x00002408100a7981 */ /* 0x000f62000c1e1900 */
[----:B---3--:R-:W-:-:S04]  /*0f60*/  FFMA R5, R5, R8, R4 ;  /* 0x0000000805057223 */ /* 0x008fc80000000004 */
[----:B----4-:R-:W-:Y:S02]  /*0f70*/  FFMA R6, R6, R11, R5 ;  /* 0x0000000b06067223 */ /* 0x010fe40000000005 */
[----:B------:R-:W3:Y:S02]  /*0f80*/  LDG.E R11, desc[UR8][R16.64+0x28] ;  /* 0x00002808100b7981 */ /* 0x000ee4000c1e1900 */
[----:B------:R-:W-:Y:S02]  /*0f90*/  FFMA R8, R7, R18, R6 ;  /* 0x0000001207087223 */ /* 0x000fe40000000006 */
[----:B------:R-:W2:Y:S04]  /*0fa0*/  LDS.128 R4, [R15+0x20] ;  /* 0x000020000f047984 */ /* 0x000ea80000000c00 */
[----:B------:R-:W4:Y:S01]  /*0fb0*/  LDG.E R18, desc[UR8][R16.64+0x2c] ;  /* 0x00002c0810127981 */ /* 0x000f22000c1e1900 */
[----:B--2---:R-:W-:-:S04]  /*0fc0*/  FFMA R4, R9, R4, R8 ;  /* 0x0000000409047223 */ /* 0x004fc80000000008 */
[----:B-----5:R-:W-:Y:S02]  /*0fd0*/  FFMA R9, R5, R10, R4 ;  /* 0x0000000a05097223 */ /* 0x020fe40000000004 */
[----:B------:R-:W2:Y:S04]  /*0fe0*/  LDG.E R4, desc[UR8][R16.64+0x34] ;  /* 0x0000340810047981 */ /* 0x000ea8000c1e1900 */
[----:B------:R-:W5:Y:S01]  /*0ff0*/  LDG.E R5, desc[UR8][R16.64+0x38] ;  /* 0x0000380810057981 */ /* 0x000f62000c1e1900 */
[----:B---3--:R-:W-:-:S03]  /*1000*/  FFMA R6, R6, R11, R9 ;  /* 0x0000000b06067223 */ /* 0x008fc60000000009 */
[----:B------:R-:W0:Y:S01]  /*1010*/  LDS.128 R8, [R15+0x30] ;  /* 0x000030000f087984 */ /* 0x000e220000000c00 */
[----:B------:R-:W-:Y:S01]  /*1020*/  UIADD3 UR5, UPT, UPT, UR5, 0x10, URZ ;  /* 0x0000001005057890 */ /* 0x000fe2000fffe0ff */
[----:B----4-:R-:W-:-:S05]  /*1030*/  FFMA R6, R7, R18, R6 ;  /* 0x0000001207067223 */ /* 0x010fca0000000006 */
[----:B------:R-:W-:Y:S02]  /*1040*/  ISETP.NE.AND P0, PT, R26, UR5, PT ;  /* 0x000000051a007c0c */ /* 0x000fe4000bf05270 */
[----:B------:R-:W-:Y:S01]  /*1050*/  IADD3 R13, PT, PT, R13, 0x10, RZ ;  /* 0x000000100d0d7810 */ /* 0x000fe20007ffe0ff */
[----:B0-----:R-:W-:-:S04]  /*1060*/  FFMA R6, R19, R8, R6 ;  /* 0x0000000813067223 */ /* 0x001fc80000000006 */
[----:B--2---:R-:W-:-:S04]  /*1070*/  FFMA R9, R9, R4, R6 ;  /* 0x0000000409097223 */ /* 0x004fc80000000006 */
[----:B-----5:R-:W-:-:S04]  /*1080*/  FFMA R10, R10, R5, R9 ;  /* 0x000000050a0a7223 */ /* 0x020fc80000000009 */
[----:B------:R-:W-:Y:S01]  /*1090*/  FFMA R30, R11, R30, R10 ;  /* 0x0000001e0b1e7223 */ /* 0x000fe2000000000a */
[----:B------:R-:W-:Y:S06]  /*10a0*/  @P0 BRA `(.L_x_118) ;  /* 0xfffffffc00500947 */ /* 0x000fec000383ffff */
.L_x_117:
[----:B------:R-:W-:Y:S05]  /*10b0*/  @!P1 BRA `(.L_x_116) ;  /* 0x00000004002c9947 */ /* 0x000fea0003800000 */
[----:B------:R-:W-:-:S04]  /*10c0*/  IADD3 R24, PT, PT, R3, -R24, RZ ;  /* 0x8000001803187210 */ /* 0x000fc80007ffe0ff */
[C---:B------:R-:W-:Y:S02]  /*10d0*/  LOP3.LUT R4, R24.reuse, 0xf, RZ, 0xc0, !PT ;  /* 0x0000000f18047812 */ /* 0x040fe400078ec0ff */
[----:B------:R-:W-:Y:S02]  /*10e0*/  LOP3.LUT P1, RZ, R24, 0x7, RZ, 0xc0, !PT ;  /* 0x0000000718ff7812 */ /* 0x000fe4000782c0ff */
[----:B------:R-:W-:-:S04]  /*10f0*/  IADD3 R4, PT, PT, R4, -0x1, RZ ;  /* 0xffffffff04047810 */ /* 0x000fc80007ffe0ff */
[----:B------:R-:W-:-:S13]  /*1100*/  ISETP.GE.U32.AND P0, PT, R4, 0x7, PT ;  /* 0x000000070400780c */ /* 0x000fda0003f06070 */
[----:B------:R-:W-:Y:S05]  /*1110*/  @!P0 BRA `(.L_x_119) ;  /* 0x0000000000688947 */ /* 0x000fea0003800000 */
[----:B------:R-:W0:Y:S01]  /*1120*/  LDC.64 R14, c[0x0][0x390] ;  /* 0x0000e400ff0e7b82 */ /* 0x000e220000000a00 */
[----:B------:R-:W-:-:S05]  /*1130*/  IADD3 R5, PT, PT, R13, R12, RZ ;  /* 0x0000000c0d057210 */ /* 0x000fca0007ffe0ff */
[----:B0-----:R-:W-:-:S05]  /*1140*/  IMAD.WIDE R14, R5, 0x4, R14 ;  /* 0x00000004050e7825 */ /* 0x001fca00078e020e */
[----:B------:R-:W2:Y:S04]  /*1150*/  LDG.E R9, desc[UR8][R14.64] ;  /* 0x000000080e097981 */ /* 0x000ea8000c1e1900 */
[----:B------:R-:W3:Y:S04]  /*1160*/  LDG.E R16, desc[UR8][R14.64+0x4] ;  /* 0x000004080e107981 */ /* 0x000ee8000c1e1900 */
[----:B------:R-:W4:Y:S04]  /*1170*/  LDG.E R17, desc[UR8][R14.64+0x8] ;  /* 0x000008080e117981 */ /* 0x000f28000c1e1900 */
[----:B------:R-:W5:Y:S04]  /*1180*/  LDG.E R18, desc[UR8][R14.64+0xc] ;  /* 0x00000c080e127981 */ /* 0x000f68000c1e1900 */
[----:B------:R-:W5:Y:S04]  /*1190*/  LDG.E R19, desc[UR8][R14.64+0x10] ;  /* 0x000010080e137981 */ /* 0x000f68000c1e1900 */
[----:B------:R-:W5:Y:S04]  /*11a0*/  LDG.E R24, desc[UR8][R14.64+0x14] ;  /* 0x000014080e187981 */ /* 0x000f68000c1e1900 */
[----:B------:R-:W5:Y:S04]  /*11b0*/  LDG.E R25, desc[UR8][R14.64+0x18] ;  /* 0x000018080e197981 */ /* 0x000f68000c1e1900 */
[----:B------:R-:W5:Y:S01]  /*11c0*/  LDG.E R26, desc[UR8][R14.64+0x1c] ;  /* 0x00001c080e1a7981 */ /* 0x000f62000c1e1900 */
[----:B------:R-:W-:Y:S01]  /*11d0*/  MOV R4, 0x400 ;  /* 0x0000040000047802 */ /* 0x000fe20000000f00 */
[----:B------:R-:W0:Y:S03]  /*11e0*/  S2R R5, SR_CgaCtaId ;  /* 0x0000000000057919 */ /* 0x000e260000008800 */
[----:B0-----:R-:W-:-:S04]  /*11f0*/  LEA R4, R5, R4, 0x18 ;  /* 0x0000000405047211 */ /* 0x001fc800078ec0ff */
[C---:B------:R-:W-:Y:S02]  /*1200*/  LEA R27, R13.reuse, R4, 0x2 ;  /* 0x000000040d1b7211 */ /* 0x040fe400078e10ff */
[----:B------:R-:W-:-:S03]  /*1210*/  IADD3 R13, PT, PT, R13, 0x8, RZ ;  /* 0x000000080d0d7810 */ /* 0x000fc60007ffe0ff */
[----:B------:R-:W2:Y:S02]  /*1220*/  LDS.128 R4, [R27] ;  /* 0x000000001b047984 */ /* 0x000ea40000000c00 */
[----:B--2---:R-:W-:Y:S02]  /*1230*/  FFMA R31, R9, R4, R30 ;  /* 0x00000004091f7223 */ /* 0x004fe4000000001e */
[----:B------:R-:W0:Y:S02]  /*1240*/  LDS.128 R8, [R27+0x10] ;  /* 0x000010001b087984 */ /* 0x000e240000000c00 */
[----:B---3--:R-:W-:-:S04]  /*1250*/  FFMA R16, R16, R5, R31 ;  /* 0x0000000510107223 */ /* 0x008fc8000000001f */
[----:B----4-:R-:W-:-:S04]  /*1260*/  FFMA R17, R17, R6, R16 ;  /* 0x0000000611117223 */ /* 0x010fc80000000010 */
[----:B-----5:R-:W-:-:S04]  /*1270*/  FFMA R18, R18, R7, R17 ;  /* 0x0000000712127223 */ /* 0x020fc80000000011 */
[----:B0-----:R-:W-:-:S04]  /*1280*/  FFMA R19, R19, R8, R18 ;  /* 0x0000000813137223 */ /* 0x001fc80000000012 */
[----:B------:R-:W-:-:S04]  /*1290*/  FFMA R24, R24, R9, R19 ;  /* 0x0000000918187223 */ /* 0x000fc80000000013 */
[----:B------:R-:W-:-:S04]  /*12a0*/  FFMA R25, R25, R10, R24 ;  /* 0x0000000a19197223 */ /* 0x000fc80000000018 */
[----:B------:R-:W-:-:S07]  /*12b0*/  FFMA R30, R26, R11, R25 ;  /* 0x0000000b1a1e7223 */ /* 0x000fce0000000019 */
.L_x_119:
[----:B------:R-:W-:Y:S05]  /*12c0*/  @!P1 BRA `(.L_x_116) ;  /* 0x0000000000a89947 */ /* 0x000fea0003800000 */
[C---:B------:R-:W-:Y:S02]  /*12d0*/  IADD3 R2, PT, PT, R3.reuse, -R2, RZ ;  /* 0x8000000203027210 */ /* 0x040fe40007ffe0ff */
[----:B------:R-:W-:Y:S02]  /*12e0*/  LOP3.LUT R3, R3, 0x3, RZ, 0xc0, !PT ;  /* 0x0000000303037812 */ /* 0x000fe400078ec0ff */
[----:B------:R-:W-:Y:S02]  /*12f0*/  LOP3.LUT R2, R2, 0x7, RZ, 0xc0, !PT ;  /* 0x0000000702027812 */ /* 0x000fe400078ec0ff */
[----:B------:R-:W-:Y:S02]  /*1300*/  ISETP.NE.AND P1, PT, R3, RZ, PT ;  /* 0x000000ff0300720c */ /* 0x000fe40003f25270 */
        /* <DEDUP_REMOVED lines=9> */
[----:B------:R-:W5:Y:S01]  /*13a0*/  LDG.E R17, desc[UR8][R8.64+0xc] ;  /* 0x00000c0808117981 */ /* 0x000f62000c1e1900 */
[----:B------:R-:W-:Y:S01]  /*13b0*/  MOV R2, 0x400 ;  /* 0x0000040000027802 */ /* 0x000fe20000000f00 */
[----:B------:R-:W0:Y:S03]  /*13c0*/  S2R R5, SR_CgaCtaId ;  /* 0x0000000000057919 */ /* 0x000e260000008800 */
[----:B0-----:R-:W-:-:S04]  /*13d0*/  LEA R2, R5, R2, 0x18 ;  /* 0x0000000205027211 */ /* 0x001fc800078ec0ff */
[C---:B------:R-:W-:Y:S02]  /*13e0*/  LEA R2, R13.reuse, R2, 0x2 ;  /* 0x000000020d027211 */ /* 0x040fe400078e10ff */
[----:B------:R-:W-:-:S03]  /*13f0*/  IADD3 R13, PT, PT, R13, 0x4, RZ ;  /* 0x000000040d0d7810 */ /* 0x000fc60007ffe0ff */
[----:B------:R-:W2:Y:S02]  /*1400*/  LDS.128 R4, [R2] ;  /* 0x0000000002047984 */ /* 0x000ea40000000c00 */
[----:B--2---:R-:W-:-:S04]  /*1410*/  FFMA R4, R11, R4, R30 ;  /* 0x000000040b047223 */ /* 0x004fc8000000001e */
[----:B---3--:R-:W-:-:S04]  /*1420*/  FFMA R5, R15, R5, R4 ;  /* 0x000000050f057223 */ /* 0x008fc80000000004 */
[----:B----4-:R-:W-:-:S04]  /*1430*/  FFMA R6, R10, R6, R5 ;  /* 0x000000060a067223 */ /* 0x010fc80000000005 */
[----:B-----5:R-:W-:-:S07]  /*1440*/  FFMA R30, R17, R7, R6 ;  /* 0x00000007111e7223 */ /* 0x020fce0000000006 */
.L_x_120:
[----:B------:R-:W-:Y:S05]  /*1450*/  @!P1 BRA `(.L_x_116) ;  /* 0x0000000000449947 */ /* 0x000fea0003800000 */
[----:B------:R-:W0:Y:S01]  /*1460*/  LDC.64 R8, c[0x0][0x390] ;  /* 0x0000e400ff087b82 */ /* 0x000e220000000a00 */
[----:B------:R-:W-:-:S05]  /*1470*/  IADD3 R5, PT, PT, R12, R13, RZ ;  /* 0x0000000d0c057210 */ /* 0x000fca0007ffe0ff */
[----:B0-----:R-:W-:-:S05]  /*1480*/  IMAD.WIDE R8, R5, 0x4, R8 ;  /* 0x0000000405087825 */ /* 0x001fca00078e0208 */
[----:B------:R-:W2:Y:S01]  /*1490*/  LDG.E R11, desc[UR8][R8.64] ;  /* 0x00000008080b7981 */ /* 0x000ea2000c1e1900 */
[----:B------:R-:W-:Y:S02]  /*14a0*/  MOV R2, 0x400 ;  /* 0x0000040000027802 */ /* 0x000fe40000000f00 */
[----:B------:R-:W-:Y:S01]  /*14b0*/  ISETP.NE.AND P0, PT, R3, 0x1, PT ;  /* 0x000000010300780c */ /* 0x000fe20003f05270 */
[----:B------:R-:W0:Y:S02]  /*14c0*/  S2R R5, SR_CgaCtaId ;  /* 0x0000000000057919 */ /* 0x000e240000008800 */
[----:B0-----:R-:W-:-:S04]  /*14d0*/  LEA R2, R5, R2, 0x18 ;  /* 0x0000000205027211 */ /* 0x001fc800078ec0ff */
[----:B------:R-:W-:-:S06]  /*14e0*/  LEA R4, R13, R2, 0x2 ;  /* 0x000000020d047211 */ /* 0x000fcc00078e10ff */
[----:B------:R-:W2:Y:S02]  /*14f0*/  LDS.128 R4, [R4] ;  /* 0x0000000004047984 */ /* 0x000ea40000000c00 */
[----:B--2---:R-:W-:Y:S01]  /*1500*/  FFMA R30, R11, R4, R30 ;  /* 0x000000040b1e7223 */ /* 0x004fe2000000001e */
[----:B------:R-:W-:Y:S06]  /*1510*/  @!P0 BRA `(.L_x_116) ;  /* 0x0000000000148947 */ /* 0x000fec0003800000 */
[----:B------:R-:W-:Y:S02]  /*1520*/  ISETP.NE.AND P0, PT, R3, 0x2, PT ;  /* 0x000000020300780c */ /* 0x000fe40003f05270 */
[----:B------:R-:W2:Y:S11]  /*1530*/  LDG.E R3, desc[UR8][R8.64+0x4] ;  /* 0x0000040808037981 */ /* 0x000eb6000c1e1900 */
[----:B------:R-:W3:Y:S01]  /*1540*/  @P0 LDG.E R7, desc[UR8][R8.64+0x8] ;  /* 0x0000080808070981 */ /* 0x000ee2000c1e1900 */
[----:B--2---:R-:W-:-:S04]  /*1550*/  FFMA R30, R3, R5, R30 ;  /* 0x00000005031e7223 */ /* 0x004fc8000000001e */
[----:B---3--:R-:W-:-:S07]  /*1560*/  @P0 FFMA R30, R7, R6, R30 ;  /* 0x00000006071e0223 */ /* 0x008fce000000001e */
.L_x_116:
[----:B------:R-:W-:-:S13]  /*1570*/  ISETP.NE.AND P0, PT, RZ, UR4, PT ;  /* 0x00000004ff007c0c */ /* 0x000fda000bf05270 */
[----:B------:R0:W-:Y:S01]  /*1580*/  @!P0 STG.E desc[UR8][R28.64], R30 ;  /* 0x0000001e1c008986 */ /* 0x0001e2000c101908 */
[----:B------:R-:W-:Y:S05]  /*1590*/  @!P0 BRA `(.L_x_111) ;  /* 0x00000000000c8947 */ /* 0x000fea0003800000 */
[----:B------:R-:W2:Y:S02]  /*15a0*/  LDG.E R3, desc[UR8][R28.64] ;  /* 0x000000081c037981 */ /* 0x000ea4000c1e1900 */
[----:B--2---:R-:W-:-:S05]  /*15b0*/  FADD R3, R30, R3 ;  /* 0x000000031e037221 */ /* 0x004fca0000000000 */
[----:B------:R1:W-:Y:S02]  /*15c0*/  STG.E desc[UR8][R28.64], R3 ;  /* 0x000000031c007986 */ /* 0x0003e4000c101908 */
.L_x_111:
[----:B------:R-:W-:Y:S05]  /*15d0*/  BSYNC.RECONVERGENT B0 ;  /* 0x0000000000007941 */ /* 0x000fea0003800200 */
.L_x_110:
[----:B------:R-:W-:Y:S01]  /*15e0*/  UIADD3 UR4, UPT, UPT, UR7, UR4, URZ ;  /* 0x0000000407047290 */ /* 0x000fe2000fffe0ff */
[----:B------:R-:W-:Y:S01]  /*15f0*/  BAR.SYNC.DEFER_BLOCKING 0x0 ;  /* 0x0000000000007b1d */ /* 0x000fe20000010000 */
[----:B------:R-:W-:-:S04]  /*1600*/  IADD3 R21, PT, PT, R21, -UR7, RZ ;  /* 0x8000000715157c10 */ /* 0x000fc8000fffe0ff */
[----:B------:R-:W-:-:S13]  /*1610*/  ISETP.LE.AND P0, PT, R0, UR4, PT ;  /* 0x0000000400007c0c */ /* 0x000fda000bf03270 */
[----:B------:R-:W-:Y:S05]  /*1620*/  @!P0 BRA `(.L_x_121) ;  /* 0xffffffe800b08947 */ /* 0x000fea000383ffff */
[----:B------:R-:W-:Y:S05]  /*1630*/  EXIT ;  /* 0x000000000000794d */ /* 0x000fea0003800000 */
.L_x_122:
        /* <DEDUP_REMOVED lines=12> */
.L_x_212:


//--------------------- .text._Z24rmsnorm_kernel_multiheadPfS_S_iii --------------------------
	.section	.text._Z24rmsnorm_kernel_multiheadPfS_S_iii,"ax",@progbits
	.align	128
        .global         _Z24rmsnorm_kernel_multiheadPfS_S_iii
        .type           _Z24rmsnorm_kernel_multiheadPfS_S_iii,@function
        .size           _Z24rmsnorm_kernel_multiheadPfS_S_iii,(.L_x_204 - _Z24rmsnorm_kernel_multiheadPfS_S_iii)
        .other          _Z24rmsnorm_kernel_multiheadPfS_S_iii,@"STO_CUDA_ENTRY STV_DEFAULT"
_Z24rmsnorm_kernel_multiheadPfS_S_iii:
.text._Z24rmsnorm_kernel_multiheadPfS_S_iii:
[----:B------:R-:W-:Y:S08]  /*0000*/  LDC R1, c[0x0][0x37c] ;  /* 0x0000df00ff017b82 */ /* 0x000ff00000000800 */
[----:B------:R-:W0:Y:S08]  /*0010*/  S2UR UR4, SR_CTAID.X ;  /* 0x00000000000479c3 */ /* 0x000e300000002500 */
[----:B------:R-:W0:Y:S02]  /*0020*/  LDC R0, c[0x0][0x3a0] ;  /* 0x0000e800ff007b82 */ /* 0x000e240000000800 */
[----:B0-----:R-:W-:-:S13]  /*0030*/  ISETP.LE.AND P0, PT, R0, UR4, PT ;  /* 0x0000000400007c0c */ /* 0x001fda000bf03270 */
[----:B------:R-:W-:Y:S05]  /*0040*/  @P0 EXIT ;  /* 0x000000000000094d */ /* 0x000fea0003800000 */
[----:B------:R-:W0:Y:S01]  /*0050*/  LDCU.64 UR8, c[0x0][0x398] ;  /* 0x00007300ff0877ac */ /* 0x000e220008000a00 */
[----:B------:R-:W1:Y:S01]  /*0060*/  LDC.64 R4, c[0x0][0x388] ;  /* 0x0000e200ff047b82 */ /* 0x000e620000000a00 */
[----:B------:R-:W-:Y:S01]  /*0070*/  IMAD.MOV.U32 R0, RZ, RZ, RZ ;  /* 0x000000ffff007224 */ /* 0x000fe200078e00ff */
[----:B------:R-:W2:Y:S01]  /*0080*/  LDCU.64 UR6, c[0x0][0x358] ;  /* 0x00006b00ff0677ac */ /* 0x000ea20008000a00 */
[----:B0-----:R-:W-:Y:S01]  /*0090*/  UISETP.GE.AND UP0, UPT, UR9, 0x1, UPT ;  /* 0x000000010900788c */ /* 0x001fe2000bf06270 */
[----:B------:R-:W-:-:S04]  /*00a0*/  IMAD.U32 R3, RZ, RZ, UR8 ;  /* 0x00000008ff037e24 */ /* 0x000fc8000f8e00ff */
[----:B------:R-:W-:-:S04]  /*00b0*/  IMAD R6, R3, UR4, RZ ;  /* 0x0000000403067c24 */ /* 0x000fc8000f8e02ff */
[----:B-1----:R-:W-:Y:S01]  /*00c0*/  IMAD.WIDE R4, R6, 0x4, R4 ;  /* 0x0000000406047825 */ /* 0x002fe200078e0204 */
[----:B------:R-:W-:Y:S01]  /*00d0*/  SHF.R.S32.HI R7, RZ, 0x1f, R6 ;  /* 0x0000001fff077819 */ /* 0x000fe20000011406 */
[----:B--2---:R-:W-:Y:S06]  /*00e0*/  BRA.U !UP0, `(.L_x_123) ;  /* 0x0000000908fc7547 */ /* 0x004fec000b800000 */
[----:B------:R-:W0:Y:S01]  /*00f0*/  S2R R2, SR_TID.X ;  /* 0x0000000000027919 */ /* 0x000e220000002100 */
[----:B------:R-:W-:Y:S01]  /*0100*/  UISETP.GE.U32.AND UP1, UPT, UR9, 0x10, UPT ;  /* 0x000000100900788c */ /* 0x000fe2000bf26070 */
[----:B------:R-:W-:Y:S01]  /*0110*/  HFMA2 R0, -RZ, RZ, 0, 0 ;  /* 0x00000000ff007431 */ /* 0x000fe200000001ff */
[----:B------:R-:W-:Y:S01]  /*0120*/  ULOP3.LUT UR8, UR9, 0xf, URZ, 0xc0, !UPT ;  /* 0x0000000f09087892 */ /* 0x000fe2000f8ec0ff */
[----:B------:R-:W-:-:S03]  /*0130*/  UMOV UR4, URZ ;  /* 0x000000ff00047c82 */ /* 0x000fc60008000000 */
[----:B------:R-:W-:-:S03]  /*0140*/  UISETP.NE.AND UP0, UPT, UR8, URZ, UPT ;  /* 0x000000ff0800728c */ /* 0x000fc6000bf05270 */
[----:B------:R-:W-:Y:S08]  /*0150*/  BRA.U !UP1, `(.L_x_124) ;  /* 0x0000000509607547 */ /* 0x000ff0000b800000 */
[----:B------:R-:W1:Y:S01]  /*0160*/  LDC R3, c[0x0][0x398] ;  /* 0x0000e600ff037b82 */ /* 0x000e620000000800 */
[----:B------:R-:W-:Y:S01]  /*0170*/  IMAD.MOV.U32 R0, RZ, RZ, RZ ;  /* 0x000000ffff007224 */ /* 0x000fe200078e00ff */
[----:B------:R-:W-:Y:S01]  /*0180*/  ULOP3.LUT UR4, UR9, 0x7ffffff0, URZ, 0xc0, !UPT ;  /* 0x7ffffff009047892 */ /* 0x000fe2000f8ec0ff */
[----:B------:R-:W-:-:S11]  /*0190*/  UMOV UR5, URZ ;  /* 0x000000ff00057c82 */ /* 0x000fd60008000000 */
.L_x_125:
[----:B------:R-:W-:-:S06]  /*01a0*/  USHF.L.U32 UR9, UR5, 0xa, URZ ;  /* 0x0000000a05097899 */ /* 0x000fcc00080006ff */
[----:B0-----:R-:W-:-:S04]  /*01b0*/  LOP3.LUT R10, R2, UR9, RZ, 0xfc, !PT ;  /* 0x00000009020a7c12 */ /* 0x001fc8000f8efcff */
[C---:B-1----:R-:W-:Y:S01]  /*01c0*/  ISETP.GE.AND P2, PT, R10.reuse, R3, PT ;  /* 0x000000030a00720c */ /* 0x042fe20003f46270 */
[----:B------:R-:W-:-:S05]  /*01d0*/  VIADD R14, R10, 0x400 ;  /* 0x000004000a0e7836 */ /* 0x000fca0000000000 */
[----:B------:R-:W-:-:S07]  /*01e0*/  ISETP.GE.AND P1, PT, R14, R3, PT ;  /* 0x000000030e00720c */ /* 0x000fce0003f26270 */
[----:B------:R-:W-:-:S06]  /*01f0*/  @!P2 IMAD.WIDE.U32 R12, R10, 0x4, R4 ;  /* 0x000000040a0ca825 */ /* 0x000fcc00078e0004 */
[----:B------:R0:W2:Y:S01]  /*0200*/  @!P2 LDG.E R13, desc[UR6][R12.64] ;  /* 0x000000060c0da981 */ /* 0x0000a2000c1e1900 */
[----:B------:R-:W-:-:S05]  /*0210*/  @!P1 IMAD.WIDE.U32 R14, R14, 0x4, R4 ;  /* 0x000000040e0e9825 */ /* 0x000fca00078e0004 */
[----:B------:R1:W3:Y:S01]  /*0220*/  @!P1 LDG.E R17, desc[UR6][R14.64] ;  /* 0x000000060e119981 */ /* 0x0002e2000c1e1900 */
[C---:B------:R-:W-:Y:S01]  /*0230*/  IADD3 R8, PT, PT, R10.reuse, 0x800, RZ ;  /* 0x000008000a087810 */ /* 0x040fe20007ffe0ff */
[C---:B------:R-:W-:Y:S01]  /*0240*/  VIADD R18, R10.reuse, 0xc00 ;  /* 0x00000c000a127836 */ /* 0x040fe20000000000 */
[C---:B------:R-:W-:Y:S01]  /*0250*/  IADD3 R20, PT, PT, R10.reuse, 0x1400, RZ ;  /* 0x000014000a147810 */ /* 0x040fe20007ffe0ff */
[----:B------:R-:W-:Y:S01]  /*0260*/  VIADD R16, R10, 0x1000 ;  /* 0x000010000a107836 */ /* 0x000fe20000000000 */
[-C--:B------:R-:W-:Y:S01]  /*0270*/  ISETP.GE.AND P0, PT, R8, R3.reuse, PT ;  /* 0x000000030800720c */ /* 0x080fe20003f06270 */
[----:B0-----:R-:W-:Y:S01]  /*0280*/  VIADD R12, R10, 0x1800 ;  /* 0x000018000a0c7836 */ /* 0x001fe20000000000 */
[-C--:B------:R-:W-:Y:S02]  /*0290*/  ISETP.GE.AND P4, PT, R18, R3.reuse, PT ;  /* 0x000000031200720c */ /* 0x080fe40003f86270 */
[-C--:B------:R-:W-:Y:S02]  /*02a0*/  ISETP.GE.AND P6, PT, R16, R3.reuse, PT ;  /* 0x000000031000720c */ /* 0x080fe40003fc6270 */
[-C--:B------:R-:W-:Y:S01]  /*02b0*/  ISETP.GE.AND P5, PT, R20, R3.reuse, PT ;  /* 0x000000031400720c */ /* 0x080fe20003fa6270 */
[----:B------:R-:W-:Y:S01]  /*02c0*/  VIADD R22, R10, 0x1c00 ;  /* 0x00001c000a167836 */ /* 0x000fe20000000000 */
[----:B------:R-:W-:-:S05]  /*02d0*/  ISETP.GE.AND P3, PT, R12, R3, PT ;  /* 0x000000030c00720c */ /* 0x000fca0003f66270 */
[----:B------:R-:W-:-:S04]  /*02e0*/  @!P0 IMAD.WIDE.U32 R8, R8, 0x4, R4 ;  /* 0x0000000408088825 */ /* 0x000fc800078e0004 */
[--C-:B------:R-:W-:Y:S01]  /*02f0*/  @!P4 IMAD.WIDE.U32 R18, R18, 0x4, R4.reuse ;  /* 0x000000041212c825 */ /* 0x100fe200078e0004 */
[----:B------:R0:W4:Y:S03]  /*0300*/  @!P0 LDG.E R11, desc[UR6][R8.64] ;  /* 0x00000006080b8981 */ /* 0x000126000c1e1900 */
[--C-:B-1----:R-:W-:Y:S01]  /*0310*/  @!P6 IMAD.WIDE.U32 R14, R16, 0x4, R4.reuse ;  /* 0x00000004100ee825 */ /* 0x102fe200078e0004 */
[----:B------:R-:W-:Y:S01]  /*0320*/  IADD3 R16, PT, PT, R10, 0x2000, RZ ;  /* 0x000020000a107810 */ /* 0x000fe20007ffe0ff */
[----:B------:R-:W5:Y:S02]  /*0330*/  @!P4 LDG.E R19, desc[UR6][R18.64] ;  /* 0x000000061213c981 */ /* 0x000f64000c1e1900 */
[--C-:B------:R-:W-:Y:S02]  /*0340*/  @!P5 IMAD.WIDE.U32 R20, R20, 0x4, R4.reuse ;  /* 0x000000041414d825 */ /* 0x100fe400078e0004 */
[----:B------:R1:W5:Y:S02]  /*0350*/  @!P6 LDG.E R15, desc[UR6][R14.64] ;  /* 0x000000060e0fe981 */ /* 0x000364000c1e1900 */
[----:B0-----:R-:W-:-:S02]  /*0360*/  @!P3 IMAD.WIDE.U32 R8, R12, 0x4, R4 ;  /* 0x000000040c08b825 */ /* 0x001fc400078e0004 */
[----:B------:R-:W5:Y:S04]  /*0370*/  @!P5 LDG.E R21, desc[UR6][R20.64] ;  /* 0x000000061415d981 */ /* 0x000f68000c1e1900 */
[----:B------:R-:W5:Y:S01]  /*0380*/  @!P3 LDG.E R25, desc[UR6][R8.64] ;  /* 0x000000060819b981 */ /* 0x000f62000c1e1900 */
[----:B--2---:R-:W-:Y:S01]  /*0390*/  @!P2 FFMA R0, R13, R13, R0 ;  /* 0x0000000d0d00a223 */ /* 0x004fe20000000000 */
[----:B------:R-:W-:-:S03]  /*03a0*/  ISETP.GE.AND P2, PT, R22, R3, PT ;  /* 0x000000031600720c */ /* 0x000fc60003f46270 */
[----:B---3--:R-:W-:Y:S01]  /*03b0*/  @!P1 FFMA R0, R17, R17, R0 ;  /* 0x0000001111009223 */ /* 0x008fe20000000000 */
[----:B------:R-:W-:-:S09]  /*03c0*/  ISETP.GE.AND P1, PT, R16, R3, PT ;  /* 0x000000031000720c */ /* 0x000fd20003f26270 */
[----:B------:R-:W-:-:S04]  /*03d0*/  @!P2 IMAD.WIDE.U32 R12, R22, 0x4, R4 ;  /* 0x00000004160ca825 */ /* 0x000fc800078e0004 */
[----:B------:R-:W-:Y:S02]  /*03e0*/  @!P1 IMAD.WIDE.U32 R16, R16, 0x4, R4 ;  /* 0x0000000410109825 */ /* 0x000fe400078e0004 */
[----:B------:R0:W2:Y:S04]  /*03f0*/  @!P2 LDG.E R13, desc[UR6][R12.64] ;  /* 0x000000060c0da981 */ /* 0x0000a8000c1e1900 */
[----:B------:R3:W2:Y:S01]  /*0400*/  @!P1 LDG.E R23, desc[UR6][R16.64] ;  /* 0x0000000610179981 */ /* 0x0006a2000c1e1900 */
[C---:B-1----:R-:W-:Y:S02]  /*0410*/  VIADD R14, R10.reuse, 0x2400 ;  /* 0x000024000a0e7836 */ /* 0x042fe40000000000 */
[----:B------:R-:W-:Y:S02]  /*0420*/  VIADD R18, R10, 0x2800 ;  /* 0x000028000a127836 */ /* 0x000fe40000000000 */
[----:B----4-:R-:W-:Y:S01]  /*0430*/  @!P0 FFMA R0, R11, R11, R0 ;  /* 0x0000000b0b008223 */ /* 0x010fe20000000000 */
[----:B------:R-:W-:-:S03]  /*0440*/  ISETP.GE.AND P0, PT, R14, R3, PT ;  /* 0x000000030e00720c */ /* 0x000fc60003f06270 */
[----:B-----5:R-:W-:Y:S01]  /*0450*/  @!P4 FFMA R0, R19, R19, R0 ;  /* 0x000000131300c223 */ /* 0x020fe20000000000 */
[----:B------:R-:W-:Y:S02]  /*0460*/  IADD3 R19, PT, PT, R10, 0x2c00, RZ ;  /* 0x00002c000a137810 */ /* 0x000fe40007ffe0ff */
[----:B------:R-:W-:Y:S01]  /*0470*/  ISETP.GE.AND P4, PT, R18, R3, PT ;  /* 0x000000031200720c */ /* 0x000fe20003f86270 */
[----:B------:R-:W-:Y:S01]  /*0480*/  @!P6 FFMA R0, R15, R15, R0 ;  /* 0x0000000f0f00e223 */ /* 0x000fe20000000000 */
[C---:B0-----:R-:W-:Y:S01]  /*0490*/  VIADD R12, R10.reuse, 0x3000 ;  /* 0x000030000a0c7836 */ /* 0x041fe20000000000 */
[----:B------:R-:W-:Y:S01]  /*04a0*/  ISETP.GE.AND P6, PT, R19, R3, PT ;  /* 0x000000031300720c */ /* 0x000fe20003fc6270 */
[----:B------:R-:W-:Y:S02]  /*04b0*/  VIADD R20, R10, 0x3400 ;  /* 0x000034000a147836 */ /* 0x000fe40000000000 */
[----:B------:R-:W-:Y:S01]  /*04c0*/  @!P5 FFMA R0, R21, R21, R0 ;  /* 0x000000151500d223 */ /* 0x000fe20000000000 */
[----:B------:R-:W-:Y:S01]  /*04d0*/  ISETP.GE.AND P5, PT, R12, R3, PT ;  /* 0x000000030c00720c */ /* 0x000fe20003fa6270 */
[----:B------:R-:W-:-:S04]  /*04e0*/  @!P0 IMAD.WIDE.U32 R8, R14, 0x4, R4 ;  /* 0x000000040e088825 */ /* 0x000fc800078e0004 */
[----:B------:R-:W-:Y:S01]  /*04f0*/  @!P3 FFMA R0, R25, R25, R0 ;  /* 0x000000191900b223 */ /* 0x000fe20000000000 */
[----:B------:R-:W-:Y:S02]  /*0500*/  IADD3 R22, PT, PT, R10, 0x3800, RZ ;  /* 0x000038000a167810 */ /* 0x000fe40007ffe0ff */
[----:B------:R-:W-:Y:S01]  /*0510*/  ISETP.GE.AND P3, PT, R20, R3, PT ;  /* 0x000000031400720c */ /* 0x000fe20003f66270 */
[--C-:B------:R-:W-:Y:S01]  /*0520*/  @!P4 IMAD.WIDE.U32 R14, R18, 0x4, R4.reuse ;  /* 0x00000004120ec825 */ /* 0x100fe200078e0004 */
[----:B------:R0:W4:Y:S03]  /*0530*/  @!P0 LDG.E R11, desc[UR6][R8.64] ;  /* 0x00000006080b8981 */ /* 0x000126000c1e1900 */
[----:B------:R-:W-:Y:S02]  /*0540*/  VIADD R10, R10, 0x3c00 ;  /* 0x00003c000a0a7836 */ /* 0x000fe40000000000 */
[--C-:B---3--:R-:W-:Y:S01]  /*0550*/  @!P6 IMAD.WIDE.U32 R16, R19, 0x4, R4.reuse ;  /* 0x000000041310e825 */ /* 0x108fe200078e0004 */
[----:B------:R-:W3:Y:S03]  /*0560*/  @!P4 LDG.E R15, desc[UR6][R14.64] ;  /* 0x000000060e0fc981 */ /* 0x000ee6000c1e1900 */
[----:B------:R-:W-:-:S02]  /*0570*/  @!P5 IMAD.WIDE.U32 R18, R12, 0x4, R4 ;  /* 0x000000040c12d825 */ /* 0x000fc400078e0004 */
[----:B------:R-:W5:Y:S02]  /*0580*/  @!P6 LDG.E R17, desc[UR6][R16.64] ;  /* 0x000000061011e981 */ /* 0x000f64000c1e1900 */
[----:B------:R-:W-:Y:S02]  /*0590*/  @!P3 IMAD.WIDE.U32 R20, R20, 0x4, R4 ;  /* 0x000000041414b825 */ /* 0x000fe400078e0004 */
[----:B------:R-:W5:Y:S04]  /*05a0*/  @!P5 LDG.E R19, desc[UR6][R18.64] ;  /* 0x000000061213d981 */ /* 0x000f68000c1e1900 */
[----:B------:R-:W5:Y:S01]  /*05b0*/  @!P3 LDG.E R21, desc[UR6][R20.64] ;  /* 0x000000061415b981 */ /* 0x000f62000c1e1900 */
[----:B--2---:R-:W-:Y:S01]  /*05c0*/  @!P2 FFMA R0, R13, R13, R0 ;  /* 0x0000000d0d00a223 */ /* 0x004fe20000000000 */
[----:B------:R-:W-:-:S03]  /*05d0*/  ISETP.GE.AND P2, PT, R22, R3, PT ;  /* 0x000000031600720c */ /* 0x000fc60003f46270 */
[----:B------:R-:W-:Y:S01]  /*05e0*/  @!P1 FFMA R0, R23, R23, R0 ;  /* 0x0000001717009223 */ /* 0x000fe20000000000 */
[----:B------:R-:W-:-:S09]  /*05f0*/  ISETP.GE.AND P1, PT, R10, R3, PT ;  /* 0x000000030a00720c */ /* 0x000fd20003f26270 */
[----:B0-----:R-:W-:-:S04]  /*0600*/  @!P2 IMAD.WIDE.U32 R8, R22, 0x4, R4 ;  /* 0x000000041608a825 */ /* 0x001fc800078e0004 */
[----:B------:R-:W-:Y:S02]  /*0610*/  @!P1 IMAD.WIDE.U32 R12, R10, 0x4, R4 ;  /* 0x000000040a0c9825 */ /* 0x000fe400078e0004 */
[----:B------:R-:W2:Y:S04]  /*0620*/  @!P2 LDG.E R9, desc[UR6][R8.64] ;  /* 0x000000060809a981 */ /* 0x000ea8000c1e1900 */
[----:B------:R-:W2:Y:S01]  /*0630*/  @!P1 LDG.E R13, desc[UR6][R12.64] ;  /* 0x000000060c0d9981 */ /* 0x000ea2000c1e1900 */
[----:B----4-:R-:W-:Y:S01]  /*0640*/  @!P0 FFMA R0, R11, R11, R0 ;  /* 0x0000000b0b008223 */ /* 0x010fe20000000000 */
[----:B------:R-:W-:-:S03]  /*0650*/  UIADD3 UR5, UPT, UPT, UR5, 0x10, URZ ;  /* 0x0000001005057890 */ /* 0x000fc6000fffe0ff */
[----:B---3--:R-:W-:-:S04]  /*0660*/  @!P4 FFMA R0, R15, R15, R0 ;  /* 0x0000000f0f00c223 */ /* 0x008fc80000000000 */
[----:B-----5:R-:W-:Y:S01]  /*0670*/  @!P6 FFMA R0, R17, R17, R0 ;  /* 0x000000111100e223 */ /* 0x020fe20000000000 */
[----:B------:R-:W-:-:S03]  /*0680*/  UISETP.NE.AND UP1, UPT, UR5, UR4, UPT ;  /* 0x000000040500728c */ /* 0x000fc6000bf25270 */
[----:B------:R-:W-:-:S04]  /*0690*/  @!P5 FFMA R0, R19, R19, R0 ;  /* 0x000000131300d223 */ /* 0x000fc80000000000 */
[----:B------:R-:W-:-:S04]  /*06a0*/  @!P3 FFMA R0, R21, R21, R0 ;  /* 0x000000151500b223 */ /* 0x000fc80000000000 */
[----:B--2---:R-:W-:-:S04]  /*06b0*/  @!P2 FFMA R0, R9, R9, R0 ;  /* 0x000000090900a223 */ /* 0x004fc80000000000 */
[----:B------:R-:W-:Y:S01]  /*06c0*/  @!P1 FFMA R0, R13, R13, R0 ;  /* 0x0000000d0d009223 */ /* 0x000fe20000000000 */
[----:B------:R-:W-:Y:S06]  /*06d0*/  BRA.U UP1, `(.L_x_125) ;  /* 0xfffffff901b07547 */ /* 0x000fec000b83ffff */
.L_x_124:
[----:B------:R-:W-:Y:S05]  /*06e0*/  BRA.U !UP0, `(.L_x_123) ;  /* 0x00000005087c7547 */ /* 0x000fea000b800000 */
[----:B------:R-:W1:Y:S01]  /*06f0*/  LDCU UR5, c[0x0][0x39c] ;  /* 0x00007380ff0577ac */ /* 0x000e620008000800 */
[----:B------:R-:W-:Y:S02]  /*0700*/  UISETP.GE.U32.AND UP0, UPT, UR8, 0x8, UPT ;  /* 0x000000080800788c */ /* 0x000fe4000bf06070 */
[----:B-1----:R-:W-:-:S04]  /*0710*/  ULOP3.LUT UR9, UR5, 0x7, URZ, 0xc0, !UPT ;  /* 0x0000000705097892 */ /* 0x002fc8000f8ec0ff */
[----:B------:R-:W-:-:S03]  /*0720*/  UISETP.NE.AND UP1, UPT, UR9, URZ, UPT ;  /* 0x000000ff0900728c */ /* 0x000fc6000bf25270 */
[----:B------:R-:W-:Y:S08]  /*0730*/  BRA.U !UP0, `(.L_x_126) ;  /* 0x0000000108a87547 */ /* 0x000ff0000b800000 */
[----:B------:R-:W-:-:S06]  /*0740*/  USHF.L.U32 UR8, UR4, 0xa, URZ ;  /* 0x0000000a04087899 */ /* 0x000fcc00080006ff */
[----:B0-----:R-:W-:-:S04]  /*0750*/  LOP3.LUT R12, R2, UR8, RZ, 0xfc, !PT ;  /* 0x00000008020c7c12 */ /* 0x001fc8000f8efcff */
[----:B------:R-:W-:-:S13]  /*0760*/  ISETP.GE.AND P6, PT, R12, R3, PT ;  /* 0x000000030c00720c */ /* 0x000fda0003fc6270 */
[----:B------:R-:W-:-:S05]  /*0770*/  @!P6 IMAD.WIDE.U32 R10, R12, 0x4, R4 ;  /* 0x000000040c0ae825 */ /* 0x000fca00078e0004 */
[----:B------:R0:W2:Y:S01]  /*0780*/  @!P6 LDG.E R15, desc[UR6][R10.64] ;  /* 0x000000060a0fe981 */ /* 0x0000a2000c1e1900 */
[C---:B------:R-:W-:Y:S01]  /*0790*/  VIADD R8, R12.reuse, 0x400 ;  /* 0x000004000c087836 */ /* 0x040fe20000000000 */
[C---:B------:R-:W-:Y:S01]  /*07a0*/  IADD3 R13, PT, PT, R12.reuse, 0x800, RZ ;  /* 0x000008000c0d7810 */ /* 0x040fe20007ffe0ff */
[C---:B------:R-:W-:Y:S01]  /*07b0*/  VIADD R14, R12.reuse, 0xc00 ;  /* 0x00000c000c0e7836 */ /* 0x040fe20000000000 */
[C---:B------:R-:W-:Y:S01]  /*07c0*/  IADD3 R17, PT, PT, R12.reuse, 0x1400, RZ ;  /* 0x000014000c117810 */ /* 0x040fe20007ffe0ff */
[----:B------:R-:W-:Y:S01]  /*07d0*/  VIADD R16, R12, 0x1000 ;  /* 0x000010000c107836 */ /* 0x000fe20000000000 */
[-C--:B------:R-:W-:Y:S01]  /*07e0*/  ISETP.GE.AND P5, PT, R8, R3.reuse, PT ;  /* 0x000000030800720c */ /* 0x080fe20003fa6270 */
[----:B------:R-:W-:Y:S01]  /*07f0*/  VIADD R18, R12, 0x1800 ;  /* 0x000018000c127836 */ /* 0x000fe20000000000 */
[-C--:B------:R-:W-:Y:S02]  /*0800*/  ISETP.GE.AND P4, PT, R13, R3.reuse, PT ;  /* 0x000000030d00720c */ /* 0x080fe40003f86270 */
[----:B------:R-:W-:-:S02]  /*0810*/  ISETP.GE.AND P3, PT, R14, R3, PT ;  /* 0x000000030e00720c */ /* 0x000fc40003f66270 */
[-C--:B------:R-:W-:Y:S02]  /*0820*/  ISETP.GE.AND P2, PT, R16, R3.reuse, PT ;  /* 0x000000031000720c */ /* 0x080fe40003f46270 */
[----:B------:R-:W-:-:S05]  /*0830*/  ISETP.GE.AND P1, PT, R17, R3, PT ;  /* 0x000000031100720c */ /* 0x000fca0003f26270 */
[----:B------:R-:W-:Y:S01]  /*0840*/  @!P5 IMAD.WIDE.U32 R8, R8, 0x4, R4 ;  /* 0x000000040808d825 */ /* 0x000fe200078e0004 */
[----:B------:R-:W-:-:S03]  /*0850*/  ISETP.GE.AND P0, PT, R18, R3, PT ;  /* 0x000000031200720c */ /* 0x000fc60003f06270 */
[--C-:B0-----:R-:W-:Y:S02]  /*0860*/  @!P4 IMAD.WIDE.U32 R10, R13, 0x4, R4.reuse ;  /* 0x000000040d0ac825 */ /* 0x101fe400078e0004 */
[----:B------:R-:W3:Y:S02]  /*0870*/  @!P5 LDG.E R9, desc[UR6][R8.64] ;  /* 0x000000060809d981 */ /* 0x000ee4000c1e1900 */
[----:B------:R-:W-:Y:S02]  /*0880*/  VIADD R20, R12, 0x1c00 ;  /* 0x00001c000c147836 */ /* 0x000fe40000000000 */
[--C-:B------:R-:W-:Y:S01]  /*0890*/  @!P3 IMAD.WIDE.U32 R12, R14, 0x4, R4.reuse ;  /* 0x000000040e0cb825 */ /* 0x100fe200078e0004 */
[----:B------:R-:W4:Y:S05]  /*08a0*/  @!P4 LDG.E R11, desc[UR6][R10.64] ;  /* 0x000000060a0bc981 */ /* 0x000f2a000c1e1900 */
[----:B------:R-:W5:Y:S01]  /*08b0*/  @!P3 LDG.E R13, desc[UR6][R12.64] ;  /* 0x000000060c0db981 */ /* 0x000f62000c1e1900 */
[----:B------:R-:W-:-:S06]  /*08c0*/  @!P0 IMAD.WIDE.U32 R18, R18, 0x4, R4 ;  /* 0x0000000412128825 */ /* 0x000fcc00078e0004 */
[----:B------:R-:W5:Y:S01]  /*08d0*/  @!P0 LDG.E R19, desc[UR6][R18.64] ;  /* 0x0000000612138981 */ /* 0x000f62000c1e1900 */
[----:B--2---:R-:W-:Y:S01]  /*08e0*/  @!P6 FFMA R0, R15, R15, R0 ;  /* 0x0000000f0f00e223 */ /* 0x004fe20000000000 */
[----:B------:R-:W-:Y:S01]  /*08f0*/  ISETP.GE.AND P6, PT, R20, R3, PT ;  /* 0x000000031400720c */ /* 0x000fe20003fc6270 */
[----:B------:R-:W-:-:S04]  /*0900*/  @!P2 IMAD.WIDE.U32 R14, R16, 0x4, R4 ;  /* 0x00000004100ea825 */ /* 0x000fc800078e0004 */
[--C-:B------:R-:W-:Y:S02]  /*0910*/  @!P1 IMAD.WIDE.U32 R16, R17, 0x4, R4.reuse ;  /* 0x0000000411109825 */ /* 0x100fe400078e0004 */
[----:B------:R-:W2:Y:S04]  /*0920*/  @!P2 LDG.E R15, desc[UR6][R14.64] ;  /* 0x000000060e0fa981 */ /* 0x000ea8000c1e1900 */
[----:B------:R-:W2:Y:S02]  /*0930*/  @!P1 LDG.E R17, desc[UR6][R16.64] ;  /* 0x0000000610119981 */ /* 0x000ea4000c1e1900 */
[----:B------:R-:W-:-:S06]  /*0940*/  @!P6 IMAD.WIDE.U32 R20, R20, 0x4, R4 ;  /* 0x000000041414e825 */ /* 0x000fcc00078e0004 */
[----:B------:R-:W2:Y:S01]  /*0950*/  @!P6 LDG.E R21, desc[UR6][R20.64] ;  /* 0x000000061415e981 */ /* 0x000ea2000c1e1900 */
[----:B---3--:R-:W-:-:S04]  /*0960*/  @!P5 FFMA R0, R9, R9, R0 ;  /* 0x000000090900d223 */ /* 0x008fc80000000000 */
[----:B----4-:R-:W-:-:S04]  /*0970*/  @!P4 FFMA R0, R11, R11, R0 ;  /* 0x0000000b0b00c223 */ /* 0x010fc80000000000 */
[----:B-----5:R-:W-:Y:S01]  /*0980*/  @!P3 FFMA R0, R13, R13, R0 ;  /* 0x0000000d0d00b223 */ /* 0x020fe20000000000 */
[----:B------:R-:W-:-:S03]  /*0990*/  UIADD3 UR4, UPT, UPT, UR4, 0x8, URZ ;  /* 0x0000000804047890 */ /* 0x000fc6000fffe0ff */
[----:B--2---:R-:W-:-:S04]  /*09a0*/  @!P2 FFMA R0, R15, R15, R0 ;  /* 0x0000000f0f00a223 */ /* 0x004fc80000000000 */
[----:B------:R-:W-:-:S04]  /*09b0*/  @!P1 FFMA R0, R17, R17, R0 ;  /* 0x0000001111009223 */ /* 0x000fc80000000000 */
[----:B------:R-:W-:-:S04]  /*09c0*/  @!P0 FFMA R0, R19, R19, R0 ;  /* 0x0000001313008223 */ /* 0x000fc80000000000 */
[----:B------:R-:W-:-:S07]  /*09d0*/  @!P6 FFMA R0, R21, R21, R0 ;  /* 0x000000151500e223 */ /* 0x000fce0000000000 */
.L_x_126:
[----:B------:R-:W-:Y:S05]  /*09e0*/  BRA.U !UP1, `(.L_x_123) ;  /* 0x0000000109bc7547 */ /* 0x000fea000b800000 */
[----:B------:R-:W-:Y:S02]  /*09f0*/  UISETP.GE.U32.AND UP0, UPT, UR9, 0x4, UPT ;  /* 0x000000040900788c */ /* 0x000fe4000bf06070 */
[----:B------:R-:W-:-:S04]  /*0a00*/  ULOP3.LUT UR5, UR5, 0x3, URZ, 0xc0, !UPT ;  /* 0x0000000305057892 */ /* 0x000fc8000f8ec0ff */
[----:B------:R-:W-:-:S03]  /*0a10*/  UISETP.NE.AND UP1, UPT, UR5, URZ, UPT ;  /* 0x000000ff0500728c */ /* 0x000fc6000bf25270 */
[----:B------:R-:W-:Y:S08]  /*0a20*/  BRA.U !UP0, `(.L_x_127) ;  /* 0x0000000108587547 */ /* 0x000ff0000b800000 */
[----:B------:R-:W-:-:S06]  /*0a30*/  USHF.L.U32 UR8, UR4, 0xa, URZ ;  /* 0x0000000a04087899 */ /* 0x000fcc00080006ff */
[----:B0-----:R-:W-:-:S04]  /*0a40*/  LOP3.LUT R8, R2, UR8, RZ, 0xfc, !PT ;  /* 0x0000000802087c12 */ /* 0x001fc8000f8efcff */
[C---:B------:R-:W-:Y:S01]  /*0a50*/  ISETP.GE.AND P0, PT, R8.reuse, R3, PT ;  /* 0x000000030800720c */ /* 0x040fe20003f06270 */
[C---:B------:R-:W-:Y:S01]  /*0a60*/  VIADD R12, R8.reuse, 0x800 ;  /* 0x00000800080c7836 */ /* 0x040fe20000000000 */
[C---:B------:R-:W-:Y:S01]  /*0a70*/  IADD3 R10, PT, PT, R8.reuse, 0x400, RZ ;  /* 0x00000400080a7810 */ /* 0x040fe20007ffe0ff */
[----:B------:R-:W-:-:S03]  /*0a80*/  VIADD R14, R8, 0xc00 ;  /* 0x00000c00080e7836 */ /* 0x000fc60000000000 */
[-C--:B------:R-:W-:Y:S02]  /*0a90*/  ISETP.GE.AND P1, PT, R10, R3.reuse, PT ;  /* 0x000000030a00720c */ /* 0x080fe40003f26270 */
[-C--:B------:R-:W-:Y:S02]  /*0aa0*/  ISETP.GE.AND P2, PT, R12, R3.reuse, PT ;  /* 0x000000030c00720c */ /* 0x080fe40003f46270 */
[----:B------:R-:W-:-:S03]  /*0ab0*/  ISETP.GE.AND P3, PT, R14, R3, PT ;  /* 0x000000030e00720c */ /* 0x000fc60003f66270 */
[----:B------:R-:W-:-:S06]  /*0ac0*/  @!P0 IMAD.WIDE.U32 R8, R8, 0x4, R4 ;  /* 0x0000000408088825 */ /* 0x000fcc00078e0004 */
[--C-:B------:R-:W-:Y:S01]  /*0ad0*/  @!P1 IMAD.WIDE.U32 R10, R10, 0x4, R4.reuse ;  /* 0x000000040a0a9825 */ /* 0x100fe200078e0004 */
[----:B------:R-:W2:Y:S03]  /*0ae0*/  @!P0 LDG.E R9, desc[UR6][R8.64] ;  /* 0x0000000608098981 */ /* 0x000ea6000c1e1900 */
[--C-:B------:R-:W-:Y:S02]  /*0af0*/  @!P2 IMAD.WIDE.U32 R12, R12, 0x4, R4.reuse ;  /* 0x000000040c0ca825 */ /* 0x100fe400078e0004 */
[----:B------:R-:W3:Y:S02]  /*0b00*/  @!P1 LDG.E R11, desc[UR6][R10.64] ;  /* 0x000000060a0b9981 */ /* 0x000ee4000c1e1900 */
[----:B------:R-:W-:Y:S02]  /*0b10*/  @!P3 IMAD.WIDE.U32 R14, R14, 0x4, R4 ;  /* 0x000000040e0eb825 */ /* 0x000fe400078e0004 */
[----:B------:R-:W4:Y:S04]  /*0b20*/  @!P2 LDG.E R13, desc[UR6][R12.64] ;  /* 0x000000060c0da981 */ /* 0x000f28000c1e1900 */
[----:B------:R-:W5:Y:S01]  /*0b30*/  @!P3 LDG.E R15, desc[UR6][R14.64] ;  /* 0x000000060e0fb981 */ /* 0x000f62000c1e1900 */
[----:B------:R-:W-:Y:S01]  /*0b40*/  UIADD3 UR4, UPT, UPT, UR4, 0x4, URZ ;  /* 0x0000000404047890 */ /* 0x000fe2000fffe0ff */
[----:B--2---:R-:W-:-:S04]  /*0b50*/  @!P0 FFMA R0, R9, R9, R0 ;  /* 0x0000000909008223 */ /* 0x004fc80000000000 */
[----:B---3--:R-:W-:-:S04]  /*0b60*/  @!P1 FFMA R0, R11, R11, R0 ;  /* 0x0000000b0b009223 */ /* 0x008fc80000000000 */
[----:B----4-:R-:W-:-:S04]  /*0b70*/  @!P2 FFMA R0, R13, R13, R0 ;  /* 0x0000000d0d00a223 */ /* 0x010fc80000000000 */
[----:B-----5:R-:W-:-:S07]  /*0b80*/  @!P3 FFMA R0, R15, R15, R0 ;  /* 0x0000000f0f00b223 */ /* 0x020fce0000000000 */
.L_x_127:
[----:B------:R-:W-:Y:S05]  /*0b90*/  BRA.U !UP1, `(.L_x_123) ;  /* 0x0000000109507547 */ /* 0x000fea000b800000 */
[----:B------:R-:W1:Y:S01]  /*0ba0*/  LDCU.64 UR8, c[0x0][0x388] ;  /* 0x00007100ff0877ac */ /* 0x000e620008000a00 */
[C---:B------:R-:W-:Y:S02]  /*0bb0*/  SHF.L.U64.HI R9, R6.reuse, 0x2, R7 ;  /* 0x0000000206097819 */ /* 0x040fe40000010207 */
[----:B------:R-:W-:Y:S01]  /*0bc0*/  SHF.L.U32 R8, R6, 0x2, RZ ;  /* 0x0000000206087819 */ /* 0x000fe200000006ff */
[----:B------:R-:W-:Y:S02]  /*0bd0*/  USHF.L.U32 UR4, UR4, 0xa, URZ ;  /* 0x0000000a04047899 */ /* 0x000fe400080006ff */
[----:B------:R-:W-:-:S04]  /*0be0*/  UIADD3 UR5, UPT, UPT, -UR5, URZ, URZ ;  /* 0x000000ff05057290 */ /* 0x000fc8000fffe1ff */
[----:B0-----:R-:W-:-:S05]  /*0bf0*/  LOP3.LUT R11, R2, UR4, RZ, 0xfc, !PT ;  /* 0x00000004020b7c12 */ /* 0x001fca000f8efcff */
[----:B------:R-:W-:Y:S01]  /*0c00*/  IMAD.WIDE.U32 R2, R11, 0x4, R8 ;  /* 0x000000040b027825 */ /* 0x000fe200078e0008 */
[----:B------:R-:W0:Y:S02]  /*0c10*/  LDCU UR4, c[0x0][0x398] ;  /* 0x00007300ff0477ac */ /* 0x000e240008000800 */
[----:B-1----:R-:W-:-:S04]  /*0c20*/  IADD3 R2, P0, PT, R2, UR8, RZ ;  /* 0x0000000802027c10 */ /* 0x002fc8000ff1e0ff */
[----:B------:R-:W-:-:S09]  /*0c30*/  IADD3.X R9, PT, PT, R3, UR9, RZ, P0, !PT ;  /* 0x0000000903097c10 */ /* 0x000fd200087fe4ff */
.L_x_128:
[----:B0-----:R-:W-:-:S13]  /*0c40*/  ISETP.GE.AND P0, PT, R11, UR4, PT ;  /* 0x000000040b007c0c */ /* 0x001fda000bf06270 */
[----:B------:R-:W-:-:S06]  /*0c50*/  @!P0 IMAD.MOV.U32 R3, RZ, RZ, R9 ;  /* 0x000000ffff038224 */ /* 0x000fcc00078e0009 */
[----:B------:R0:W2:Y:S01]  /*0c60*/  @!P0 LDG.E R3, desc[UR6][R2.64] ;  /* 0x0000000602038981 */ /* 0x0000a2000c1e1900 */
[----:B------:R-:W-:Y:S01]  /*0c70*/  UIADD3 UR5, UPT, UPT, UR5, 0x1, URZ ;  /* 0x0000000105057890 */ /* 0x000fe2000fffe0ff */
[----:B------:R-:W-:-:S03]  /*0c80*/  VIADD R11, R11, 0x400 ;  /* 0x000004000b0b7836 */ /* 0x000fc60000000000 */
[----:B------:R-:W-:Y:S01]  /*0c90*/  UISETP.NE.AND UP0, UPT, UR5, URZ, UPT ;  /* 0x000000ff0500728c */ /* 0x000fe2000bf05270 */
[----:B0-----:R-:W-:-:S04]  /*0ca0*/  IADD3 R2, P1, PT, R2, 0x1000, RZ ;  /* 0x0000100002027810 */ /* 0x001fc80007f3e0ff */
[----:B------:R-:W-:Y:S01]  /*0cb0*/  IADD3.X R9, PT, PT, RZ, R9, RZ, P1, !PT ;  /* 0x00000009ff097210 */ /* 0x000fe20000ffe4ff */
[----:B--2---:R-:W-:-:S03]  /*0cc0*/  @!P0 FFMA R0, R3, R3, R0 ;  /* 0x0000000303008223 */ /* 0x004fc60000000000 */
[----:B------:R-:W-:Y:S05]  /*0cd0*/  BRA.U UP0, `(.L_x_128) ;  /* 0xfffffffd00d87547 */ /* 0x000fea000b83ffff */
.L_x_123:
[----:B------:R-:W1:Y:S01]  /*0ce0*/  S2R R8, SR_TID.X ;  /* 0x0000000000087919 */ /* 0x000e620000002100 */
[----:B------:R-:W2:Y:S01]  /*0cf0*/  S2UR UR5, SR_CgaCtaId ;  /* 0x00000000000579c3 */ /* 0x000ea20000008800 */
[----:B------:R-:W-:Y:S01]  /*0d00*/  UMOV UR4, 0x400 ;  /* 0x0000040000047882 */ /* 0x000fe20000000000 */
[----:B------:R-:W3:Y:S02]  /*0d10*/  LDCU UR8, c[0x0][0x360] ;  /* 0x00006c00ff0877ac */ /* 0x000ee40008000800 */
[----:B---3--:R-:W-:Y:S02]  /*0d20*/  UISETP.GE.U32.AND UP0, UPT, UR8, 0x2, UPT ;  /* 0x000000020800788c */ /* 0x008fe4000bf06070 */
[----:B--2---:R-:W-:-:S06]  /*0d30*/  ULEA UR4, UR5, UR4, 0x18 ;  /* 0x0000000405047291 */ /* 0x004fcc000f8ec0ff */
[C---:B-1----:R-:W-:Y:S02]  /*0d40*/  LEA R3, R8.reuse, UR4, 0x2 ;  /* 0x0000000408037c11 */ /* 0x042fe4000f8e10ff */
[----:B------:R-:W-:-:S03]  /*0d50*/  ISETP.NE.AND P1, PT, R8, RZ, PT ;  /* 0x000000ff0800720c */ /* 0x000fc60003f25270 */
[----:B------:R1:W-:Y:S01]  /*0d60*/  STS [R3], R0 ;  /* 0x0000000003007388 */ /* 0x0003e20000000800 */
[----:B------:R-:W-:Y:S06]  /*0d70*/  BAR.SYNC.DEFER_BLOCKING 0x0 ;  /* 0x0000000000007b1d */ /* 0x000fec0000010000 */
[----:B------:R-:W-:Y:S05]  /*0d80*/  BRA.U !UP0, `(.L_x_129) ;  /* 0x0000000108307547 */ /* 0x000fea000b800000 */
[----:B-1----:R-:W-:-:S07]  /*0d90*/  IMAD.U32 R0, RZ, RZ, UR8 ;  /* 0x00000008ff007e24 */ /* 0x002fce000f8e00ff */
.L_x_130:
[----:B------:R-:W-:-:S04]  /*0da0*/  SHF.R.U32.HI R11, RZ, 0x1, R0 ;  /* 0x00000001ff0b7819 */ /* 0x000fc80000011600 */
[----:B------:R-:W-:-:S13]  /*0db0*/  ISETP.GE.U32.AND P0, PT, R8, R11, PT ;  /* 0x0000000b0800720c */ /* 0x000fda0003f06070 */
[----:B0-----:R-:W-:Y:S01]  /*0dc0*/  @!P0 IMAD R2, R11, 0x4, R3 ;  /* 0x000000040b028824 */ /* 0x001fe200078e0203 */
[----:B------:R-:W-:Y:S05]  /*0dd0*/  @!P0 LDS R9, [R3] ;  /* 0x0000000003098984 */ /* 0x000fea0000000800 */
[----:B------:R-:W0:Y:S02]  /*0de0*/  @!P0 LDS R2, [R2] ;  /* 0x0000000002028984 */ /* 0x000e240000000800 */
[----:B0-----:R-:W-:-:S05]  /*0df0*/  @!P0 FADD R10, R2, R9 ;  /* 0x00000009020a8221 */ /* 0x001fca0000000000 */
[----:B------:R2:W-:Y:S01]  /*0e00*/  @!P0 STS [R3], R10 ;  /* 0x0000000a03008388 */ /* 0x0005e20000000800 */
[----:B------:R-:W-:Y:S01]  /*0e10*/  BAR.SYNC.DEFER_BLOCKING 0x0 ;  /* 0x0000000000007b1d */ /* 0x000fe20000010000 */
[----:B------:R-:W-:Y:S02]  /*0e20*/  ISETP.GT.U32.AND P0, PT, R0, 0x3, PT ;  /* 0x000000030000780c */ /* 0x000fe40003f04070 */
[----:B------:R-:W-:-:S11]  /*0e30*/  MOV R0, R11 ;  /* 0x0000000b00007202 */ /* 0x000fd60000000f00 */
[----:B--2---:R-:W-:Y:S05]  /*0e40*/  @P0 BRA `(.L_x_130) ;  /* 0xfffffffc00d40947 */ /* 0x004fea000383ffff */
.L_x_129:
[----:B------:R-:W-:Y:S04]  /*0e50*/  BSSY.RECONVERGENT B0, `(.L_x_131) ;  /* 0x0000033000007945 */ /* 0x000fe80003800200 */
[----:B------:R-:W-:Y:S05]  /*0e60*/  @P1 BRA `(.L_x_132) ;  /* 0x0000000000c41947 */ /* 0x000fea0003800000 */
[----:B------:R-:W2:Y:S01]  /*0e70*/  S2UR UR5, SR_CgaCtaId ;  /* 0x00000000000579c3 */ /* 0x000ea20000008800 */
[----:B------:R-:W-:Y:S02]  /*0e80*/  UMOV UR4, 0x400 ;  /* 0x0000040000047882 */ /* 0x000fe40000000000 */
[----:B--2---:R-:W-:Y:S01]  /*0e90*/  ULEA UR4, UR5, UR4, 0x18 ;  /* 0x0000000405047291 */ /* 0x004fe2000f8ec0ff */
[----:B------:R-:W2:Y:S08]  /*0ea0*/  LDCU UR5, c[0x0][0x398] ;  /* 0x00007300ff0577ac */ /* 0x000eb00008000800 */
[----:B-1----:R-:W1:Y:S01]  /*0eb0*/  LDS R0, [UR4] ;  /* 0x00000004ff007984 */ /* 0x002e620008000800 */
[----:B--2---:R-:W-:-:S04]  /*0ec0*/  I2FP.F32.S32 R3, UR5 ;  /* 0x0000000500037c45 */ /* 0x004fc80008201400 */
[----:B0-----:R-:W0:Y:S02]  /*0ed0*/  MUFU.RCP R2, R3 ;  /* 0x0000000300027308 */ /* 0x001e240000001000 */
[----:B0-----:R-:W-:-:S04]  /*0ee0*/  FFMA R9, -R3, R2, 1 ;  /* 0x3f80000003097423 */ /* 0x001fc80000000102 */
[----:B------:R-:W-:Y:S02]  /*0ef0*/  FFMA R9, R2, R9, R2 ;  /* 0x0000000902097223 */ /* 0x000fe40000000002 */
[----:B-1----:R-:W0:Y:S02]  /*0f00*/  FCHK P0, R0, R3 ;  /* 0x0000000300007302 */ /* 0x002e240000000000 */
[----:B------:R-:W-:-:S04]  /*0f10*/  FFMA R2, R0, R9, RZ ;  /* 0x0000000900027223 */ /* 0x000fc800000000ff */
[----:B------:R-:W-:-:S04]  /*0f20*/  FFMA R10, -R3, R2, R0 ;  /* 0x00000002030a7223 */ /* 0x000fc80000000100 */
[----:B------:R-:W-:Y:S01]  /*0f30*/  FFMA R2, R9, R10, R2 ;  /* 0x0000000a09027223 */ /* 0x000fe20000000002 */
[----:B0-----:R-:W-:Y:S06]  /*0f40*/  @!P0 BRA `(.L_x_133) ;  /* 0x00000000000c8947 */ /* 0x001fec0003800000 */
[----:B------:R-:W-:-:S07]  /*0f50*/  MOV R2, 0xf70 ;  /* 0x00000f7000027802 */ /* 0x000fce0000000f00 */
[----:B------:R-:W-:Y:S05]  /*0f60*/  CALL.REL.NOINC `($__internal_7_$__cuda_sm3x_div_rn_noftz_f32_slowpath) ;  /* 0x0000001400f07944 */ /* 0x000fea0003c00000 */
[----:B------:R-:W-:-:S07]  /*0f70*/  IMAD.MOV.U32 R2, RZ, RZ, R0 ;  /* 0x000000ffff027224 */ /* 0x000fce00078e0000 */
.L_x_133:
[----:B------:R-:W-:Y:S01]  /*0f80*/  FADD R3, R2, 9.9999999747524270788e-07 ;  /* 0x358637bd02037421 */ /* 0x000fe20000000000 */
[----:B------:R-:W-:Y:S03]  /*0f90*/  BSSY.RECONVERGENT B1, `(.L_x_134) ;  /* 0x000000c000017945 */ /* 0x000fe60003800200 */
[----:B------:R-:W-:Y:S01]  /*0fa0*/  VIADD R0, R3, 0xf3000000 ;  /* 0xf300000003007836 */ /* 0x000fe20000000000 */
[----:B------:R0:W1:Y:S04]  /*0fb0*/  MUFU.RSQ R2, R3 ;  /* 0x0000000300027308 */ /* 0x0000680000001400 */
[----:B------:R-:W-:-:S13]  /*0fc0*/  ISETP.GT.U32.AND P0, PT, R0, 0x727fffff, PT ;  /* 0x727fffff0000780c */ /* 0x000fda0003f04070 */
[----:B01----:R-:W-:Y:S05]  /*0fd0*/  @!P0 BRA `(.L_x_135) ;  /* 0x00000000000c8947 */ /* 0x003fea0003800000 */
[----:B------:R-:W-:-:S07]  /*0fe0*/  MOV R12, 0x1000 ;  /* 0x00001000000c7802 */ /* 0x000fce0000000f00 */
[----:B------:R-:W-:Y:S05]  /*0ff0*/  CALL.REL.NOINC `($__internal_6_$__cuda_sm20_sqrt_rn_f32_slowpath) ;  /* 0x00000014006c7944 */ /* 0x000fea0003c00000 */
[----:B------:R-:W-:Y:S05]  /*1000*/  BRA `(.L_x_136) ;  /* 0x0000000000107947 */ /* 0x000fea0003800000 */
.L_x_135:
[----:B------:R-:W-:Y:S01]  /*1010*/  FMUL.FTZ R0, R3, R2 ;  /* 0x0000000203007220 */ /* 0x000fe20000410000 */
[----:B------:R-:W-:-:S03]  /*1020*/  FMUL.FTZ R2, R2, 0.5 ;  /* 0x3f00000002027820 */ /* 0x000fc60000410000 */
[----:B------:R-:W-:-:S04]  /*1030*/  FFMA R3, -R0, R0, R3 ;  /* 0x0000000000037223 */ /* 0x000fc80000000103 */
[----:B------:R-:W-:-:S07]  /*1040*/  FFMA R0, R3, R2, R0 ;  /* 0x0000000203007223 */ /* 0x000fce0000000000 */
.L_x_136:
[----:B------:R-:W-:Y:S05]  /*1050*/  BSYNC.RECONVERGENT B1 ;  /* 0x0000000000017941 */ /* 0x000fea0003800200 */
.L_x_134:
[----:B------:R-:W-:Y:S01]  /*1060*/  IADD3 R2, PT, PT, R0, 0x1800000, RZ ;  /* 0x0180000000027810 */ /* 0x000fe20007ffe0ff */
[----:B------:R-:W-:Y:S03]  /*1070*/  BSSY.RECONVERGENT B1, `(.L_x_137) ;  /* 0x000000c000017945 */ /* 0x000fe60003800200 */
[----:B------:R-:W-:-:S04]  /*1080*/  LOP3.LUT R2, R2, 0x7f800000, RZ, 0xc0, !PT ;  /* 0x7f80000002027812 */ /* 0x000fc800078ec0ff */
[----:B------:R-:W-:-:S13]  /*1090*/  ISETP.GT.U32.AND P0, PT, R2, 0x1ffffff, PT ;  /* 0x01ffffff0200780c */ /* 0x000fda0003f04070 */
[----:B------:R-:W-:Y:S05]  /*10a0*/  @P0 BRA `(.L_x_138) ;  /* 0x0000000000100947 */ /* 0x000fea0003800000 */
[----:B------:R-:W-:-:S07]  /*10b0*/  MOV R10, 0x10d0 ;  /* 0x000010d0000a7802 */ /* 0x000fce0000000f00 */
[----:B------:R-:W-:Y:S05]  /*10c0*/  CALL.REL.NOINC `($__internal_5_$__cuda_sm20_rcp_rn_f32_slowpath) ;  /* 0x0000001000687944 */ /* 0x000fea0003c00000 */
[----:B------:R-:W-:Y:S01]  /*10d0*/  IMAD.MOV.U32 R2, RZ, RZ, R3 ;  /* 0x000000ffff027224 */ /* 0x000fe200078e0003 */
[----:B------:R-:W-:Y:S06]  /*10e0*/  BRA `(.L_x_139) ;  /* 0x0000000000107947 */ /* 0x000fec0003800000 */
.L_x_138:
[----:B------:R-:W0:Y:S02]  /*10f0*/  MUFU.RCP R3, R0 ;  /* 0x0000000000037308 */ /* 0x000e240000001000 */
[----:B0-----:R-:W-:-:S04]  /*1100*/  FFMA R2, R3, R0, -1 ;  /* 0xbf80000003027423 */ /* 0x001fc80000000000 */
[----:B------:R-:W-:-:S04]  /*1110*/  FADD.FTZ R2, -R2, -RZ ;  /* 0x800000ff02027221 */ /* 0x000fc80000010100 */
[----:B------:R-:W-:-:S07]  /*1120*/  FFMA R2, R3, R2, R3 ;  /* 0x0000000203027223 */ /* 0x000fce0000000003 */
.L_x_139:
[----:B------:R-:W-:Y:S05]  /*1130*/  BSYNC.RECONVERGENT B1 ;  /* 0x0000000000017941 */ /* 0x000fea0003800200 */
.L_x_137:
[----:B------:R-:W0:Y:S01]  /*1140*/  S2UR UR5, SR_CgaCtaId ;  /* 0x00000000000579c3 */ /* 0x000e220000008800 */
[----:B------:R-:W-:Y:S02]  /*1150*/  UMOV UR4, 0x400 ;  /* 0x0000040000047882 */ /* 0x000fe40000000000 */
[----:B0-----:R-:W-:-:S09]  /*1160*/  ULEA UR4, UR5, UR4, 0x18 ;  /* 0x0000000405047291 */ /* 0x001fd2000f8ec0ff */
[----:B------:R2:W-:Y:S03]  /*1170*/  STS [UR4], R2 ;  /* 0x00000002ff007988 */ /* 0x0005e60008000804 */
.L_x_132:
[----:B------:R-:W-:Y:S05]  /*1180*/  BSYNC.RECONVERGENT B0 ;  /* 0x0000000000007941 */ /* 0x000fea0003800200 */
.L_x_131:
[----:B------:R-:W3:Y:S01]  /*1190*/  LDC R11, c[0x0][0x39c] ;  /* 0x0000e700ff0b7b82 */ /* 0x000ee20000000800 */
[----:B------:R-:W-:-:S07]  /*11a0*/  UMOV UR4, 0x400 ;  /* 0x0000040000047882 */ /* 0x000fce0000000000 */
[----:B------:R-:W4:Y:S08]  /*11b0*/  S2UR UR5, SR_CgaCtaId ;  /* 0x00000000000579c3 */ /* 0x000f300000008800 */
[----:B------:R-:W-:Y:S01]  /*11c0*/  BAR.SYNC.DEFER_BLOCKING 0x0 ;  /* 0x0000000000007b1d */ /* 0x000fe20000010000 */
[----:B---3--:R-:W-:Y:S01]  /*11d0*/  ISETP.GE.AND P0, PT, R11, 0x1, PT ;  /* 0x000000010b00780c */ /* 0x008fe20003f06270 */
[----:B----4-:R-:W-:-:S12]  /*11e0*/  ULEA UR4, UR5, UR4, 0x18 ;  /* 0x0000000405047291 */ /* 0x010fd8000f8ec0ff */
[----:B------:R-:W-:Y:S05]  /*11f0*/  @!P0 EXIT ;  /* 0x000000000000894d */ /* 0x000fea0003800000 */
[C---:B------:R-:W-:Y:S01]  /*1200*/  ISETP.GE.U32.AND P0, PT, R11.reuse, 0x8, PT ;  /* 0x000000080b00780c */ /* 0x040fe20003f06070 */
[----:B-1----:R-:W1:Y:S01]  /*1210*/  LDS R0, [UR4] ;  /* 0x00000004ff007984 */ /* 0x002e620008000800 */
[----:B------:R-:W-:Y:S01]  /*1220*/  LOP3.LUT R10, R11, 0x7, RZ, 0xc0, !PT ;  /* 0x000000070b0a7812 */ /* 0x000fe200078ec0ff */
[----:B------:R-:W-:-:S10]  /*1230*/  IMAD.MOV.U32 R9, RZ, RZ, RZ ;  /* 0x000000ffff097224 */ /* 0x000fd400078e00ff */
[----:B------:R-:W-:Y:S05]  /*1240*/  @!P0 BRA `(.L_x_140) ;  /* 0x0000000800088947 */ /* 0x000fea0003800000 */
[----:B0-2---:R-:W0:Y:S01]  /*1250*/  LDC.64 R2, c[0x0][0x390] ;  /* 0x0000e400ff027b82 */ /* 0x005e220000000a00 */
[----:B------:R-:W-:Y:S01]  /*1260*/  LOP3.LUT R9, R11, 0x7ffffff8, RZ, 0xc0, !PT ;  /* 0x7ffffff80b097812 */ /* 0x000fe200078ec0ff */
[----:B------:R-:W2:Y:S01]  /*1270*/  LDCU UR8, c[0x0][0x398] ;  /* 0x00007300ff0877ac */ /* 0x000ea20008000800 */
[----:B------:R-:W3:Y:S01]  /*1280*/  LDCU.64 UR10, c[0x0][0x380] ;  /* 0x00007000ff0a77ac */ /* 0x000ee20008000a00 */
[----:B------:R-:W-:-:S05]  /*1290*/  UMOV UR4, URZ ;  /* 0x000000ff00047c82 */ /* 0x000fca0008000000 */
.L_x_143:
[----:B------:R-:W-:-:S06]  /*12a0*/  USHF.L.U32 UR5, UR4, 0xa, URZ ;  /* 0x0000000a04057899 */ /* 0x000fcc00080006ff */
[----:B-1----:R-:W-:-:S04]  /*12b0*/  LOP3.LUT R11, R8, UR5, RZ, 0xfc, !PT ;  /* 0x00000005080b7c12 */ /* 0x002fc8000f8efcff */
[----:B--2---:R-:W-:-:S13]  /*12c0*/  ISETP.GE.AND P0, PT, R11, UR8, PT ;  /* 0x000000080b007c0c */ /* 0x004fda000bf06270 */
[----:B------:R-:W2:Y:S01]  /*12d0*/  @!P0 LDC.64 R18, c[0x0][0x390] ;  /* 0x0000e400ff128b82 */ /* 0x000ea20000000a00 */
[----:B------:R-:W-:-:S06]  /*12e0*/  @!P0 IMAD.WIDE.U32 R20, R11, 0x4, R4 ;  /* 0x000000040b148825 */ /* 0x000fcc00078e0004 */
[----:B------:R-:W1:Y:S01]  /*12f0*/  @!P0 LDG.E R21, desc[UR6][R20.64] ;  /* 0x0000000614158981 */ /* 0x000e62000c1e1900 */
[C---:B------:R-:W-:Y:S01]  /*1300*/  IADD3 R17, PT, PT, R11.reuse, 0x400, RZ ;  /* 0x000004000b117810 */ /* 0x040fe20007ffe0ff */
[----:B------:R-:W4:Y:S01]  /*1310*/  @!P0 LDC.64 R12, c[0x0][0x380] ;  /* 0x0000e000ff0c8b82 */ /* 0x000f220000000a00 */
[----:B--2---:R-:W-:-:S06]  /*1320*/  @!P0 IMAD.WIDE.U32 R18, R11, 0x4, R18 ;  /* 0x000000040b128825 */ /* 0x004fcc00078e0012 */
[----:B------:R-:W2:Y:S01]  /*1330*/  @!P0 LDG.E R18, desc[UR6][R18.64] ;  /* 0x0000000612128981 */ /* 0x000ea2000c1e1900 */
[----:B------:R-:W-:Y:S02]  /*1340*/  ISETP.GE.AND P1, PT, R17, UR8, PT ;  /* 0x0000000811007c0c */ /* 0x000fe4000bf26270 */
[----:B------:R-:W-:-:S11]  /*1350*/  @!P0 IADD3 R16, P2, PT, R6, R11, RZ ;  /* 0x0000000b06108210 */ /* 0x000fd60007f5e0ff */
[----:B------:R-:W5:Y:S01]  /*1360*/  @!P1 LDC.64 R14, c[0x0][0x390] ;  /* 0x0000e400ff0e9b82 */ /* 0x000f620000000a00 */
[----:B------:R-:W-:Y:S01]  /*1370*/  @!P0 IMAD.X R22, RZ, RZ, R7, P2 ;  /* 0x000000ffff168224 */ /* 0x000fe200010e0607 */
[----:B----4-:R-:W-:-:S04]  /*1380*/  @!P0 LEA R12, P2, R16, R12, 0x2 ;  /* 0x0000000c100c8211 */ /* 0x010fc800078410ff */
[----:B------:R-:W-:Y:S01]  /*1390*/  @!P0 LEA.HI.X R13, R16, R13, R22, 0x2, P2 ;  /* 0x0000000d100d8211 */ /* 0x000fe200010f1416 */
[----:B-1----:R-:W-:Y:S01]  /*13a0*/  @!P0 FMUL R23, R0, R21 ;  /* 0x0000001500178220 */ /* 0x002fe20000400000 */
[----:B------:R-:W-:Y:S01]  /*13b0*/  VIADD R25, R11, 0x800 ;  /* 0x000008000b197836 */ /* 0x000fe20000000000 */
[----:B------:R-:W1:Y:S02]  /*13c0*/  @!P1 LDC.64 R20, c[0x0][0x380] ;  /* 0x0000e000ff149b82 */ /* 0x000e640000000a00 */
[----:B--2---:R-:W-:Y:S01]  /*13d0*/  @!P0 FMUL R27, R18, R23 ;  /* 0x00000017121b8220 */ /* 0x004fe20000400000 */
[----:B------:R-:W-:-:S04]  /*13e0*/  @!P1 IMAD.WIDE.U32 R18, R17, 0x4, R4 ;  /* 0x0000000411129825 */ /* 0x000fc800078e0004 */
[----:B-----5:R-:W-:Y:S01]  /*13f0*/  @!P1 IMAD.WIDE.U32 R22, R17, 0x4, R14 ;  /* 0x0000000411169825 */ /* 0x020fe200078e000e */
[----:B------:R2:W-:Y:S04]  /*1400*/  @!P0 STG.E desc[UR6][R12.64], R27 ;  /* 0x0000001b0c008986 */ /* 0x0005e8000c101906 */
[----:B------:R-:W4:Y:S04]  /*1410*/  @!P1 LDG.E R19, desc[UR6][R18.64] ;  /* 0x0000000612139981 */ /* 0x000f28000c1e1900 */
[----:B------:R-:W5:Y:S01]  /*1420*/  @!P1 LDG.E R22, desc[UR6][R22.64] ;  /* 0x0000000616169981 */ /* 0x000f62000c1e1900 */
[----:B------:R-:W-:-:S02]  /*1430*/  ISETP.GE.AND P0, PT, R25, UR8, PT ;  /* 0x0000000819007c0c */ /* 0x000fc4000bf06270 */
[----:B------:R-:W-:-:S11]  /*1440*/  @!P1 IADD3 R17, P2, PT, R6, R17, RZ ;  /* 0x0000001106119210 */ /* 0x000fd60007f5e0ff */
[----:B------:R-:W3:Y:S01]  /*1450*/  @!P0 LDC.64 R14, c[0x0][0x390] ;  /* 0x0000e400ff0e8b82 */ /* 0x000ee20000000a00 */
[----:B------:R-:W-:Y:S02]  /*1460*/  @!P1 IADD3.X R24, PT, PT, RZ, R7, RZ, P2, !PT ;  /* 0x00000007ff189210 */ /* 0x000fe400017fe4ff */
[----:B-1----:R-:W-:-:S04]  /*1470*/  @!P1 LEA R16, P2, R17, R20, 0x2 ;  /* 0x0000001411109211 */ /* 0x002fc800078410ff */
[----:B------:R-:W-:Y:S01]  /*1480*/  @!P1 LEA.HI.X R17, R17, R21, R24, 0x2, P2 ;  /* 0x0000001511119211 */ /* 0x000fe200010f1418 */
[C---:B---3--:R-:W-:Y:S02]  /*1490*/  @!P0 IMAD.WIDE.U32 R20, R25.reuse, 0x4, R14 ;  /* 0x0000000419148825 */ /* 0x048fe400078e000e */
[----:B------:R-:W1:Y:S02]  /*14a0*/  @!P0 LDC.64 R14, c[0x0][0x380] ;  /* 0x0000e000ff0e8b82 */ /* 0x000e640000000a00 */
[----:B----4-:R-:W-:Y:S01]  /*14b0*/  @!P1 FMUL R29, R0, R19 ;  /* 0x00000013001d9220 */ /* 0x010fe20000400000 */
[----:B------:R-:W-:-:S04]  /*14c0*/  @!P0 IMAD.WIDE.U32 R18, R25, 0x4, R4 ;  /* 0x0000000419128825 */ /* 0x000fc800078e0004 */
[----:B-----5:R-:W-:-:S05]  /*14d0*/  @!P1 FMUL R29, R22, R29 ;  /* 0x0000001d161d9220 */ /* 0x020fca0000400000 */
[----:B------:R3:W-:Y:S04]  /*14e0*/  @!P1 STG.E desc[UR6][R16.64], R29 ;  /* 0x0000001d10009986 */ /* 0x0007e8000c101906 */
[----:B------:R-:W4:Y:S04]  /*14f0*/  @!P0 LDG.E R19, desc[UR6][R18.64] ;  /* 0x0000000612138981 */ /* 0x000f28000c1e1900 */
[----:B------:R-:W5:Y:S01]  /*1500*/  @!P0 LDG.E R20, desc[UR6][R20.64] ;  /* 0x0000000614148981 */ /* 0x000f62000c1e1900 */
[----:B------:R-:W-:-:S05]  /*1510*/  VIADD R23, R11, 0xc00 ;  /* 0x00000c000b177836 */ /* 0x000fca0000000000 */
[----:B------:R-:W-:Y:S02]  /*1520*/  ISETP.GE.AND P1, PT, R23, UR8, PT ;  /* 0x0000000817007c0c */ /* 0x000fe4000bf26270 */
[----:B------:R-:W-:-:S11]  /*1530*/  @!P0 IADD3 R22, P2, PT, R6, R25, RZ ;  /* 0x0000001906168210 */ /* 0x000fd60007f5e0ff */
[----:B--2---:R-:W2:Y:S01]  /*1540*/  @!P1 LDC.64 R12, c[0x0][0x390] ;  /* 0x0000e400ff0c9b82 */ /* 0x004ea20000000a00 */
[----:B------:R-:W-:Y:S01]  /*1550*/  @!P0 IMAD.X R24, RZ, RZ, R7, P2 ;  /* 0x000000ffff188224 */ /* 0x000fe200010e0607 */
[----:B-1----:R-:W-:-:S04]  /*1560*/  @!P0 LEA R14, P2, R22, R14, 0x2 ;  /* 0x0000000e160e8211 */ /* 0x002fc800078410ff */
[----:B------:R-:W-:Y:S02]  /*1570*/  @!P0 LEA.HI.X R15, R22, R15, R24, 0x2, P2 ;  /* 0x0000000f160f8211 */ /* 0x000fe400010f1418 */
[----:B---3--:R-:W1:Y:S01]  /*1580*/  @!P1 LDC.64 R16, c[0x0][0x380] ;  /* 0x0000e000ff109b82 */ /* 0x008e620000000a00 */
[----:B----4-:R-:W-:Y:S01]  /*1590*/  @!P0 FMUL R25, R0, R19 ;  /* 0x0000001300198220 */ /* 0x010fe20000400000 */
[----:B------:R-:W-:-:S04]  /*15a0*/  @!P1 IMAD.WIDE.U32 R18, R23, 0x4, R4 ;  /* 0x0000000417129825 */ /* 0x000fc800078e0004 */
[----:B-----5:R-:W-:Y:S01]  /*15b0*/  @!P0 FMUL R27, R20, R25 ;  /* 0x00000019141b8220 */ /* 0x020fe20000400000 */
[----:B--2---:R-:W-:-:S04]  /*15c0*/  @!P1 IMAD.WIDE.U32 R20, R23, 0x4, R12 ;  /* 0x0000000417149825 */ /* 0x004fc800078e000c */
[----:B------:R2:W-:Y:S04]  /*15d0*/  @!P0 STG.E desc[UR6][R14.64], R27 ;  /* 0x0000001b0e008986 */ /* 0x0005e8000c101906 */
[----:B------:R-:W3:Y:S04]  /*15e0*/  @!P1 LDG.E R19, desc[UR6][R18.64] ;  /* 0x0000000612139981 */ /* 0x000ee8000c1e1900 */
[----:B------:R-:W4:Y:S01]  /*15f0*/  @!P1 LDG.E R20, desc[UR6][R20.64] ;  /* 0x0000000614149981 */ /* 0x000f22000c1e1900 */
[----:B------:R-:W-:-:S04]  /*1600*/  IADD3 R25, PT, PT, R11, 0x1000, RZ ;  /* 0x000010000b197810 */ /* 0x000fc80007ffe0ff */
[----:B------:R-:W-:Y:S02]  /*1610*/  ISETP.GE.AND P0, PT, R25, UR8, PT ;  /* 0x0000000819007c0c */ /* 0x000fe4000bf06270 */
[----:B------:R-:W-:-:S11]  /*1620*/  @!P1 IADD3 R22, P2, PT, R6, R23, RZ ;  /* 0x0000001706169210 */ /* 0x000fd60007f5e0ff */
[----:B------:R-:W5:Y:S01]  /*1630*/  @!P0 LDC.64 R12, c[0x0][0x390] ;  /* 0x0000e400ff0c8b82 */ /* 0x000f620000000a00 */
[----:B------:R-:W-:Y:S01]  /*1640*/  @!P1 IMAD.X R24, RZ, RZ, R7, P2 ;  /* 0x000000ffff189224 */ /* 0x000fe200010e0607 */
[----:B-1----:R-:W-:-:S04]  /*1650*/  @!P1 LEA R16, P2, R22, R16, 0x2 ;  /* 0x0000001016109211 */ /* 0x002fc800078410ff */
[----:B------:R-:W-:Y:S02]  /*1660*/  @!P1 LEA.HI.X R17, R22, R17, R24, 0x2, P2 ;  /* 0x0000001116119211 */ /* 0x000fe400010f1418 */
[----:B--2---:R-:W1:Y:S01]  /*1670*/  @!P0 LDC.64 R14, c[0x0][0x380] ;  /* 0x0000e000ff0e8b82 */ /* 0x004e620000000a00 */
[----:B---3--:R-:W-:Y:S01]  /*1680*/  @!P1 FMUL R23, R0, R19 ;  /* 0x0000001300179220 */ /* 0x008fe20000400000 */
[----:B------:R-:W-:-:S04]  /*1690*/  @!P0 IMAD.WIDE.U32 R18, R25, 0x4, R4 ;  /* 0x0000000419128825 */ /* 0x000fc800078e0004 */
[----:B----4-:R-:W-:Y:S01]  /*16a0*/  @!P1 FMUL R27, R20, R23 ;  /* 0x00000017141b9220 */ /* 0x010fe20000400000 */
[----:B-----5:R-:W-:-:S04]  /*16b0*/  @!P0 IMAD.WIDE.U32 R20, R25, 0x4, R12 ;  /* 0x0000000419148825 */ /* 0x020fc800078e000c */
[----:B------:R2:W-:Y:S04]  /*16c0*/  @!P1 STG.E desc[UR6][R16.64], R27 ;  /* 0x0000001b10009986 */ /* 0x0005e8000c101906 */
[----:B------:R-:W3:Y:S04]  /*16d0*/  @!P0 LDG.E R19, desc[UR6][R18.64] ;  /* 0x0000000612138981 */ /* 0x000ee8000c1e1900 */
[----:B------:R-:W4:Y:S01]  /*16e0*/  @!P0 LDG.E R20, desc[UR6][R20.64] ;  /* 0x0000000614148981 */ /* 0x000f22000c1e1900 */
[----:B------:R-:W-:-:S05]  /*16f0*/  VIADD R23, R11, 0x1400 ;  /* 0x000014000b177836 */ /* 0x000fca0000000000 */
[----:B------:R-:W-:Y:S02]  /*1700*/  ISETP.GE.AND P1, PT, R23, UR8, PT ;  /* 0x0000000817007c0c */ /* 0x000fe4000bf26270 */
[----:B------:R-:W-:-:S11]  /*1710*/  @!P0 IADD3 R22, P2, PT, R6, R25, RZ ;  /* 0x0000001906168210 */ /* 0x000fd60007f5e0ff */
[----:B------:R-:W5:Y:S01]  /*1720*/  @!P1 LDC.64 R12, c[0x0][0x390] ;  /* 0x0000e400ff0c9b82 */ /* 0x000f620000000a00 */
[----:B------:R-:W-:Y:S02]  /*1730*/  @!P0 IADD3.X R24, PT, PT, RZ, R7, RZ, P2, !PT ;  /* 0x00000007ff188210 */ /* 0x000fe400017fe4ff */
[----:B-1----:R-:W-:-:S04]  /*1740*/  @!P0 LEA R14, P2, R22, R14, 0x2 ;  /* 0x0000000e160e8211 */ /* 0x002fc800078410ff */
[----:B------:R-:W-:Y:S01]  /*1750*/  @!P0 LEA.HI.X R15, R22, R15, R24, 0x2, P2 ;  /* 0x0000000f160f8211 */ /* 0x000fe200010f1418 */
        /* <DEDUP_REMOVED lines=12> */
[----:B------:R-:W-:Y:S01]  /*1820*/  @!P1 IMAD.X R24, RZ, RZ, R7, P2 ;  /* 0x000000ffff189224 */ /* 0x000fe200010e0607 */
[----:B-1----:R-:W-:Y:S01]  /*1830*/  @!P1 LEA R16, P2, R22, R16, 0x2 ;  /* 0x0000001016109211 */ /* 0x002fe200078410ff */
[----:B--2---:R-:W-:-:S03]  /*1840*/  @!P0 IMAD.WIDE.U32 R14, R25, 0x4, R4 ;  /* 0x00000004190e8825 */ /* 0x004fc600078e0004 */
[----:B------:R-:W-:Y:S01]  /*1850*/  @!P1 LEA.HI.X R17, R22, R17, R24, 0x2, P2 ;  /* 0x0000001116119211 */ /* 0x000fe200010f1418 */
[----:B-----5:R-:W-:-:S04]  /*1860*/  @!P0 IMAD.WIDE.U32 R12, R25, 0x4, R12 ;  /* 0x00000004190c8825 */ /* 0x020fc800078e000c */
[----:B---3--:R-:W-:Y:S02]  /*1870*/  @!P1 FMUL R23, R0, R19 ;  /* 0x0000001300179220 */ /* 0x008fe40000400000 */
[----:B------:R-:W1:Y:S02]  /*1880*/  @!P0 LDC.64 R18, c[0x0][0x380] ;  /* 0x0000e000ff128b82 */ /* 0x000e640000000a00 */
[----:B----4-:R-:W-:-:S05]  /*1890*/  @!P1 FMUL R23, R20, R23 ;  /* 0x0000001714179220 */ /* 0x010fca0000400000 */
[----:B------:R2:W-:Y:S04]  /*18a0*/  @!P1 STG.E desc[UR6][R16.64], R23 ;  /* 0x0000001710009986 */ /* 0x0005e8000c101906 */
[----:B------:R-:W3:Y:S04]  /*18b0*/  @!P0 LDG.E R15, desc[UR6][R14.64] ;  /* 0x000000060e0f8981 */ /* 0x000ee8000c1e1900 */
[----:B------:R-:W4:Y:S01]  /*18c0*/  @!P0 LDG.E R12, desc[UR6][R12.64] ;  /* 0x000000060c0c8981 */ /* 0x000f22000c1e1900 */
[----:B------:R-:W-:-:S04]  /*18d0*/  @!P0 IADD3 R25, P1, PT, R6, R25, RZ ;  /* 0x0000001906198210 */ /* 0x000fc80007f3e0ff */
[----:B------:R-:W-:Y:S02]  /*18e0*/  @!P0 IADD3.X R20, PT, PT, RZ, R7, RZ, P1, !PT ;  /* 0x00000007ff148210 */ /* 0x000fe40000ffe4ff */
[----:B-1----:R-:W-:Y:S01]  /*18f0*/  @!P0 LEA R18, P1, R25, R18, 0x2 ;  /* 0x0000001219128211 */ /* 0x002fe200078210ff */
[----:B------:R-:W-:-:S03]  /*1900*/  VIADD R11, R11, 0x1c00 ;  /* 0x00001c000b0b7836 */ /* 0x000fc60000000000 */
[----:B------:R-:W-:Y:S01]  /*1910*/  @!P0 LEA.HI.X R19, R25, R19, R20, 0x2, P1 ;  /* 0x0000001319138211 */ /* 0x000fe200008f1414 */
[----:B------:R-:W-:Y:S01]  /*1920*/  UIADD3 UR4, UPT, UPT, UR4, 0x8, URZ ;  /* 0x0000000804047890 */ /* 0x000fe2000fffe0ff */
[----:B------:R-:W-:Y:S05]  /*1930*/  BSSY.RECONVERGENT B0, `(.L_x_141) ;  /* 0x0000012000007945 */ /* 0x000fea0003800200 */
[----:B------:R-:W-:Y:S01]  /*1940*/  ISETP.NE.AND P1, PT, R9, UR4, PT ;  /* 0x0000000409007c0c */ /* 0x000fe2000bf25270 */
[----:B---3--:R-:W-:-:S04]  /*1950*/  @!P0 FMUL R21, R0, R15 ;  /* 0x0000000f00158220 */ /* 0x008fc80000400000 */
[----:B----4-:R-:W-:-:S05]  /*1960*/  @!P0 FMUL R21, R12, R21 ;  /* 0x000000150c158220 */ /* 0x010fca0000400000 */
[----:B------:R2:W-:Y:S01]  /*1970*/  @!P0 STG.E desc[UR6][R18.64], R21 ;  /* 0x0000001512008986 */ /* 0x0005e2000c101906 */
[----:B------:R-:W-:-:S13]  /*1980*/  ISETP.GE.AND P0, PT, R11, UR8, PT ;  /* 0x000000080b007c0c */ /* 0x000fda000bf06270 */
[----:B--2---:R-:W-:Y:S05]  /*1990*/  @P0 BRA `(.L_x_142) ;  /* 0x00000000002c0947 */ /* 0x004fea0003800000 */
[----:B------:R-:W-:-:S04]  /*19a0*/  IMAD.WIDE.U32 R16, R11, 0x4, R4 ;  /* 0x000000040b107825 */ /* 0x000fc800078e0004 */
[----:B0-----:R-:W-:Y:S02]  /*19b0*/  IMAD.WIDE.U32 R14, R11, 0x4, R2 ;  /* 0x000000040b0e7825 */ /* 0x001fe400078e0002 */
[----:B------:R-:W2:Y:S04]  /*19c0*/  LDG.E R17, desc[UR6][R16.64] ;  /* 0x0000000610117981 */ /* 0x000ea8000c1e1900 */
[----:B------:R-:W3:Y:S01]  /*19d0*/  LDG.E R14, desc[UR6][R14.64] ;  /* 0x000000060e0e7981 */ /* 0x000ee2000c1e1900 */
[----:B------:R-:W-:-:S05]  /*19e0*/  IADD3 R13, P0, PT, R6, R11, RZ ;  /* 0x0000000b060d7210 */ /* 0x000fca0007f1e0ff */
[----:B------:R-:W-:Y:S01]  /*19f0*/  IMAD.X R18, RZ, RZ, R7, P0 ;  /* 0x000000ffff127224 */ /* 0x000fe200000e0607 */
[----:B------:R-:W-:-:S04]  /*1a00*/  LEA R12, P0, R13, UR10, 0x2 ;  /* 0x0000000a0d0c7c11 */ /* 0x000fc8000f8010ff */
[----:B------:R-:W-:Y:S01]  /*1a10*/  LEA.HI.X R13, R13, UR11, R18, 0x2, P0 ;  /* 0x0000000b0d0d7c11 */ /* 0x000fe200080f1412 */
[----:B--2---:R-:W-:-:S04]  /*1a20*/  FMUL R11, R0, R17 ;  /* 0x00000011000b7220 */ /* 0x004fc80000400000 */
[----:B---3--:R-:W-:-:S05]  /*1a30*/  FMUL R11, R14, R11 ;  /* 0x0000000b0e0b7220 */ /* 0x008fca0000400000 */
[----:B------:R1:W-:Y:S02]  /*1a40*/  STG.E desc[UR6][R12.64], R11 ;  /* 0x0000000b0c007986 */ /* 0x0003e4000c101906 */
.L_x_142:
[----:B------:R-:W-:Y:S05]  /*1a50*/  BSYNC.RECONVERGENT B0 ;  /* 0x0000000000007941 */ /* 0x000fea0003800200 */
.L_x_141:
[----:B------:R-:W-:Y:S05]  /*1a60*/  @P1 BRA `(.L_x_143) ;  /* 0xfffffff8000c1947 */ /* 0x000fea000383ffff */
.L_x_140:
[----:B------:R-:W-:-:S13]  /*1a70*/  ISETP.NE.AND P0, PT, R10, RZ, PT ;  /* 0x000000ff0a00720c */ /* 0x000fda0003f05270 */
[----:B------:R-:W-:Y:S05]  /*1a80*/  @!P0 EXIT ;  /* 0x000000000000894d */ /* 0x000fea0003800000 */
[----:B-1----:R-:W1:Y:S01]  /*1a90*/  LDC R11, c[0x0][0x39c] ;  /* 0x0000e700ff0b7b82 */ /* 0x002e620000000800 */
[----:B------:R-:W-:Y:S02]  /*1aa0*/  ISETP.GE.U32.AND P1, PT, R10, 0x4, PT ;  /* 0x000000040a00780c */ /* 0x000fe40003f26070 */
[----:B-1----:R-:W-:-:S04]  /*1ab0*/  LOP3.LUT R12, R11, 0x3, RZ, 0xc0, !PT ;  /* 0x000000030b0c7812 */ /* 0x002fc800078ec0ff */
[----:B------:R-:W-:-:S07]  /*1ac0*/  ISETP.NE.AND P0, PT, R12, RZ, PT ;  /* 0x000000ff0c00720c */ /* 0x000fce0003f05270 */
[----:B------:R-:W-:Y:S06]  /*1ad0*/  @!P1 BRA `(.L_x_144) ;  /* 0x0000000000fc9947 */ /* 0x000fec0003800000 */
[----:B------:R-:W1:Y:S01]  /*1ae0*/  LDCU UR4, c[0x0][0x398] ;  /* 0x00007300ff0477ac */ /* 0x000e620008000800 */
[----:B------:R-:W-:-:S04]  /*1af0*/  SHF.L.U32 R13, R9, 0xa, RZ ;  /* 0x0000000a090d7819 */ /* 0x000fc800000006ff */
[----:B------:R-:W-:-:S04]  /*1b00*/  LOP3.LUT R13, R13, R8, RZ, 0xfc, !PT ;  /* 0x000000080d0d7212 */ /* 0x000fc800078efcff */
[----:B-1----:R-:W-:-:S13]  /*1b10*/  ISETP.GE.AND P2, PT, R13, UR4, PT ;  /* 0x000000040d007c0c */ /* 0x002fda000bf46270 */
[----:B------:R-:W1:Y:S01]  /*1b20*/  @!P2 LDC.64 R18, c[0x0][0x390] ;  /* 0x0000e400ff12ab82 */ /* 0x000e620000000a00 */
[----:B------:R-:W-:-:S06]  /*1b30*/  @!P2 IMAD.WIDE.U32 R20, R13, 0x4, R4 ;  /* 0x000000040d14a825 */ /* 0x000fcc00078e0004 */
[----:B------:R-:W3:Y:S01]  /*1b40*/  @!P2 LDG.E R21, desc[UR6][R20.64] ;  /* 0x000000061415a981 */ /* 0x000ee2000c1e1900 */
[C---:B------:R-:W-:Y:S01]  /*1b50*/  VIADD R17, R13.reuse, 0x400 ;  /* 0x000004000d117836 */ /* 0x040fe20000000000 */
[----:B0-2---:R-:W0:Y:S01]  /*1b60*/  @!P2 LDC.64 R2, c[0x0][0x380] ;  /* 0x0000e000ff02ab82 */ /* 0x005e220000000a00 */
[----:B-1----:R-:W-:-:S06]  /*1b70*/  @!P2 IMAD.WIDE.U32 R18, R13, 0x4, R18 ;  /* 0x000000040d12a825 */ /* 0x002fcc00078e0012 */
[----:B------:R-:W2:Y:S01]  /*1b80*/  @!P2 LDG.E R18, desc[UR6][R18.64] ;  /* 0x000000061212a981 */ /* 0x000ea2000c1e1900 */
[----:B------:R-:W-:Y:S02]  /*1b90*/  ISETP.GE.AND P1, PT, R17, UR4, PT ;  /* 0x0000000411007c0c */ /* 0x000fe4000bf26270 */
[----:B------:R-:W-:-:S11]  /*1ba0*/  @!P2 IADD3 R10, P3, PT, R6, R13, RZ ;  /* 0x0000000d060aa210 */ /* 0x000fd60007f7e0ff */
[----:B------:R-:W1:Y:S01]  /*1bb0*/  @!P1 LDC.64 R14, c[0x0][0x390] ;  /* 0x0000e400ff0e9b82 */ /* 0x000e620000000a00 */
[----:B------:R-:W-:Y:S01]  /*1bc0*/  @!P2 IMAD.X R16, RZ, RZ, R7, P3 ;  /* 0x000000ffff10a224 */ /* 0x000fe200018e0607 */
[----:B0-----:R-:W-:-:S04]  /*1bd0*/  @!P2 LEA R2, P3, R10, R2, 0x2 ;  /* 0x000000020a02a211 */ /* 0x001fc800078610ff */
[----:B------:R-:W-:Y:S01]  /*1be0*/  @!P2 LEA.HI.X R3, R10, R3, R16, 0x2, P3 ;  /* 0x000000030a03a211 */ /* 0x000fe200018f1410 */
[----:B---3--:R-:W-:Y:S01]  /*1bf0*/  @!P2 FMUL R23, R0, R21 ;  /* 0x000000150017a220 */ /* 0x008fe20000400000 */
[----:B------:R-:W-:Y:S01]  /*1c00*/  IADD3 R25, PT, PT, R13, 0x800, RZ ;  /* 0x000008000d197810 */ /* 0x000fe20007ffe0ff */
[----:B------:R-:W0:Y:S02]  /*1c10*/  @!P1 LDC.64 R20, c[0x0][0x380] ;  /* 0x0000e000ff149b82 */ /* 0x000e240000000a00 */
[----:B--2---:R-:W-:Y:S01]  /*1c20*/  @!P2 FMUL R27, R18, R23 ;  /* 0x00000017121ba220 */ /* 0x004fe20000400000 */
[----:B------:R-:W-:-:S04]  /*1c30*/  @!P1 IMAD.WIDE.U32 R18, R17, 0x4, R4 ;  /* 0x0000000411129825 */ /* 0x000fc800078e0004 */
[----:B-1----:R-:W-:Y:S01]  /*1c40*/  @!P1 IMAD.WIDE.U32 R22, R17, 0x4, R14 ;  /* 0x0000000411169825 */ /* 0x002fe200078e000e */
[----:B------:R1:W-:Y:S04]  /*1c50*/  @!P2 STG.E desc[UR6][R2.64], R27 ;  /* 0x0000001b0200a986 */ /* 0x0003e8000c101906 */
[----:B------:R-:W2:Y:S04]  /*1c60*/  @!P1 LDG.E R19, desc[UR6][R18.64] ;  /* 0x0000000612139981 */ /* 0x000ea8000c1e1900 */
[----:B------:R-:W3:Y:S01]  /*1c70*/  @!P1 LDG.E R22, desc[UR6][R22.64] ;  /* 0x0000000616169981 */ /* 0x000ee2000c1e1900 */
[----:B------:R-:W-:-:S02]  /*1c80*/  ISETP.GE.AND P2, PT, R25, UR4, PT ;  /* 0x0000000419007c0c */ /* 0x000fc4000bf46270 */
[----:B------:R-:W-:-:S11]  /*1c90*/  @!P1 IADD3 R17, P3, PT, R6, R17, RZ ;  /* 0x0000001106119210 */ /* 0x000fd60007f7e0ff */
[----:B------:R-:W4:Y:S01]  /*1ca0*/  @!P2 LDC.64 R14, c[0x0][0x390] ;  /* 0x0000e400ff0eab82 */ /* 0x000f220000000a00 */
[----:B------:R-:W-:Y:S01]  /*1cb0*/  @!P1 IMAD.X R10, RZ, RZ, R7, P3 ;  /* 0x000000ffff0a9224 */ /* 0x000fe200018e0607 */
[----:B0-----:R-:W-:Y:S01]  /*1cc0*/  @!P1 LEA R16, P3, R17, R20, 0x2 ;  /* 0x0000001411109211 */ /* 0x001fe200078610ff */
[----:B-1----:R-:W-:-:S03]  /*1cd0*/  @!P2 IMAD.WIDE.U32 R2, R25, 0x4, R4 ;  /* 0x000000041902a825 */ /* 0x002fc600078e0004 */
[----:B------:R-:W-:Y:S01]  /*1ce0*/  @!P1 LEA.HI.X R17, R17, R21, R10, 0x2, P3 ;  /* 0x0000001511119211 */ /* 0x000fe200018f140a */
[----:B----4-:R-:W-:-:S04]  /*1cf0*/  @!P2 IMAD.WIDE.U32 R20, R25, 0x4, R14 ;  /* 0x000000041914a825 */ /* 0x010fc800078e000e */
[----:B--2---:R-:W-:Y:S01]  /*1d00*/  @!P1 FMUL R29, R0, R19 ;  /* 0x00000013001d9220 */ /* 0x004fe20000400000 */
[----:B------:R-:W-:Y:S01]  /*1d10*/  VIADD R13, R13, 0xc00 ;  /* 0x00000c000d0d7836 */ /* 0x000fe20000000000 */
[----:B------:R-:W0:Y:S02]  /*1d20*/  @!P2 LDC.64 R18, c[0x0][0x380] ;  /* 0x0000e000ff12ab82 */ /* 0x000e240000000a00 */
[----:B---3--:R-:W-:-:S05]  /*1d30*/  @!P1 FMUL R29, R22, R29 ;  /* 0x0000001d161d9220 */ /* 0x008fca0000400000 */
[----:B------:R1:W-:Y:S04]  /*1d40*/  @!P1 STG.E desc[UR6][R16.64], R29 ;  /* 0x0000001d10009986 */ /* 0x0003e8000c101906 */
[----:B------:R-:W2:Y:S04]  /*1d50*/  @!P2 LDG.E R3, desc[UR6][R2.64] ;  /* 0x000000060203a981 */ /* 0x000ea8000c1e1900 */
[----:B------:R-:W3:Y:S01]  /*1d60*/  @!P2 LDG.E R20, desc[UR6][R20.64] ;  /* 0x000000061414a981 */ /* 0x000ee2000c1e1900 */
[----:B------:R-:W-:Y:S02]  /*1d70*/  ISETP.GE.AND P1, PT, R13, UR4, PT ;  /* 0x000000040d007c0c */ /* 0x000fe4000bf26270 */
[----:B------:R-:W-:-:S11]  /*1d80*/  @!P2 IADD3 R25, P3, PT, R6, R25, RZ ;  /* 0x000000190619a210 */ /* 0x000fd60007f7e0ff */
[----:B------:R-:W4:Y:S01]  /*1d90*/  @!P1 LDC.64 R14, c[0x0][0x390] ;  /* 0x0000e400ff0e9b82 */ /* 0x000f220000000a00 */
[----:B------:R-:W-:Y:S02]  /*1da0*/  @!P2 IADD3.X R10, PT, PT, RZ, R7, RZ, P3, !PT ;  /* 0x00000007ff0aa210 */ /* 0x000fe40001ffe4ff */
[----:B0-----:R-:W-:Y:S01]  /*1db0*/  @!P2 LEA R18, P3, R25, R18, 0x2 ;  /* 0x000000121912a211 */ /* 0x001fe200078610ff */
[----:B-1----:R-:W-:-:S03]  /*1dc0*/  @!P1 IMAD.WIDE.U32 R16, R13, 0x4, R4 ;  /* 0x000000040d109825 */ /* 0x002fc600078e0004 */
[----:B------:R-:W-:Y:S01]  /*1dd0*/  @!P2 LEA.HI.X R19, R25, R19, R10, 0x2, P3 ;  /* 0x000000131913a211 */ /* 0x000fe200018f140a */
[----:B----4-:R-:W-:-:S04]  /*1de0*/  @!P1 IMAD.WIDE.U32 R14, R13, 0x4, R14 ;  /* 0x000000040d0e9825 */ /* 0x010fc800078e000e */
[----:B--2---:R-:W-:Y:S02]  /*1df0*/  @!P2 FMUL R23, R0, R3 ;  /* 0x000000030017a220 */ /* 0x004fe40000400000 */
[----:B------:R-:W0:Y:S02]  /*1e00*/  @!P1 LDC.64 R2, c[0x0][0x380] ;  /* 0x0000e000ff029b82 */ /* 0x000e240000000a00 */
[----:B---3--:R-:W-:-:S05]  /*1e10*/  @!P2 FMUL R23, R20, R23 ;  /* 0x000000171417a220 */ /* 0x008fca0000400000 */
[----:B------:R1:W-:Y:S04]  /*1e20*/  @!P2 STG.E desc[UR6][R18.64], R23 ;  /* 0x000000171200a986 */ /* 0x0003e8000c101906 */
[----:B------:R-:W2:Y:S04]  /*1e30*/  @!P1 LDG.E R17, desc[UR6][R16.64] ;  /* 0x0000000610119981 */ /* 0x000ea8000c1e1900 */
[----:B------:R-:W3:Y:S01]  /*1e40*/  @!P1 LDG.E R14, desc[UR6][R14.64] ;  /* 0x000000060e0e9981 */ /* 0x000ee2000c1e1900 */
[----:B------:R-:W-:-:S05]  /*1e50*/  @!P1 IADD3 R10, P2, PT, R6, R13, RZ ;  /* 0x0000000d060a9210 */ /* 0x000fca0007f5e0ff */
[----:B------:R-:W-:Y:S01]  /*1e60*/  @!P1 IMAD.X R20, RZ, RZ, R7, P2 ;  /* 0x000000ffff149224 */ /* 0x000fe200010e0607 */
[----:B0-----:R-:W-:-:S04]  /*1e70*/  @!P1 LEA R2, P2, R10, R2, 0x2 ;  /* 0x000000020a029211 */ /* 0x001fc800078410ff */
[----:B------:R-:W-:Y:S01]  /*1e80*/  @!P1 LEA.HI.X R3, R10, R3, R20, 0x2, P2 ;  /* 0x000000030a039211 */ /* 0x000fe200010f1414 */
[----:B------:R-:W-:Y:S02]  /*1e90*/  VIADD R9, R9, 0x4 ;  /* 0x0000000409097836 */ /* 0x000fe40000000000 */
[----:B--2---:R-:W-:-:S04]  /*1ea0*/  @!P1 FMUL R13, R0, R17 ;  /* 0x00000011000d9220 */ /* 0x004fc80000400000 */
[----:B---3--:R-:W-:-:S05]  /*1eb0*/  @!P1 FMUL R13, R14, R13 ;  /* 0x0000000d0e0d9220 */ /* 0x008fca0000400000 */
[----:B------:R1:W-:Y:S02]  /*1ec0*/  @!P1 STG.E desc[UR6][R2.64], R13 ;  /* 0x0000000d02009986 */ /* 0x0003e4000c101906 */
.L_x_144:
[----:B------:R-:W-:Y:S05]  /*1ed0*/  @!P0 EXIT ;  /* 0x000000000000894d */ /* 0x000fea0003800000 */
[----:B------:R-:W-:Y:S02]  /*1ee0*/  ISETP.NE.AND P1, PT, R12, 0x1, PT ;  /* 0x000000010c00780c */ /* 0x000fe40003f25270 */
[----:B------:R-:W-:-:S04]  /*1ef0*/  LOP3.LUT R11, R11, 0x1, RZ, 0xc0, !PT ;  /* 0x000000010b0b7812 */ /* 0x000fc800078ec0ff */
[----:B------:R-:W-:-:S07]  /*1f00*/  ISETP.NE.U32.AND P0, PT, R11, 0x1, PT ;  /* 0x000000010b00780c */ /* 0x000fce0003f05070 */
[----:B------:R-:W-:Y:S06]  /*1f10*/  @!P1 BRA `(.L_x_145) ;  /* 0x0000000000849947 */ /* 0x000fec0003800000 */
[----:B------:R-:W3:Y:S01]  /*1f20*/  LDCU UR4, c[0x0][0x398] ;  /* 0x00007300ff0477ac */ /* 0x000ee20008000800 */
[----:B01----:R-:W-:-:S04]  /*1f30*/  SHF.L.U32 R3, R9, 0xa, RZ ;  /* 0x0000000a09037819 */ /* 0x003fc800000006ff */
[----:B------:R-:W-:-:S04]  /*1f40*/  LOP3.LUT R17, R3, R8, RZ, 0xfc, !PT ;  /* 0x0000000803117212 */ /* 0x000fc800078efcff */
[----:B---3--:R-:W-:-:S13]  /*1f50*/  ISETP.GE.AND P1, PT, R17, UR4, PT ;  /* 0x0000000411007c0c */ /* 0x008fda000bf26270 */
[----:B------:R-:W0:Y:S01]  /*1f60*/  @!P1 LDC.64 R12, c[0x0][0x390] ;  /* 0x0000e400ff0c9b82 */ /* 0x000e220000000a00 */
[----:B------:R-:W-:-:S06]  /*1f70*/  @!P1 IMAD.WIDE.U32 R14, R17, 0x4, R4 ;  /* 0x00000004110e9825 */ /* 0x000fcc00078e0004 */
[----:B------:R-:W3:Y:S01]  /*1f80*/  @!P1 LDG.E R15, desc[UR6][R14.64] ;  /* 0x000000060e0f9981 */ /* 0x000ee2000c1e1900 */
[C---:B------:R-:W-:Y:S01]  /*1f90*/  VIADD R19, R17.reuse, 0x400 ;  /* 0x0000040011137836 */ /* 0x040fe20000000000 */
[----:B--2---:R-:W1:Y:S01]  /*1fa0*/  @!P1 LDC.64 R2, c[0x0][0x380] ;  /* 0x0000e000ff029b82 */ /* 0x004e620000000a00 */
[----:B0-----:R-:W-:-:S06]  /*1fb0*/  @!P1 IMAD.WIDE.U32 R12, R17, 0x4, R12 ;  /* 0x00000004110c9825 */ /* 0x001fcc00078e000c */
[----:B------:R-:W2:Y:S01]  /*1fc0*/  @!P1 LDG.E R12, desc[UR6][R12.64] ;  /* 0x000000060c0c9981 */ /* 0x000ea2000c1e1900 */
[----:B------:R-:W-:Y:S02]  /*1fd0*/  ISETP.GE.AND P2, PT, R19, UR4, PT ;  /* 0x0000000413007c0c */ /* 0x000fe4000bf46270 */
[----:B------:R-:W-:-:S11]  /*1fe0*/  @!P1 IADD3 R16, P3, PT, R6, R17, RZ ;  /* 0x0000001106109210 */ /* 0x000fd60007f7e0ff */
[----:B------:R-:W0:Y:S01]  /*1ff0*/  @!P2 LDC.64 R10, c[0x0][0x390] ;  /* 0x0000e400ff0aab82 */ /* 0x000e220000000a00 */
[----:B------:R-:W-:Y:S01]  /*2000*/  @!P1 IMAD.X R18, RZ, RZ, R7, P3 ;  /* 0x000000ffff129224 */ /* 0x000fe200018e0607 */
[----:B-1----:R-:W-:-:S04]  /*2010*/  @!P1 LEA R2, P3, R16, R2, 0x2 ;  /* 0x0000000210029211 */ /* 0x002fc800078610ff */
[----:B------:R-:W-:Y:S02]  /*2020*/  @!P1 LEA.HI.X R3, R16, R3, R18, 0x2, P3 ;  /* 0x0000000310039211 */ /* 0x000fe400018f1412 */
[----:B------:R-:W1:Y:S01]  /*2030*/  @!P2 LDC.64 R20, c[0x0][0x380] ;  /* 0x0000e000ff14ab82 */ /* 0x000e620000000a00 */
[----:B0-----:R-:W-:-:S04]  /*2040*/  @!P2 IMAD.WIDE.U32 R10, R19, 0x4, R10 ;  /* 0x00000004130aa825 */ /* 0x001fc800078e000a */
[----:B---3--:R-:W-:-:S04]  /*2050*/  @!P1 FMUL R17, R0, R15 ;  /* 0x0000000f00119220 */ /* 0x008fc80000400000 */
[----:B--2---:R-:W-:Y:S01]  /*2060*/  @!P1 FMUL R17, R12, R17 ;  /* 0x000000110c119220 */ /* 0x004fe20000400000 */
[----:B------:R-:W-:-:S04]  /*2070*/  @!P2 IMAD.WIDE.U32 R12, R19, 0x4, R4 ;  /* 0x00000004130ca825 */ /* 0x000fc800078e0004 */
[----:B------:R3:W-:Y:S04]  /*2080*/  @!P1 STG.E desc[UR6][R2.64], R17 ;  /* 0x0000001102009986 */ /* 0x0007e8000c101906 */
[----:B------:R-:W2:Y:S04]  /*2090*/  @!P2 LDG.E R13, desc[UR6][R12.64] ;  /* 0x000000060c0da981 */ /* 0x000ea8000c1e1900 */
[----:B------:R-:W4:Y:S01]  /*20a0*/  @!P2 LDG.E R10, desc[UR6][R10.64] ;  /* 0x000000060a0aa981 */ /* 0x000f22000c1e1900 */
[----:B------:R-:W-:-:S04]  /*20b0*/  @!P2 IADD3 R15, P1, PT, R6, R19, RZ ;  /* 0x00000013060fa210 */ /* 0x000fc80007f3e0ff */
[----:B------:R-:W-:Y:S02]  /*20c0*/  @!P2 IADD3.X R16, PT, PT, RZ, R7, RZ, P1, !PT ;  /* 0x00000007ff10a210 */ /* 0x000fe40000ffe4ff */
[----:B-1----:R-:W-:-:S04]  /*20d0*/  @!P2 LEA R14, P1, R15, R20, 0x2 ;  /* 0x000000140f0ea211 */ /* 0x002fc800078210ff */
[----:B------:R-:W-:Y:S01]  /*20e0*/  @!P2 LEA.HI.X R15, R15, R21, R16, 0x2, P1 ;  /* 0x000000150f0fa211 */ /* 0x000fe200008f1410 */
[----:B------:R-:W-:Y:S02]  /*20f0*/  VIADD R9, R9, 0x2 ;  /* 0x0000000209097836 */ /* 0x000fe40000000000 */
[----:B--2---:R-:W-:-:S04]  /*2100*/  @!P2 FMUL R19, R0, R13 ;  /* 0x0000000d0013a220 */ /* 0x004fc80000400000 */
[----:B----4-:R-:W-:-:S05]  /*2110*/  @!P2 FMUL R19, R10, R19 ;  /* 0x000000130a13a220 */ /* 0x010fca0000400000 */
[----:B------:R3:W-:Y:S02]  /*2120*/  @!P2 STG.E desc[UR6][R14.64], R19 ;  /* 0x000000130e00a986 */ /* 0x0007e4000c101906 */
.L_x_145:
[----:B------:R-:W-:Y:S05]  /*2130*/  @P0 EXIT ;  /* 0x000000000000094d */ /* 0x000fea0003800000 */
[----:B------:R-:W4:Y:S01]  /*2140*/  LDCU UR4, c[0x0][0x398] ;  /* 0x00007300ff0477ac */ /* 0x000f220008000800 */
[----:B------:R-:W-:-:S05]  /*2150*/  IMAD.SHL.U32 R9, R9, 0x400, RZ ;  /* 0x0000040009097824 */ /* 0x000fca00078e00ff */
[----:B------:R-:W-:-:S04]  /*2160*/  LOP3.LUT R9, R9, R8, RZ, 0xfc, !PT ;  /* 0x0000000809097212 */ /* 0x000fc800078efcff */
[----:B----4-:R-:W-:-:S13]  /*2170*/  ISETP.GE.AND P0, PT, R9, UR4, PT ;  /* 0x0000000409007c0c */ /* 0x010fda000bf06270 */
[----:B------:R-:W-:Y:S05]  /*2180*/  @P0 EXIT ;  /* 0x000000000000094d */ /* 0x000fea0003800000 */
[----:B0123--:R-:W0:Y:S01]  /*2190*/  LDC.64 R2, c[0x0][0x390] ;  /* 0x0000e400ff027b82 */ /* 0x00fe220000000a00 */
[C---:B------:R-:W-:Y:S01]  /*21a0*/  IMAD.WIDE.U32 R4, R9.reuse, 0x4, R4 ;  /* 0x0000000409047825 */ /* 0x040fe200078e0004 */
[----:B------:R-:W1:Y:S05]  /*21b0*/  LDCU.64 UR4, c[0x0][0x380] ;  /* 0x00007000ff0477ac */ /* 0x000e6a0008000a00 */
[----:B------:R-:W2:Y:S01]  /*21c0*/  LDG.E R5, desc[UR6][R4.64] ;  /* 0x0000000604057981 */ /* 0x000ea2000c1e1900 */
[----:B0-----:R-:W-:-:S06]  /*21d0*/  IMAD.WIDE.U32 R2, R9, 0x4, R2 ;  /* 0x0000000409027825 */ /* 0x001fcc00078e0002 */
[----:B------:R-:W3:Y:S01]  /*21e0*/  LDG.E R2, desc[UR6][R2.64] ;  /* 0x0000000602027981 */ /* 0x000ee2000c1e1900 */
[----:B------:R-:W-:-:S04]  /*21f0*/  IADD3 R8, P0, PT, R6, R9, RZ ;  /* 0x0000000906087210 */ /* 0x000fc80007f1e0ff */
[----:B------:R-:W-:Y:S02]  /*2200*/  IADD3.X R7, PT, PT, RZ, R7, RZ, P0, !PT ;  /* 0x00000007ff077210 */ /* 0x000fe400007fe4ff */
[----:B-1----:R-:W-:-:S04]  /*2210*/  LEA R6, P0, R8, UR4, 0x2 ;  /* 0x0000000408067c11 */ /* 0x002fc8000f8010ff */
[----:B------:R-:W-:Y:S01]  /*2220*/  LEA.HI.X R7, R8, UR5, R7, 0x2, P0 ;  /* 0x0000000508077c11 */ /* 0x000fe200080f1407 */
[----:B--2---:R-:W-:-:S04]  /*2230*/  FMUL R9, R0, R5 ;  /* 0x0000000500097220 */ /* 0x004fc80000400000 */
[----:B---3--:R-:W-:-:S05]  /*2240*/  FMUL R9, R2, R9 ;  /* 0x0000000902097220 */ /* 0x008fca0000400000 */
[----:B------:R-:W-:Y:S01]  /*2250*/  STG.E desc[UR6][R6.64], R9 ;  /* 0x0000000906007986 */ /* 0x000fe2000c101906 */
[----:B------:R-:W-:Y:S05]  /*2260*/  EXIT ;  /* 0x000000000000794d */ /* 0x000fea0003800000 */
        .weak           $__internal_5_$__cuda_sm20_rcp_rn_f32_slowpath
        .type           $__internal_5_$__cuda_sm20_rcp_rn_f32_slowpath,@function
        .size           $__internal_5_$__cuda_sm20_rcp_rn_f32_slowpath,($__internal_6_$__cuda_sm20_sqrt_rn_f32_slowpath - $__internal_5_$__cuda_sm20_rcp_rn_f32_slowpath)
$__internal_5_$__cuda_sm20_rcp_rn_f32_slowpath:
[----:B------:R-:W-:Y:S01]  /*2270*/  IMAD.SHL.U32 R2, R0, 0x2, RZ ;  /* 0x0000000200027824 */ /* 0x000fe200078e00ff */
[----:B------:R-:W-:Y:S04]  /*2280*/  BSSY.RECONVERGENT B2, `(.L_x_146) ;  /* 0x0000030000027945 */ /* 0x000fe80003800200 */
[----:B------:R-:W-:-:S04]  /*2290*/  SHF.R.U32.HI R11, RZ, 0x18, R2 ;  /* 0x00000018ff0b7819 */ /* 0x000fc80000011602 */
[----:B------:R-:W-:-:S13]  /*22a0*/  ISETP.NE.U32.AND P0, PT, R11, RZ, PT ;  /* 0x000000ff0b00720c */ /* 0x000fda0003f05070 */
[----:B------:R-:W-:Y:S05]  /*22b0*/  @P0 BRA `(.L_x_147) ;  /* 0x0000000000280947 */ /* 0x000fea0003800000 */
[----:B------:R-:W-:-:S05]  /*22c0*/  IMAD.SHL.U32 R2, R0, 0x2, RZ ;  /* 0x0000000200027824 */ /* 0x000fca00078e00ff */
        /* <DEDUP_REMOVED lines=9> */
.L_x_147:
[----:B------:R-:W-:-:S04]  /*2360*/  IADD3 R13, PT, PT, R11, -0xfd, RZ ;  /* 0xffffff030b0d7810 */ /* 0x000fc80007ffe0ff */
        /* <DEDUP_REMOVED lines=28> */
[----:B------:R-:W-:-:S05]  /*2530*/  @!P0 VIADD R3, R3, 0x1 ;  /* 0x0000000103038836 */ /* 0x000fca0000000000 */
[----:B------:R-:W-:-:S04]  /*2540*/  @!P1 SHF.L.U32 R3, R3, 0x1, RZ ;  /* 0x0000000103039819 */ /* 0x000fc800000006ff */
[----:B------:R-:W-:Y:S01]  /*2550*/  LOP3.LUT R3, R3, 0x80000000, R0, 0xf8, !PT ;  /* 0x8000000003037812 */ /* 0x000fe200078ef800 */
[----:B------:R-:W-:Y:S06]  /*2560*/  BRA `(.L_x_148) ;  /* 0x0000000000047947 */ /* 0x000fec0003800000 */
.L_x_149:
[----:B------:R0:W1:Y:S02]  /*2570*/  MUFU.RCP R3, R0 ;  /* 0x0000000000037308 */ /* 0x0000640000001000 */
.L_x_148:
[----:B------:R-:W-:Y:S05]  /*2580*/  BSYNC.RECONVERGENT B2 ;  /* 0x0000000000027941 */ /* 0x000fea0003800200 */
.L_x_146:
[----:B------:R-:W-:-:S04]  /*2590*/  IMAD.MOV.U32 R11, RZ, RZ, 0x0 ;  /* 0x00000000ff0b7424 */ /* 0x000fc800078e00ff */
[----:B01----:R-:W-:Y:S05]  /*25a0*/  RET.REL.NODEC R10 `(_Z24rmsnorm_kernel_multiheadPfS_S_iii) ;  /* 0xffffffd80a947950 */ /* 0x003fea0003c3ffff */
        .weak           $__internal_6_$__cuda_sm20_sqrt_rn_f32_slowpath
        .type           $__internal_6_$__cuda_sm20_sqrt_rn_f32_slowpath,@function
        .size           $__internal_6_$__cuda_sm20_sqrt_rn_f32_slowpath,($__internal_7_$__cuda_sm3x_div_rn_noftz_f32_slowpath - $__internal_6_$__cuda_sm20_sqrt_rn_f32_slowpath)
$__internal_6_$__cuda_sm20_sqrt_rn_f32_slowpath:
[----:B------:R-:W-:-:S13]  /*25b0*/  LOP3.LUT P0, RZ, R3, 0x7fffffff, RZ, 0xc0, !PT ;  /* 0x7fffffff03ff7812 */ /* 0x000fda000780c0ff */
[----:B------:R-:W-:Y:S01]  /*25c0*/  @!P0 IMAD.MOV.U32 R2, RZ, RZ, R3 ;  /* 0x000000ffff028224 */ /* 0x000fe200078e0003 */
[----:B------:R-:W-:Y:S06]  /*25d0*/  @!P0 BRA `(.L_x_150) ;  /* 0x0000000000448947 */ /* 0x000fec0003800000 */
[----:B------:R-:W-:Y:S02]  /*25e0*/  FSETP.GEU.FTZ.AND P0, PT, R3, RZ, PT ;  /* 0x000000ff0300720b */ /* 0x000fe40003f1e000 */
[----:B------:R-:W-:-:S11]  /*25f0*/  MOV R0, R3 ;  /* 0x0000000300007202 */ /* 0x000fd60000000f00 */
[----:B------:R-:W-:Y:S01]  /*2600*/  @!P0 IMAD.MOV.U32 R2, RZ, RZ, 0x7fffffff ;  /* 0x7fffffffff028424 */ /* 0x000fe200078e00ff */
[----:B------:R-:W-:Y:S06]  /*2610*/  @!P0 BRA `(.L_x_150) ;  /* 0x0000000000348947 */ /* 0x000fec0003800000 */
[----:B------:R-:W-:-:S13]  /*2620*/  FSETP.GTU.FTZ.AND P0, PT, |R0|, +INF , PT ;  /* 0x7f8000000000780b */ /* 0x000fda0003f1c200 */
[----:B------:R-:W-:Y:S01]  /*2630*/  @P0 FADD.FTZ R2, R0, 1 ;  /* 0x3f80000000020421 */ /* 0x000fe20000010000 */
[----:B------:R-:W-:Y:S06]  /*2640*/  @P0 BRA `(.L_x_150) ;  /* 0x0000000000280947 */ /* 0x000fec0003800000 */
[----:B------:R-:W-:-:S13]  /*2650*/  FSETP.NEU.FTZ.AND P0, PT, |R0|, +INF , PT ;  /* 0x7f8000000000780b */ /* 0x000fda0003f1d200 */
[----:B------:R-:W-:-:S04]  /*2660*/  @P0 FFMA R3, R0, 1.84467440737095516160e+19, RZ ;  /* 0x5f80000000030823 */ /* 0x000fc800000000ff */
[----:B------:R-:W0:Y:S02]  /*2670*/  @P0 MUFU.RSQ R2, R3 ;  /* 0x0000000300020308 */ /* 0x000e240000001400 */
[----:B0-----:R-:W-:Y:S01]  /*2680*/  @P0 FMUL.FTZ R10, R3, R2 ;  /* 0x00000002030a0220 */ /* 0x001fe20000410000 */
[----:B------:R-:W-:Y:S01]  /*2690*/  @P0 FMUL.FTZ R11, R2, 0.5 ;  /* 0x3f000000020b0820 */ /* 0x000fe20000410000 */
[----:B------:R-:W-:Y:S02]  /*26a0*/  @!P0 IMAD.MOV.U32 R2, RZ, RZ, R0 ;  /* 0x000000ffff028224 */ /* 0x000fe400078e0000 */
[----:B------:R-:W-:-:S04]  /*26b0*/  @P0 FADD.FTZ R9, -R10, -RZ ;  /* 0x800000ff0a090221 */ /* 0x000fc80000010100 */
[----:B------:R-:W-:-:S04]  /*26c0*/  @P0 FFMA R9, R10, R9, R3 ;  /* 0x000000090a090223 */ /* 0x000fc80000000003 */
[----:B------:R-:W-:-:S04]  /*26d0*/  @P0 FFMA R9, R9, R11, R10 ;  /* 0x0000000b09090223 */ /* 0x000fc8000000000a */
[----:B------:R-:W-:-:S07]  /*26e0*/  @P0 FMUL.FTZ R2, R9, 2.3283064365386962891e-10 ;  /* 0x2f80000009020820 */ /* 0x000fce0000410000 */
.L_x_150:
[----:B------:R-:W-:Y:S01]  /*26f0*/  MOV R0, R2 ;  /* 0x0000000200007202 */ /* 0x000fe20000000f00 */
[----:B------:R-:W-:Y:S02]  /*2700*/  IMAD.MOV.U32 R2, RZ, RZ, R12 ;  /* 0x000000ffff027224 */ /* 0x000fe400078e000c */
[----:B------:R-:W-:-:S04]  /*2710*/  IMAD.MOV.U32 R3, RZ, RZ, 0x0 ;  /* 0x00000000ff037424 */ /* 0x000fc800078e00ff */
[----:B------:R-:W-:Y:S05]  /*2720*/  RET.REL.NODEC R2 `(_Z24rmsnorm_kernel_multiheadPfS_S_iii) ;  /* 0xffffffd802347950 */ /* 0x000fea0003c3ffff */
        .weak           $__internal_7_$__cuda_sm3x_div_rn_noftz_f32_slowpath
        .type           $__internal_7_$__cuda_sm3x_div_rn_noftz_f32_slowpath,@function
        .size           $__internal_7_$__cuda_sm3x_div_rn_noftz_f32_slowpath,(.L_x_204 - $__internal_7_$__cuda_sm3x_div_rn_noftz_f32_slowpath)
$__internal_7_$__cuda_sm3x_div_rn_noftz_f32_slowpath:
[----:B------:R-:W-:Y:S01]  /*2730*/  SHF.R.U32.HI R10, RZ, 0x17, R3 ;  /* 0x00000017ff0a7819 */ /* 0x000fe20000011603 */
[--C-:B------:R-:W-:Y:S01]  /*2740*/  IMAD.MOV.U32 R12, RZ, RZ, R0.reuse ;  /* 0x000000ffff0c7224 */ /* 0x100fe200078e0000 */
[----:B------:R-:W-:Y:S02]  /*2750*/  SHF.R.U32.HI R9, RZ, 0x17, R0 ;  /* 0x00000017ff097819 */ /* 0x000fe40000011600 */
[----:B------:R-:W-:Y:S02]  /*2760*/  LOP3.LUT R10, R10, 0xff, RZ, 0xc0, !PT ;  /* 0x000000ff0a0a7812 */ /* 0x000fe400078ec0ff */
[----:B------:R-:W-:Y:S02]  /*2770*/  LOP3.LUT R11, R9, 0xff, RZ, 0xc0, !PT ;  /* 0x000000ff090b7812 */ /* 0x000fe400078ec0ff */
[----:B------:R-:W-:Y:S02]  /*2780*/  IADD3 R15, PT, PT, R10, -0x1, RZ ;  /* 0xffffffff0a0f7810 */ /* 0x000fe40007ffe0ff */
[----:B------:R-:W-:Y:S01]  /*2790*/  MOV R13, R3 ;  /* 0x00000003000d7202 */ /* 0x000fe20000000f00 */
[----:B------:R-:W-:Y:S01]  /*27a0*/  VIADD R14, R11, 0xffffffff ;  /* 0xffffffff0b0e7836 */ /* 0x000fe20000000000 */
[----:B------:R-:W-:-:S04]  /*27b0*/  ISETP.GT.U32.AND P0, PT, R15, 0xfd, PT ;  /* 0x000000fd0f00780c */ /* 0x000fc80003f04070 */
[----:B------:R-:W-:-:S13]  /*27c0*/  ISETP.GT.U32.OR P0, PT, R14, 0xfd, P0 ;  /* 0x000000fd0e00780c */ /* 0x000fda0000704470 */
[----:B------:R-:W-:Y:S01]  /*27d0*/  @!P0 IMAD.MOV.U32 R9, RZ, RZ, RZ ;  /* 0x000000ffff098224 */ /* 0x000fe200078e00ff */
        /* <DEDUP_REMOVED lines=19> */
[----:B------:R-:W-:Y:S01]  /*2910*/  @P0 IMAD.MOV.U32 R9, RZ, RZ, RZ ;  /* 0x000000ffff090224 */ /* 0x000fe200078e00ff */
[----:B------:R-:W-:Y:S01]  /*2920*/  @!P0 MOV R9, 0xffffffc0 ;  /* 0xffffffc000098802 */ /* 0x000fe20000000f00 */
[----:B------:R-:W-:Y:S01]  /*2930*/  @!P0 FFMA R12, R0, 1.84467440737095516160e+19, RZ ;  /* 0x5f800000000c8823 */ /* 0x000fe200000000ff */
[----:B------:R-:W-:-:S03]  /*2940*/  @!P1 FFMA R13, R3, 1.84467440737095516160e+19, RZ ;  /* 0x5f800000030d9823 */ /* 0x000fc600000000ff */
[----:B------:R-:W-:-:S07]  /*2950*/  @!P1 VIADD R9, R9, 0x40 ;  /* 0x0000004009099836 */ /* 0x000fce0000000000 */
.L_x_151:
[----:B------:R-:W-:Y:S02]  /*2960*/  LEA R0, R10, 0xc0800000, 0x17 ;  /* 0xc08000000a007811 */ /* 0x000fe400078eb8ff */
[----:B------:R-:W-:-:S03]  /*2970*/  IADD3 R11, PT, PT, R11, -0x7f, RZ ;  /* 0xffffff810b0b7810 */ /* 0x000fc60007ffe0ff */
[----:B------:R-:W-:Y:S01]  /*2980*/  IMAD.IADD R13, R13, 0x1, -R0 ;  /* 0x000000010d0d7824 */ /* 0x000fe200078e0a00 */
[C---:B------:R-:W-:Y:S01]  /*2990*/  IADD3 R10, PT, PT, R11.reuse, 0x7f, -R10 ;  /* 0x0000007f0b0a7810 */ /* 0x040fe20007ffe80a */
[----:B------:R-:W-:Y:S02]  /*29a0*/  IMAD R0, R11, -0x800000, R12 ;  /* 0xff8000000b007824 */ /* 0x000fe400078e020c */
[----:B------:R-:W0:Y:S01]  /*29b0*/  MUFU.RCP R3, R13 ;  /* 0x0000000d00037308 */ /* 0x000e220000001000 */
[----:B------:R-:W-:Y:S01]  /*29c0*/  FADD.FTZ R15, -R13, -RZ ;  /* 0x800000ff0d0f7221 */ /* 0x000fe20000010100 */
[----:B------:R-:W-:-:S03]  /*29d0*/  IMAD.IADD R10, R10, 0x1, R9 ;  /* 0x000000010a0a7824 */ /* 0x000fc600078e0209 */
        /* <DEDUP_REMOVED lines=8> */
[----:B------:R-:W-:-:S04]  /*2a60*/  LOP3.LUT R3, R3, 0xff, RZ, 0xc0, !PT ;  /* 0x000000ff03037812 */ /* 0x000fc800078ec0ff */
[----:B------:R-:W-:-:S05]  /*2a70*/  IADD3 R11, PT, PT, R3, R10, RZ ;  /* 0x0000000a030b7210 */ /* 0x000fca0007ffe0ff */
        /* <DEDUP_REMOVED lines=11> */
[CCC-:B------:R-:W-:Y:S01]  /*2b30*/  FFMA.RM R10, R14.reuse, R12.reuse, R17.reuse ;  /* 0x0000000c0e0a7223 */ /* 0x1c0fe20000004011 */
[C---:B------:R-:W-:Y:S02]  /*2b40*/  ISETP.NE.AND P2, PT, R11.reuse, RZ, PT ;  /* 0x000000ff0b00720c */ /* 0x040fe40003f45270 */
[----:B------:R-:W-:Y:S02]  /*2b50*/  ISETP.NE.AND P1, PT, R11, RZ, PT ;  /* 0x000000ff0b00720c */ /* 0x000fe40003f25270 */
[----:B------:R-:W-:Y:S01]  /*2b60*/  LOP3.LUT R9, R3, 0x7fffff, RZ, 0xc0, !PT ;  /* 0x007fffff03097812 */ /* 0x000fe200078ec0ff */
[----:B------:R-:W-:Y:S01]  /*2b70*/  FFMA.RP R3, R14, R12, R17 ;  /* 0x0000000c0e037223 */ /* 0x000fe20000008011 */
[----:B------:R-:W-:Y:S01]  /*2b80*/  IADD3 R12, PT, PT, R11, 0x20, RZ ;  /* 0x000000200b0c7810 */ /* 0x000fe20007ffe0ff */
[----:B------:R-:W-:Y:S01]  /*2b90*/  IMAD.MOV R11, RZ, RZ, -R11 ;  /* 0x000000ffff0b7224 */ /* 0x000fe200078e0a0b */
        /* <DEDUP_REMOVED lines=10> */
[----:B------:R-:W-:-:S04]  /*2c40*/  LOP3.LUT R3, R3, R10, RZ, 0xc0, !PT ;  /* 0x0000000a03037212 */ /* 0x000fc800078ec0ff */
[----:B------:R-:W-:-:S04]  /*2c50*/  IADD3 R3, PT, PT, R12, R3, RZ ;  /* 0x000000030c037210 */ /* 0x000fc80007ffe0ff */
[----:B------:R-:W-:Y:S01]  /*2c60*/  LOP3.LUT R0, R3, R0, RZ, 0xfc, !PT ;  /* 0x0000000003007212 */ /* 0x000fe200078efcff */
[----:B------:R-:W-:Y:S06]  /*2c70*/  BRA `(.L_x_158) ;  /* 0x0000000000347947 */ /* 0x000fec0003800000 */
.L_x_157:
[----:B------:R-:W-:-:S04]  /*2c80*/  LOP3.LUT R0, R0, 0x80000000, RZ, 0xc0, !PT ;  /* 0x8000000000007812 */ /* 0x000fc800078ec0ff */
[----:B------:R-:W-:Y:S01]  /*2c90*/  LOP3.LUT R0, R0, 0x7f800000, RZ, 0xfc, !PT ;  /* 0x7f80000000007812 */ /* 0x000fe200078efcff */
[----:B------:R-:W-:Y:S06]  /*2ca0*/  BRA `(.L_x_158) ;  /* 0x0000000000287947 */ /* 0x000fec0003800000 */
.L_x_156:
[----:B------:R-:W-:Y:S01]  /*2cb0*/  IMAD R0, R10, 0x800000, R0 ;  /* 0x008000000a007824 */ /* 0x000fe200078e0200 */
[----:B------:R-:W-:Y:S06]  /*2cc0*/  BRA `(.L_x_158) ;  /* 0x0000000000207947 */ /* 0x000fec0003800000 */
.L_x_155:
[----:B------:R-:W-:-:S04]  /*2cd0*/  LOP3.LUT R0, R13, 0x80000000, R12, 0x48, !PT ;  /* 0x800000000d007812 */ /* 0x000fc800078e480c */
[----:B------:R-:W-:Y:S01]  /*2ce0*/  LOP3.LUT R0, R0, 0x7f800000, RZ, 0xfc, !PT ;  /* 0x7f80000000007812 */ /* 0x000fe200078efcff */
[----:B------:R-:W-:Y:S06]  /*2cf0*/  BRA `(.L_x_158) ;  /* 0x0000000000147947 */ /* 0x000fec0003800000 */
.L_x_154:
[----:B------:R-:W-:Y:S01]  /*2d00*/  LOP3.LUT R0, R13, 0x80000000, R12, 0x48, !PT ;  /* 0x800000000d007812 */ /* 0x000fe200078e480c */
[----:B------:R-:W-:Y:S06]  /*2d10*/  BRA `(.L_x_158) ;  /* 0x00000000000c7947 */ /* 0x000fec0003800000 */
.L_x_153:
[----:B------:R-:W0:Y:S01]  /*2d20*/  MUFU.RSQ R0, -QNAN ;  /* 0xffc0000000007908 */ /* 0x000e220000001400 */
[----:B------:R-:W-:Y:S05]  /*2d30*/  BRA `(.L_x_158) ;  /* 0x0000000000047947 */ /* 0x000fea0003800000 */
.L_x_152:
[----:B------:R-:W-:-:S07]  /*2d40*/  FADD.FTZ R0, R0, R3 ;  /* 0x0000000300007221 */ /* 0x000fce0000010000 */
.L_x_158:
[----:B------:R-:W-:-:S04]  /*2d50*/  HFMA2 R3, -RZ, RZ, 0, 0 ;  /* 0x00000000ff037431 */ /* 0x000fc800000001ff */
[----:B0-----:R-:W-:Y:S05]  /*2d60*/  RET.REL.NODEC R2 `(_Z24rmsnorm_kernel_multiheadPfS_S_iii) ;  /* 0xffffffd002a47950 */ /* 0x001fea0003c3ffff */
.L_x_159:
        /* <DEDUP_REMOVED lines=9> */
.L_x_204:


//--------------------- .text._Z14rmsnorm_kernelPfS_S_ii --------------------------
	.section	.text._Z14rmsnorm_kernelPfS_S_ii,"ax",@progbits
	.align	128
        .global         _Z14rmsnorm_kernelPfS_S_ii
        .type           _Z14rmsnorm_kernelPfS_S_ii,@function
        .size           _Z14rmsnorm_kernelPfS_S_ii,(.L_x_207 - _Z14rmsnorm_kernelPfS_S_ii)
        .other          _Z14rmsnorm_kernelPfS_S_ii,@"STO_CUDA_ENTRY STV_DEFAULT"
_Z14rmsnorm_kernelPfS_S_ii:
.text._Z14rmsnorm_kernelPfS_S_ii:
[----:B------:R-:W-:Y:S01]  /*0000*/  LDC R1, c[0x0][0x37c] ;  /* 0x0000df00ff017b82 */ /* 0x000fe20000000800 */
[----:B------:R-:W0:Y:S01]  /*0010*/  LDCU UR5, c[0x0][0x39c] ;  /* 0x00007380ff0577ac */ /* 0x000e220008000800 */
[----:B------:R-:W-:Y:S01]  /*0020*/  HFMA2 R0, -RZ, RZ, 0, 0 ;  /* 0x00000000ff007431 */ /* 0x000fe200000001ff */
[----:B------:R-:W1:Y:S01]  /*0030*/  LDCU.64 UR8, c[0x0][0x358] ;  /* 0x00006b00ff0877ac */ /* 0x000e620008000a00 */
[----:B0-----:R-:W-:-:S09]  /*0040*/  UISETP.GE.AND UP0, UPT, UR5, 0x1, UPT ;  /* 0x000000010500788c */ /* 0x001fd2000bf06270 */
[----:B-1----:R-:W-:Y:S05]  /*0050*/  BRA.U !UP0, `(.L_x_160) ;  /* 0x0000000d08687547 */ /* 0x002fea000b800000 */
[----:B------:R-:W0:Y:S01]  /*0060*/  S2R R2, SR_TID.X ;  /* 0x0000000000027919 */ /* 0x000e220000002100 */
[----:B------:R-:W-:Y:S01]  /*0070*/  UISETP.GE.U32.AND UP1, UPT, UR5, 0x10, UPT ;  /* 0x000000100500788c */ /* 0x000fe2000bf26070 */
[----:B------:R-:W-:Y:S01]  /*0080*/  IMAD.MOV.U32 R0, RZ, RZ, RZ ;  /* 0x000000ffff007224 */ /* 0x000fe200078e00ff */
[----:B------:R-:W-:Y:S01]  /*0090*/  ULOP3.LUT UR6, UR5, 0xf, URZ, 0xc0, !UPT ;  /* 0x0000000f05067892 */ /* 0x000fe2000f8ec0ff */
[----:B------:R-:W-:-:S03]  /*00a0*/  UMOV UR4, URZ ;  /* 0x000000ff00047c82 */ /* 0x000fc60008000000 */
[----:B------:R-:W-:-:S03]  /*00b0*/  UISETP.NE.AND UP0, UPT, UR6, URZ, UPT ;  /* 0x000000ff0600728c */ /* 0x000fc6000bf05270 */
[----:B------:R-:W-:Y:S08]  /*00c0*/  BRA.U !UP1, `(.L_x_161) ;  /* 0x0000000509a07547 */ /* 0x000ff0000b800000 */
[----:B------:R-:W-:Y:S01]  /*00d0*/  MOV R0, RZ ;  /* 0x000000ff00007202 */ /* 0x000fe20000000f00 */
[----:B------:R-:W-:Y:S01]  /*00e0*/  ULOP3.LUT UR4, UR5, 0x7ffffff0, URZ, 0xc0, !UPT ;  /* 0x7ffffff005047892 */ /* 0x000fe2000f8ec0ff */
[----:B------:R-:W1:Y:S02]  /*00f0*/  LDCU UR10, c[0x0][0x398] ;  /* 0x00007300ff0a77ac */ /* 0x000e640008000800 */
[----:B------:R-:W-:-:S09]  /*0100*/  UMOV UR5, URZ ;  /* 0x000000ff00057c82 */ /* 0x000fd20008000000 */
.L_x_162:
[----:B------:R-:W-:-:S06]  /*0110*/  USHF.L.U32 UR7, UR5, 0xa, URZ ;  /* 0x0000000a05077899 */ /* 0x000fcc00080006ff */
[----:B0-----:R-:W-:-:S04]  /*0120*/  LOP3.LUT R3, R2, UR7, RZ, 0xfc, !PT ;  /* 0x0000000702037c12 */ /* 0x001fc8000f8efcff */
[C---:B-1----:R-:W-:Y:S01]  /*0130*/  ISETP.GE.AND P2, PT, R3.reuse, UR10, PT ;  /* 0x0000000a03007c0c */ /* 0x042fe2000bf46270 */
[----:B------:R-:W-:-:S05]  /*0140*/  VIADD R9, R3, 0x400 ;  /* 0x0000040003097836 */ /* 0x000fca0000000000 */
[----:B------:R-:W-:-:S07]  /*0150*/  ISETP.GE.AND P1, PT, R9, UR10, PT ;  /* 0x0000000a09007c0c */ /* 0x000fce000bf26270 */
[----:B------:R-:W0:Y:S08]  /*0160*/  @!P2 LDC.64 R4, c[0x0][0x388] ;  /* 0x0000e200ff04ab82 */ /* 0x000e300000000a00 */
[----:B------:R-:W1:Y:S01]  /*0170*/  @!P1 LDC.64 R6, c[0x0][0x388] ;  /* 0x0000e200ff069b82 */ /* 0x000e620000000a00 */
[----:B0-----:R-:W-:-:S06]  /*0180*/  @!P2 IMAD.WIDE.U32 R4, R3, 0x4, R4 ;  /* 0x000000040304a825 */ /* 0x001fcc00078e0004 */
[----:B------:R-:W2:Y:S01]  /*0190*/  @!P2 LDG.E R5, desc[UR8][R4.64] ;  /* 0x000000080405a981 */ /* 0x000ea2000c1e1900 */
[----:B-1----:R-:W-:-:S06]  /*01a0*/  @!P1 IMAD.WIDE.U32 R6, R9, 0x4, R6 ;  /* 0x0000000409069825 */ /* 0x002fcc00078e0006 */
[----:B------:R-:W3:Y:S01]  /*01b0*/  @!P1 LDG.E R7, desc[UR8][R6.64] ;  /* 0x0000000806079981 */ /* 0x000ee2000c1e1900 */
[C---:B------:R-:W-:Y:S01]  /*01c0*/  IADD3 R11, PT, PT, R3.reuse, 0x800, RZ ;  /* 0x00000800030b7810 */ /* 0x040fe20007ffe0ff */
[C---:B------:R-:W-:Y:S01]  /*01d0*/  VIADD R29, R3.reuse, 0xc00 ;  /* 0x00000c00031d7836 */ /* 0x040fe20000000000 */
[C---:B------:R-:W-:Y:S01]  /*01e0*/  IADD3 R27, PT, PT, R3.reuse, 0x1000, RZ ;  /* 0x00001000031b7810 */ /* 0x040fe20007ffe0ff */
[----:B------:R-:W-:Y:S01]  /*01f0*/  VIADD R19, R3, 0x1400 ;  /* 0x0000140003137836 */ /* 0x000fe20000000000 */
[----:B------:R-:W-:Y:S01]  /*0200*/  ISETP.GE.AND P0, PT, R11, UR10, PT ;  /* 0x0000000a0b007c0c */ /* 0x000fe2000bf06270 */
[----:B------:R-:W-:Y:S01]  /*0210*/  VIADD R23, R3, 0x1c00 ;  /* 0x00001c0003177836 */ /* 0x000fe20000000000 */
[----:B------:R-:W-:Y:S02]  /*0220*/  ISETP.GE.AND P4, PT, R29, UR10, PT ;  /* 0x0000000a1d007c0c */ /* 0x000fe4000bf86270 */
[----:B------:R-:W-:Y:S02]  /*0230*/  ISETP.GE.AND P6, PT, R27, UR10, PT ;  /* 0x0000000a1b007c0c */ /* 0x000fe4000bfc6270 */
[----:B------:R-:W-:-:S02]  /*0240*/  ISETP.GE.AND P5, PT, R19, UR10, PT ;  /* 0x0000000a13007c0c */ /* 0x000fc4000bfa6270 */
[C---:B------:R-:W-:Y:S02]  /*0250*/  IADD3 R21, PT, PT, R3.reuse, 0x1800, RZ ;  /* 0x0000180003157810 */ /* 0x040fe40007ffe0ff */
[----:B------:R-:W-:Y:S02]  /*0260*/  IADD3 R25, PT, PT, R3, 0x2000, RZ ;  /* 0x0000200003197810 */ /* 0x000fe40007ffe0ff */
[----:B------:R-:W-:Y:S01]  /*0270*/  ISETP.GE.AND P3, PT, R21, UR10, PT ;  /* 0x0000000a15007c0c */ /* 0x000fe2000bf66270 */
[----:B------:R-:W0:Y:S08]  /*0280*/  @!P0 LDC.64 R14, c[0x0][0x388] ;  /* 0x0000e200ff0e8b82 */ /* 0x000e300000000a00 */
[----:B------:R-:W1:Y:S08]  /*0290*/  @!P4 LDC.64 R16, c[0x0][0x388] ;  /* 0x0000e200ff10cb82 */ /* 0x000e700000000a00 */
[----:B------:R-:W4:Y:S01]  /*02a0*/  @!P6 LDC.64 R12, c[0x0][0x388] ;  /* 0x0000e200ff0ceb82 */ /* 0x000f220000000a00 */
[----:B0-----:R-:W-:-:S06]  /*02b0*/  @!P0 IMAD.WIDE.U32 R14, R11, 0x4, R14 ;  /* 0x000000040b0e8825 */ /* 0x001fcc00078e000e */
[----:B------:R-:W5:Y:S01]  /*02c0*/  @!P0 LDG.E R15, desc[UR8][R14.64] ;  /* 0x000000080e0f8981 */ /* 0x000f62000c1e1900 */
[----:B-1----:R-:W-:-:S06]  /*02d0*/  @!P4 IMAD.WIDE.U32 R16, R29, 0x4, R16 ;  /* 0x000000041d10c825 */ /* 0x002fcc00078e0010 */
[----:B------:R-:W5:Y:S01]  /*02e0*/  @!P4 LDG.E R17, desc[UR8][R16.64] ;  /* 0x000000081011c981 */ /* 0x000f62000c1e1900 */
[----:B----4-:R-:W-:-:S06]  /*02f0*/  @!P6 IMAD.WIDE.U32 R12, R27, 0x4, R12 ;  /* 0x000000041b0ce825 */ /* 0x010fcc00078e000c */
[----:B------:R-:W4:Y:S01]  /*0300*/  @!P6 LDG.E R13, desc[UR8][R12.64] ;  /* 0x000000080c0de981 */ /* 0x000f22000c1e1900 */
[----:B--2---:R-:W-:Y:S01]  /*0310*/  @!P2 FFMA R0, R5, R5, R0 ;  /* 0x000000050500a223 */ /* 0x004fe20000000000 */
[----:B------:R-:W-:Y:S01]  /*0320*/  ISETP.GE.AND P2, PT, R23, UR10, PT ;  /* 0x0000000a17007c0c */ /* 0x000fe2000bf46270 */
[----:B------:R-:W0:Y:S02]  /*0330*/  @!P5 LDC.64 R4, c[0x0][0x388] ;  /* 0x0000e200ff04db82 */ /* 0x000e240000000a00 */
[----:B---3--:R-:W-:Y:S01]  /*0340*/  @!P1 FFMA R0, R7, R7, R0 ;  /* 0x0000000707009223 */ /* 0x008fe20000000000 */
[----:B------:R-:W-:-:S05]  /*0350*/  ISETP.GE.AND P1, PT, R25, UR10, PT ;  /* 0x0000000a19007c0c */ /* 0x000fca000bf26270 */
[----:B------:R-:W1:Y:S08]  /*0360*/  @!P3 LDC.64 R6, c[0x0][0x388] ;  /* 0x0000e200ff06bb82 */ /* 0x000e700000000a00 */
[----:B------:R-:W2:Y:S08]  /*0370*/  @!P2 LDC.64 R8, c[0x0][0x388] ;  /* 0x0000e200ff08ab82 */ /* 0x000eb00000000a00 */
[----:B------:R-:W3:Y:S01]  /*0380*/  @!P1 LDC.64 R10, c[0x0][0x388] ;  /* 0x0000e200ff0a9b82 */ /* 0x000ee20000000a00 */
[----:B0-----:R-:W-:-:S06]  /*0390*/  @!P5 IMAD.WIDE.U32 R4, R19, 0x4, R4 ;  /* 0x000000041304d825 */ /* 0x001fcc00078e0004 */
[----:B------:R-:W4:Y:S01]  /*03a0*/  @!P5 LDG.E R5, desc[UR8][R4.64] ;  /* 0x000000080405d981 */ /* 0x000f22000c1e1900 */
[----:B-1----:R-:W-:-:S06]  /*03b0*/  @!P3 IMAD.WIDE.U32 R6, R21, 0x4, R6 ;  /* 0x000000041506b825 */ /* 0x002fcc00078e0006 */
[----:B------:R-:W4:Y:S01]  /*03c0*/  @!P3 LDG.E R7, desc[UR8][R6.64] ;  /* 0x000000080607b981 */ /* 0x000f22000c1e1900 */
[----:B--2---:R-:W-:-:S06]  /*03d0*/  @!P2 IMAD.WIDE.U32 R8, R23, 0x4, R8 ;  /* 0x000000041708a825 */ /* 0x004fcc00078e0008 */
[----:B------:R-:W2:Y:S01]  /*03e0*/  @!P2 LDG.E R9, desc[UR8][R8.64] ;  /* 0x000000080809a981 */ /* 0x000ea2000c1e1900 */
[----:B---3--:R-:W-:-:S06]  /*03f0*/  @!P1 IMAD.WIDE.U32 R10, R25, 0x4, R10 ;  /* 0x00000004190a9825 */ /* 0x008fcc00078e000a */
[----:B------:R-:W3:Y:S01]  /*0400*/  @!P1 LDG.E R11, desc[UR8][R10.64] ;  /* 0x000000080a0b9981 */ /* 0x000ee2000c1e1900 */
[----:B------:R-:W-:Y:S02]  /*0410*/  VIADD R29, R3, 0x2400 ;  /* 0x00002400031d7836 */ /* 0x000fe40000000000 */
[----:B-----5:R-:W-:Y:S01]  /*0420*/  @!P0 FFMA R0, R15, R15, R0 ;  /* 0x0000000f0f008223 */ /* 0x020fe20000000000 */
[----:B------:R-:W-:Y:S02]  /*0430*/  IADD3 R27, PT, PT, R3, 0x2800, RZ ;  /* 0x00002800031b7810 */ /* 0x000fe40007ffe0ff */
[----:B------:R-:W-:Y:S01]  /*0440*/  ISETP.GE.AND P0, PT, R29, UR10, PT ;  /* 0x0000000a1d007c0c */ /* 0x000fe2000bf06270 */
[----:B------:R-:W-:Y:S01]  /*0450*/  @!P4 FFMA R0, R17, R17, R0 ;  /* 0x000000111100c223 */ /* 0x000fe20000000000 */
[----:B------:R-:W-:Y:S02]  /*0460*/  IADD3 R25, PT, PT, R3, 0x2c00, RZ ;  /* 0x00002c0003197810 */ /* 0x000fe40007ffe0ff */
[----:B------:R-:W-:Y:S01]  /*0470*/  ISETP.GE.AND P4, PT, R27, UR10, PT ;  /* 0x0000000a1b007c0c */ /* 0x000fe2000bf86270 */
[----:B------:R-:W-:-:S02]  /*0480*/  VIADD R19, R3, 0x3000 ;  /* 0x0000300003137836 */ /* 0x000fc40000000000 */
[----:B----4-:R-:W-:Y:S01]  /*0490*/  @!P6 FFMA R0, R13, R13, R0 ;  /* 0x0000000d0d00e223 */ /* 0x010fe20000000000 */
[----:B------:R-:W-:Y:S02]  /*04a0*/  ISETP.GE.AND P6, PT, R25, UR10, PT ;  /* 0x0000000a19007c0c */ /* 0x000fe4000bfc6270 */
[----:B------:R-:W-:-:S03]  /*04b0*/  IADD3 R21, PT, PT, R3, 0x3400, RZ ;  /* 0x0000340003157810 */ /* 0x000fc60007ffe0ff */
[----:B------:R-:W0:Y:S01]  /*04c0*/  @!P0 LDC.64 R16, c[0x0][0x388] ;  /* 0x0000e200ff108b82 */ /* 0x000e220000000a00 */
[C---:B------:R-:W-:Y:S01]  /*04d0*/  IADD3 R23, PT, PT, R3.reuse, 0x3800, RZ ;  /* 0x0000380003177810 */ /* 0x040fe20007ffe0ff */
[----:B------:R-:W-:Y:S02]  /*04e0*/  VIADD R3, R3, 0x3c00 ;  /* 0x00003c0003037836 */ /* 0x000fe40000000000 */
[----:B0-----:R-:W-:-:S06]  /*04f0*/  @!P0 IMAD.WIDE.U32 R16, R29, 0x4, R16 ;  /* 0x000000041d108825 */ /* 0x001fcc00078e0010 */
[----:B------:R-:W4:Y:S01]  /*0500*/  @!P0 LDG.E R17, desc[UR8][R16.64] ;  /* 0x0000000810118981 */ /* 0x000f22000c1e1900 */
[----:B------:R-:W-:Y:S01]  /*0510*/  @!P5 FFMA R0, R5, R5, R0 ;  /* 0x000000050500d223 */ /* 0x000fe20000000000 */
[----:B------:R-:W-:Y:S01]  /*0520*/  ISETP.GE.AND P5, PT, R19, UR10, PT ;  /* 0x0000000a13007c0c */ /* 0x000fe2000bfa6270 */
[----:B------:R-:W0:Y:S02]  /*0530*/  @!P4 LDC.64 R4, c[0x0][0x388] ;  /* 0x0000e200ff04cb82 */ /* 0x000e240000000a00 */
[----:B------:R-:W-:Y:S01]  /*0540*/  @!P3 FFMA R0, R7, R7, R0 ;  /* 0x000000070700b223 */ /* 0x000fe20000000000 */
[----:B------:R-:W-:-:S05]  /*0550*/  ISETP.GE.AND P3, PT, R21, UR10, PT ;  /* 0x0000000a15007c0c */ /* 0x000fca000bf66270 */
[----:B------:R-:W1:Y:S01]  /*0560*/  @!P6 LDC.64 R6, c[0x0][0x388] ;  /* 0x0000e200ff06eb82 */ /* 0x000e620000000a00 */
[----:B--2---:R-:W-:Y:S01]  /*0570*/  @!P2 FFMA R0, R9, R9, R0 ;  /* 0x000000090900a223 */ /* 0x004fe20000000000 */
[----:B------:R-:W-:-:S06]  /*0580*/  ISETP.GE.AND P2, PT, R23, UR10, PT ;  /* 0x0000000a17007c0c */ /* 0x000fcc000bf46270 */
[----:B------:R-:W2:Y:S01]  /*0590*/  @!P5 LDC.64 R8, c[0x0][0x388] ;  /* 0x0000e200ff08db82 */ /* 0x000ea20000000a00 */
[----:B---3--:R-:W-:Y:S01]  /*05a0*/  @!P1 FFMA R0, R11, R11, R0 ;  /* 0x0000000b0b009223 */ /* 0x008fe20000000000 */
[----:B------:R-:W-:-:S06]  /*05b0*/  ISETP.GE.AND P1, PT, R3, UR10, PT ;  /* 0x0000000a03007c0c */ /* 0x000fcc000bf26270 */
[----:B------:R-:W3:Y:S08]  /*05c0*/  @!P3 LDC.64 R10, c[0x0][0x388] ;  /* 0x0000e200ff0abb82 */ /* 0x000ef00000000a00 */
[----:B------:R-:W5:Y:S01]  /*05d0*/  @!P2 LDC.64 R12, c[0x0][0x388] ;  /* 0x0000e200ff0cab82 */ /* 0x000f620000000a00 */
[----:B0-----:R-:W-:-:S04]  /*05e0*/  @!P4 IMAD.WIDE.U32 R4, R27, 0x4, R4 ;  /* 0x000000041b04c825 */ /* 0x001fc800078e0004 */
[----:B-1----:R-:W-:Y:S02]  /*05f0*/  @!P6 IMAD.WIDE.U32 R6, R25, 0x4, R6 ;  /* 0x000000041906e825 */ /* 0x002fe400078e0006 */
[----:B------:R-:W4:Y:S01]  /*0600*/  @!P4 LDG.E R5, desc[UR8][R4.64] ;  /* 0x000000080405c981 */ /* 0x000f22000c1e1900 */
[----:B------:R-:W0:Y:S01]  /*0610*/  @!P1 LDC.64 R14, c[0x0][0x388] ;  /* 0x0000e200ff0e9b82 */ /* 0x000e220000000a00 */
[----:B--2---:R-:W-:Y:S02]  /*0620*/  @!P5 IMAD.WIDE.U32 R8, R19, 0x4, R8 ;  /* 0x000000041308d825 */ /* 0x004fe400078e0008 */
[----:B------:R-:W2:Y:S04]  /*0630*/  @!P6 LDG.E R7, desc[UR8][R6.64] ;  /* 0x000000080607e981 */ /* 0x000ea8000c1e1900 */
[----:B------:R-:W2:Y:S01]  /*0640*/  @!P5 LDG.E R9, desc[UR8][R8.64] ;  /* 0x000000080809d981 */ /* 0x000ea2000c1e1900 */
[----:B---3--:R-:W-:-:S06]  /*0650*/  @!P3 IMAD.WIDE.U32 R10, R21, 0x4, R10 ;  /* 0x00000004150ab825 */ /* 0x008fcc00078e000a */
[----:B------:R-:W3:Y:S01]  /*0660*/  @!P3 LDG.E R11, desc[UR8][R10.64] ;  /* 0x000000080a0bb981 */ /* 0x000ee2000c1e1900 */
[----:B-----5:R-:W-:-:S06]  /*0670*/  @!P2 IMAD.WIDE.U32 R12, R23, 0x4, R12 ;  /* 0x00000004170ca825 */ /* 0x020fcc00078e000c */
[----:B------:R-:W5:Y:S01]  /*0680*/  @!P2 LDG.E R13, desc[UR8][R12.64] ;  /* 0x000000080c0da981 */ /* 0x000f62000c1e1900 */
[----:B0-----:R-:W-:-:S06]  /*0690*/  @!P1 IMAD.WIDE.U32 R14, R3, 0x4, R14 ;  /* 0x00000004030e9825 */ /* 0x001fcc00078e000e */
[----:B------:R-:W5:Y:S01]  /*06a0*/  @!P1 LDG.E R15, desc[UR8][R14.64] ;  /* 0x000000080e0f9981 */ /* 0x000f62000c1e1900 */
[----:B----4-:R-:W-:Y:S01]  /*06b0*/  @!P0 FFMA R0, R17, R17, R0 ;  /* 0x0000001111008223 */ /* 0x010fe20000000000 */
[----:B------:R-:W-:-:S04]  /*06c0*/  UIADD3 UR5, UPT, UPT, UR5, 0x10, URZ ;  /* 0x0000001005057890 */ /* 0x000fc8000fffe0ff */
[----:B------:R-:W-:Y:S01]  /*06d0*/  UISETP.NE.AND UP1, UPT, UR5, UR4, UPT ;  /* 0x000000040500728c */ /* 0x000fe2000bf25270 */
[----:B------:R-:W-:-:S04]  /*06e0*/  @!P4 FFMA R0, R5, R5, R0 ;  /* 0x000000050500c223 */ /* 0x000fc80000000000 */
[----:B--2---:R-:W-:-:S04]  /*06f0*/  @!P6 FFMA R0, R7, R7, R0 ;  /* 0x000000070700e223 */ /* 0x004fc80000000000 */
[----:B------:R-:W-:-:S04]  /*0700*/  @!P5 FFMA R0, R9, R9, R0 ;  /* 0x000000090900d223 */ /* 0x000fc80000000000 */
[----:B---3--:R-:W-:-:S04]  /*0710*/  @!P3 FFMA R0, R11, R11, R0 ;  /* 0x0000000b0b00b223 */ /* 0x008fc80000000000 */
[----:B-----5:R-:W-:-:S04]  /*0720*/  @!P2 FFMA R0, R13, R13, R0 ;  /* 0x0000000d0d00a223 */ /* 0x020fc80000000000 */
[----:B------:R-:W-:Y:S01]  /*0730*/  @!P1 FFMA R0, R15, R15, R0 ;  /* 0x0000000f0f009223 */ /* 0x000fe20000000000 */
[----:B------:R-:W-:Y:S06]  /*0740*/  BRA.U UP1, `(.L_x_162) ;  /* 0xfffffff901707547 */ /* 0x000fec000b83ffff */
.L_x_161:
[----:B------:R-:W-:Y:S05]  /*0750*/  BRA.U !UP0, `(.L_x_160) ;  /* 0x0000000508a87547 */ /* 0x000fea000b800000 */
[----:B------:R-:W1:Y:S01]  /*0760*/  LDCU UR5, c[0x0][0x39c] ;  /* 0x00007380ff0577ac */ /* 0x000e620008000800 */
[----:B------:R-:W-:Y:S02]  /*0770*/  UISETP.GE.U32.AND UP0, UPT, UR6, 0x8, UPT ;  /* 0x000000080600788c */ /* 0x000fe4000bf06070 */
[----:B-1----:R-:W-:-:S04]  /*0780*/  ULOP3.LUT UR7, UR5, 0x7, URZ, 0xc0, !UPT ;  /* 0x0000000705077892 */ /* 0x002fc8000f8ec0ff */
[----:B------:R-:W-:-:S03]  /*0790*/  UISETP.NE.AND UP1, UPT, UR7, URZ, UPT ;  /* 0x000000ff0700728c */ /* 0x000fc6000bf25270 */
[----:B------:R-:W-:Y:S08]  /*07a0*/  BRA.U !UP0, `(.L_x_163) ;  /* 0x0000000108cc7547 */ /* 0x000ff0000b800000 */
[----:B------:R-:W1:Y:S01]  /*07b0*/  LDCU UR10, c[0x0][0x398] ;  /* 0x00007300ff0a77ac */ /* 0x000e620008000800 */
[----:B------:R-:W-:-:S06]  /*07c0*/  USHF.L.U32 UR6, UR4, 0xa, URZ ;  /* 0x0000000a04067899 */ /* 0x000fcc00080006ff */
[----:B0-----:R-:W-:-:S04]  /*07d0*/  LOP3.LUT R3, R2, UR6, RZ, 0xfc, !PT ;  /* 0x0000000602037c12 */ /* 0x001fc8000f8efcff */
[----:B-1----:R-:W-:-:S13]  /*07e0*/  ISETP.GE.AND P6, PT, R3, UR10, PT ;  /* 0x0000000a03007c0c */ /* 0x002fda000bfc6270 */
[----:B------:R-:W0:Y:S02]  /*07f0*/  @!P6 LDC.64 R4, c[0x0][0x388] ;  /* 0x0000e200ff04eb82 */ /* 0x000e240000000a00 */
[----:B0-----:R-:W-:-:S06]  /*0800*/  @!P6 IMAD.WIDE.U32 R4, R3, 0x4, R4 ;  /* 0x000000040304e825 */ /* 0x001fcc00078e0004 */
[----:B------:R-:W2:Y:S01]  /*0810*/  @!P6 LDG.E R5, desc[UR8][R4.64] ;  /* 0x000000080405e981 */ /* 0x000ea2000c1e1900 */
[C---:B------:R-:W-:Y:S01]  /*0820*/  IADD3 R27, PT, PT, R3.reuse, 0x400, RZ ;  /* 0x00000400031b7810 */ /* 0x040fe20007ffe0ff */
[C---:B------:R-:W-:Y:S01]  /*0830*/  VIADD R25, R3.reuse, 0xc00 ;  /* 0x00000c0003197836 */ /* 0x040fe20000000000 */
[C---:B------:R-:W-:Y:S01]  /*0840*/  IADD3 R29, PT, PT, R3.reuse, 0x800, RZ ;  /* 0x00000800031d7810 */ /* 0x040fe20007ffe0ff */
[----:B------:R-:W-:Y:S01]  /*0850*/  VIADD R19, R3, 0x1800 ;  /* 0x0000180003137836 */ /* 0x000fe20000000000 */
[----:B------:R-:W-:Y:S02]  /*0860*/  ISETP.GE.AND P5, PT, R27, UR10, PT ;  /* 0x0000000a1b007c0c */ /* 0x000fe4000bfa6270 */
[----:B------:R-:W-:Y:S02]  /*0870*/  ISETP.GE.AND P4, PT, R29, UR10, PT ;  /* 0x0000000a1d007c0c */ /* 0x000fe4000bf86270 */
[----:B------:R-:W-:Y:S02]  /*0880*/  IADD3 R23, PT, PT, R3, 0x1000, RZ ;  /* 0x0000100003177810 */ /* 0x000fe40007ffe0ff */
[----:B------:R-:W-:-:S02]  /*0890*/  ISETP.GE.AND P3, PT, R25, UR10, PT ;  /* 0x0000000a19007c0c */ /* 0x000fc4000bf66270 */
[----:B------:R-:W-:Y:S02]  /*08a0*/  IADD3 R21, PT, PT, R3, 0x1400, RZ ;  /* 0x0000140003157810 */ /* 0x000fe40007ffe0ff */
[----:B------:R-:W-:Y:S02]  /*08b0*/  ISETP.GE.AND P2, PT, R23, UR10, PT ;  /* 0x0000000a17007c0c */ /* 0x000fe4000bf46270 */
[----:B------:R-:W-:Y:S01]  /*08c0*/  ISETP.GE.AND P1, PT, R21, UR10, PT ;  /* 0x0000000a15007c0c */ /* 0x000fe2000bf26270 */
[----:B------:R-:W0:Y:S01]  /*08d0*/  @!P5 LDC.64 R16, c[0x0][0x388] ;  /* 0x0000e200ff10db82 */ /* 0x000e220000000a00 */
[----:B------:R-:W-:Y:S02]  /*08e0*/  IADD3 R3, PT, PT, R3, 0x1c00, RZ ;  /* 0x00001c0003037810 */ /* 0x000fe40007ffe0ff */
[----:B------:R-:W-:-:S05]  /*08f0*/  ISETP.GE.AND P0, PT, R19, UR10, PT ;  /* 0x0000000a13007c0c */ /* 0x000fca000bf06270 */
[----:B------:R-:W1:Y:S08]  /*0900*/  @!P4 LDC.64 R14, c[0x0][0x388] ;  /* 0x0000e200ff0ecb82 */ /* 0x000e700000000a00 */
[----:B------:R-:W3:Y:S08]  /*0910*/  @!P3 LDC.64 R12, c[0x0][0x388] ;  /* 0x0000e200ff0cbb82 */ /* 0x000ef00000000a00 */
[----:B------:R-:W4:Y:S01]  /*0920*/  @!P2 LDC.64 R10, c[0x0][0x388] ;  /* 0x0000e200ff0aab82 */ /* 0x000f220000000a00 */
[----:B0-----:R-:W-:-:S06]  /*0930*/  @!P5 IMAD.WIDE.U32 R16, R27, 0x4, R16 ;  /* 0x000000041b10d825 */ /* 0x001fcc00078e0010 */
[----:B------:R-:W5:Y:S01]  /*0940*/  @!P5 LDG.E R17, desc[UR8][R16.64] ;  /* 0x000000081011d981 */ /* 0x000f62000c1e1900 */
[----:B------:R-:W0:Y:S01]  /*0950*/  @!P1 LDC.64 R8, c[0x0][0x388] ;  /* 0x0000e200ff089b82 */ /* 0x000e220000000a00 */
[----:B-1----:R-:W-:-:S06]  /*0960*/  @!P4 IMAD.WIDE.U32 R14, R29, 0x4, R14 ;  /* 0x000000041d0ec825 */ /* 0x002fcc00078e000e */
[----:B------:R-:W5:Y:S01]  /*0970*/  @!P4 LDG.E R15, desc[UR8][R14.64] ;  /* 0x000000080e0fc981 */ /* 0x000f62000c1e1900 */
[----:B------:R-:W1:Y:S01]  /*0980*/  @!P0 LDC.64 R6, c[0x0][0x388] ;  /* 0x0000e200ff068b82 */ /* 0x000e620000000a00 */
[----:B---3--:R-:W-:-:S06]  /*0990*/  @!P3 IMAD.WIDE.U32 R12, R25, 0x4, R12 ;  /* 0x00000004190cb825 */ /* 0x008fcc00078e000c */
[----:B------:R-:W3:Y:S01]  /*09a0*/  @!P3 LDG.E R13, desc[UR8][R12.64] ;  /* 0x000000080c0db981 */ /* 0x000ee2000c1e1900 */
[----:B----4-:R-:W-:-:S06]  /*09b0*/  @!P2 IMAD.WIDE.U32 R10, R23, 0x4, R10 ;  /* 0x00000004170aa825 */ /* 0x010fcc00078e000a */
[----:B------:R-:W4:Y:S01]  /*09c0*/  @!P2 LDG.E R11, desc[UR8][R10.64] ;  /* 0x000000080a0ba981 */ /* 0x000f22000c1e1900 */
[----:B0-----:R-:W-:-:S06]  /*09d0*/  @!P1 IMAD.WIDE.U32 R8, R21, 0x4, R8 ;  /* 0x0000000415089825 */ /* 0x001fcc00078e0008 */
[----:B------:R-:W4:Y:S01]  /*09e0*/  @!P1 LDG.E R9, desc[UR8][R8.64] ;  /* 0x0000000808099981 */ /* 0x000f22000c1e1900 */
[----:B-1----:R-:W-:-:S06]  /*09f0*/  @!P0 IMAD.WIDE.U32 R6, R19, 0x4, R6 ;  /* 0x0000000413068825 */ /* 0x002fcc00078e0006 */
[----:B------:R-:W4:Y:S01]  /*0a00*/  @!P0 LDG.E R7, desc[UR8][R6.64] ;  /* 0x0000000806078981 */ /* 0x000f22000c1e1900 */
[----:B--2---:R-:W-:Y:S01]  /*0a10*/  @!P6 FFMA R0, R5, R5, R0 ;  /* 0x000000050500e223 */ /* 0x004fe20000000000 */
[----:B------:R-:W-:-:S13]  /*0a20*/  ISETP.GE.AND P6, PT, R3, UR10, PT ;  /* 0x0000000a03007c0c */ /* 0x000fda000bfc6270 */
[----:B------:R-:W0:Y:S02]  /*0a30*/  @!P6 LDC.64 R4, c[0x0][0x388] ;  /* 0x0000e200ff04eb82 */ /* 0x000e240000000a00 */
[----:B0-----:R-:W-:-:S06]  /*0a40*/  @!P6 IMAD.WIDE.U32 R4, R3, 0x4, R4 ;  /* 0x000000040304e825 */ /* 0x001fcc00078e0004 */
[----:B------:R-:W2:Y:S01]  /*0a50*/  @!P6 LDG.E R5, desc[UR8][R4.64] ;  /* 0x000000080405e981 */ /* 0x000ea2000c1e1900 */
[----:B-----5:R-:W-:-:S04]  /*0a60*/  @!P5 FFMA R0, R17, R17, R0 ;  /* 0x000000111100d223 */ /* 0x020fc80000000000 */
[----:B------:R-:W-:-:S04]  /*0a70*/  @!P4 FFMA R0, R15, R15, R0 ;  /* 0x0000000f0f00c223 */ /* 0x000fc80000000000 */
[----:B---3--:R-:W-:-:S04]  /*0a80*/  @!P3 FFMA R0, R13, R13, R0 ;  /* 0x0000000d0d00b223 */ /* 0x008fc80000000000 */
[----:B----4-:R-:W-:-:S04]  /*0a90*/  @!P2 FFMA R0, R11, R11, R0 ;  /* 0x0000000b0b00a223 */ /* 0x010fc80000000000 */
[----:B------:R-:W-:Y:S01]  /*0aa0*/  @!P1 FFMA R0, R9, R9, R0 ;  /* 0x0000000909009223 */ /* 0x000fe20000000000 */
[----:B------:R-:W-:-:S03]  /*0ab0*/  UIADD3 UR4, UPT, UPT, UR4, 0x8, URZ ;  /* 0x0000000804047890 */ /* 0x000fc6000fffe0ff */
[----:B------:R-:W-:-:S04]  /*0ac0*/  @!P0 FFMA R0, R7, R7, R0 ;  /* 0x0000000707008223 */ /* 0x000fc80000000000 */
[----:B--2---:R-:W-:-:S07]  /*0ad0*/  @!P6 FFMA R0, R5, R5, R0 ;  /* 0x000000050500e223 */ /* 0x004fce0000000000 */
.L_x_163:
[----:B------:R-:W-:Y:S05]  /*0ae0*/  BRA.U !UP1, `(.L_x_160) ;  /* 0x0000000109c47547 */ /* 0x000fea000b800000 */
[----:B------:R-:W-:Y:S02]  /*0af0*/  UISETP.GE.U32.AND UP0, UPT, UR7, 0x4, UPT ;  /* 0x000000040700788c */ /* 0x000fe4000bf06070 */
[----:B------:R-:W-:-:S04]  /*0b00*/  ULOP3.LUT UR5, UR5, 0x3, URZ, 0xc0, !UPT ;  /* 0x0000000305057892 */ /* 0x000fc8000f8ec0ff */
[----:B------:R-:W-:-:S03]  /*0b10*/  UISETP.NE.AND UP1, UPT, UR5, URZ, UPT ;  /* 0x000000ff0500728c */ /* 0x000fc6000bf25270 */
[----:B------:R-:W-:Y:S08]  /*0b20*/  BRA.U !UP0, `(.L_x_164) ;  /* 0x00000001086c7547 */ /* 0x000ff0000b800000 */
[----:B------:R-:W1:Y:S01]  /*0b30*/  LDCU UR7, c[0x0][0x398] ;  /* 0x00007300ff0777ac */ /* 0x000e620008000800 */
[----:B------:R-:W-:-:S06]  /*0b40*/  USHF.L.U32 UR6, UR4, 0xa, URZ ;  /* 0x0000000a04067899 */ /* 0x000fcc00080006ff */
[----:B0-----:R-:W-:-:S04]  /*0b50*/  LOP3.LUT R17, R2, UR6, RZ, 0xfc, !PT ;  /* 0x0000000602117c12 */ /* 0x001fc8000f8efcff */
[C---:B------:R-:W-:Y:S01]  /*0b60*/  IADD3 R3, PT, PT, R17.reuse, 0x400, RZ ;  /* 0x0000040011037810 */ /* 0x040fe20007ffe0ff */
[C---:B------:R-:W-:Y:S01]  /*0b70*/  VIADD R13, R17.reuse, 0x800 ;  /* 0x00000800110d7836 */ /* 0x040fe20000000000 */
[C---:B------:R-:W-:Y:S02]  /*0b80*/  IADD3 R15, PT, PT, R17.reuse, 0xc00, RZ ;  /* 0x00000c00110f7810 */ /* 0x040fe40007ffe0ff */
[----:B-1----:R-:W-:Y:S02]  /*0b90*/  ISETP.GE.AND P0, PT, R17, UR7, PT ;  /* 0x0000000711007c0c */ /* 0x002fe4000bf06270 */
[----:B------:R-:W-:Y:S02]  /*0ba0*/  ISETP.GE.AND P1, PT, R3, UR7, PT ;  /* 0x0000000703007c0c */ /* 0x000fe4000bf26270 */
[----:B------:R-:W-:Y:S02]  /*0bb0*/  ISETP.GE.AND P2, PT, R13, UR7, PT ;  /* 0x000000070d007c0c */ /* 0x000fe4000bf46270 */
[----:B------:R-:W-:-:S07]  /*0bc0*/  ISETP.GE.AND P3, PT, R15, UR7, PT ;  /* 0x000000070f007c0c */ /* 0x000fce000bf66270 */
[----:B------:R-:W0:Y:S08]  /*0bd0*/  @!P0 LDC.64 R6, c[0x0][0x388] ;  /* 0x0000e200ff068b82 */ /* 0x000e300000000a00 */
[----:B------:R-:W1:Y:S08]  /*0be0*/  @!P1 LDC.64 R8, c[0x0][0x388] ;  /* 0x0000e200ff089b82 */ /* 0x000e700000000a00 */
[----:B------:R-:W2:Y:S08]  /*0bf0*/  @!P2 LDC.64 R10, c[0x0][0x388] ;  /* 0x0000e200ff0aab82 */ /* 0x000eb00000000a00 */
[----:B------:R-:W3:Y:S01]  /*0c00*/  @!P3 LDC.64 R4, c[0x0][0x388] ;  /* 0x0000e200ff04bb82 */ /* 0x000ee20000000a00 */
[----:B0-----:R-:W-:-:S06]  /*0c10*/  @!P0 IMAD.WIDE.U32 R6, R17, 0x4, R6 ;  /* 0x0000000411068825 */ /* 0x001fcc00078e0006 */
[----:B------:R-:W4:Y:S01]  /*0c20*/  @!P0 LDG.E R7, desc[UR8][R6.64] ;  /* 0x0000000806078981 */ /* 0x000f22000c1e1900 */
[----:B-1----:R-:W-:-:S06]  /*0c30*/  @!P1 IMAD.WIDE.U32 R8, R3, 0x4, R8 ;  /* 0x0000000403089825 */ /* 0x002fcc00078e0008 */
[----:B------:R-:W5:Y:S01]  /*0c40*/  @!P1 LDG.E R9, desc[UR8][R8.64] ;  /* 0x0000000808099981 */ /* 0x000f62000c1e1900 */
[----:B--2---:R-:W-:-:S06]  /*0c50*/  @!P2 IMAD.WIDE.U32 R10, R13, 0x4, R10 ;  /* 0x000000040d0aa825 */ /* 0x004fcc00078e000a */
[----:B------:R-:W2:Y:S01]  /*0c60*/  @!P2 LDG.E R11, desc[UR8][R10.64] ;  /* 0x000000080a0ba981 */ /* 0x000ea2000c1e1900 */
[----:B---3--:R-:W-:-:S06]  /*0c70*/  @!P3 IMAD.WIDE.U32 R4, R15, 0x4, R4 ;  /* 0x000000040f04b825 */ /* 0x008fcc00078e0004 */
[----:B------:R-:W3:Y:S01]  /*0c80*/  @!P3 LDG.E R5, desc[UR8][R4.64] ;  /* 0x000000080405b981 */ /* 0x000ee2000c1e1900 */
[----:B------:R-:W-:Y:S01]  /*0c90*/  UIADD3 UR4, UPT, UPT, UR4, 0x4, URZ ;  /* 0x0000000404047890 */ /* 0x000fe2000fffe0ff */
[----:B----4-:R-:W-:-:S04]  /*0ca0*/  @!P0 FFMA R0, R7, R7, R0 ;  /* 0x0000000707008223 */ /* 0x010fc80000000000 */
[----:B-----5:R-:W-:-:S04]  /*0cb0*/  @!P1 FFMA R0, R9, R9, R0 ;  /* 0x0000000909009223 */ /* 0x020fc80000000000 */
[----:B--2---:R-:W-:-:S04]  /*0cc0*/  @!P2 FFMA R0, R11, R11, R0 ;  /* 0x0000000b0b00a223 */ /* 0x004fc80000000000 */
[----:B---3--:R-:W-:-:S07]  /*0cd0*/  @!P3 FFMA R0, R5, R5, R0 ;  /* 0x000000050500b223 */ /* 0x008fce0000000000 */
.L_x_164:
[----:B------:R-:W-:Y:S05]  /*0ce0*/  BRA.U !UP1, `(.L_x_160) ;  /* 0x0000000109447547 */ /* 0x000fea000b800000 */
[----:B------:R-:W1:Y:S01]  /*0cf0*/  LDC.64 R4, c[0x0][0x388] ;  /* 0x0000e200ff047b82 */ /* 0x000e620000000a00 */
[----:B------:R-:W-:Y:S01]  /*0d00*/  USHF.L.U32 UR4, UR4, 0xa, URZ ;  /* 0x0000000a04047899 */ /* 0x000fe200080006ff */
[----:B------:R-:W2:Y:S05]  /*0d10*/  LDCU UR6, c[0x0][0x398] ;  /* 0x00007300ff0677ac */ /* 0x000eaa0008000800 */
[----:B0-----:R-:W-:Y:S01]  /*0d20*/  LOP3.LUT R7, R2, UR4, RZ, 0xfc, !PT ;  /* 0x0000000402077c12 */ /* 0x001fe2000f8efcff */
[----:B------:R-:W-:-:S04]  /*0d30*/  UIADD3 UR5, UPT, UPT, -UR5, URZ, URZ ;  /* 0x000000ff05057290 */ /* 0x000fc8000fffe1ff */
[----:B-1----:R-:W-:-:S05]  /*0d40*/  IMAD.WIDE.U32 R2, R7, 0x4, R4 ;  /* 0x0000000407027825 */ /* 0x002fca00078e0004 */
[----:B--2---:R-:W-:-:S07]  /*0d50*/  MOV R5, R3 ;  /* 0x0000000300057202 */ /* 0x004fce0000000f00 */
.L_x_165:
[----:B------:R-:W-:-:S13]  /*0d60*/  ISETP.GE.AND P0, PT, R7, UR6, PT ;  /* 0x0000000607007c0c */ /* 0x000fda000bf06270 */
[----:B------:R-:W-:-:S06]  /*0d70*/  @!P0 IMAD.MOV.U32 R3, RZ, RZ, R5 ;  /* 0x000000ffff038224 */ /* 0x000fcc00078e0005 */
[----:B------:R0:W2:Y:S01]  /*0d80*/  @!P0 LDG.E R3, desc[UR8][R2.64] ;  /* 0x0000000802038981 */ /* 0x0000a2000c1e1900 */
[----:B------:R-:W-:Y:S01]  /*0d90*/  UIADD3 UR5, UPT, UPT, UR5, 0x1, URZ ;  /* 0x0000000105057890 */ /* 0x000fe2000fffe0ff */
[----:B------:R-:W-:-:S03]  /*0da0*/  IADD3 R7, PT, PT, R7, 0x400, RZ ;  /* 0x0000040007077810 */ /* 0x000fc60007ffe0ff */
[----:B------:R-:W-:Y:S01]  /*0db0*/  UISETP.NE.AND UP0, UPT, UR5, URZ, UPT ;  /* 0x000000ff0500728c */ /* 0x000fe2000bf05270 */
[----:B0-----:R-:W-:-:S04]  /*0dc0*/  IADD3 R2, P1, PT, R2, 0x1000, RZ ;  /* 0x0000100002027810 */ /* 0x001fc80007f3e0ff */
[----:B------:R-:W-:Y:S01]  /*0dd0*/  IADD3.X R5, PT, PT, RZ, R5, RZ, P1, !PT ;  /* 0x00000005ff057210 */ /* 0x000fe20000ffe4ff */
[----:B--2---:R-:W-:-:S03]  /*0de0*/  @!P0 FFMA R0, R3, R3, R0 ;  /* 0x0000000303008223 */ /* 0x004fc60000000000 */
[----:B------:R-:W-:Y:S05]  /*0df0*/  BRA.U UP0, `(.L_x_165) ;  /* 0xfffffffd00d87547 */ /* 0x000fea000b83ffff */
.L_x_160:
        /* <DEDUP_REMOVED lines=12> */
.L_x_167:
[----:B------:R-:W-:-:S04]  /*0ec0*/  SHF.R.U32.HI R6, RZ, 0x1, R0 ;  /* 0x00000001ff067819 */ /* 0x000fc80000011600 */
[----:B------:R-:W-:-:S13]  /*0ed0*/  ISETP.GE.U32.AND P0, PT, R8, R6, PT ;  /* 0x000000060800720c */ /* 0x000fda0003f06070 */
[----:B0-----:R-:W-:Y:S01]  /*0ee0*/  @!P0 LEA R2, R6, R3, 0x2 ;  /* 0x0000000306028211 */ /* 0x001fe200078e10ff */
        /* <DEDUP_REMOVED lines=8> */
.L_x_166:
        /* <DEDUP_REMOVED lines=17> */
[----:B------:R-:W-:Y:S05]  /*1080*/  CALL.REL.NOINC `($__internal_10_$__cuda_sm3x_div_rn_noftz_f32_slowpath) ;  /* 0x00000014007c7944 */ /* 0x000fea0003c00000 */
[----:B------:R-:W-:-:S07]  /*1090*/  IMAD.MOV.U32 R2, RZ, RZ, R0 ;  /* 0x000000ffff027224 */ /* 0x000fce00078e0000 */
.L_x_170:
[----:B------:R-:W-:Y:S01]  /*10a0*/  FADD R3, R2, 9.9999999747524270788e-07 ;  /* 0x358637bd02037421 */ /* 0x000fe20000000000 */
[----:B------:R-:W-:Y:S03]  /*10b0*/  BSSY.RECONVERGENT B1, `(.L_x_171) ;  /* 0x000000d000017945 */ /* 0x000fe60003800200 */
[----:B------:R0:W1:Y:S01]  /*10c0*/  MUFU.RSQ R0, R3 ;  /* 0x0000000300007308 */ /* 0x0000620000001400 */
[----:B------:R-:W-:-:S04]  /*10d0*/  IADD3 R2, PT, PT, R3, -0xd000000, RZ ;  /* 0xf300000003027810 */ /* 0x000fc80007ffe0ff */
[----:B------:R-:W-:-:S13]  /*10e0*/  ISETP.GT.U32.AND P0, PT, R2, 0x727fffff, PT ;  /* 0x727fffff0200780c */ /* 0x000fda0003f04070 */
[----:B01----:R-:W-:Y:S05]  /*10f0*/  @!P0 BRA `(.L_x_172) ;  /* 0x0000000000108947 */ /* 0x003fea0003800000 */
[----:B------:R-:W-:-:S07]  /*1100*/  MOV R7, 0x1120 ;  /* 0x0000112000077802 */ /* 0x000fce0000000f00 */
[----:B------:R-:W-:Y:S05]  /*1110*/  CALL.REL.NOINC `($__internal_9_$__cuda_sm20_sqrt_rn_f32_slowpath) ;  /* 0x0000001000f87944 */ /* 0x000fea0003c00000 */
[----:B------:R-:W-:Y:S01]  /*1120*/  MOV R2, R0 ;  /* 0x0000000000027202 */ /* 0x000fe20000000f00 */
[----:B------:R-:W-:Y:S06]  /*1130*/  BRA `(.L_x_173) ;  /* 0x0000000000107947 */ /* 0x000fec0003800000 */
.L_x_172:
[----:B------:R-:W-:Y:S01]  /*1140*/  FMUL.FTZ R2, R3, R0 ;  /* 0x0000000003027220 */ /* 0x000fe20000410000 */
[----:B------:R-:W-:-:S03]  /*1150*/  FMUL.FTZ R0, R0, 0.5 ;  /* 0x3f00000000007820 */ /* 0x000fc60000410000 */
[----:B------:R-:W-:-:S04]  /*1160*/  FFMA R3, -R2, R2, R3 ;  /* 0x0000000202037223 */ /* 0x000fc80000000103 */
[----:B------:R-:W-:-:S07]  /*1170*/  FFMA R2, R3, R0, R2 ;  /* 0x0000000003027223 */ /* 0x000fce0000000002 */
.L_x_173:
[----:B------:R-:W-:Y:S05]  /*1180*/  BSYNC.RECONVERGENT B1 ;  /* 0x0000000000017941 */ /* 0x000fea0003800200 */
.L_x_171:
[----:B------:R-:W-:Y:S01]  /*1190*/  VIADD R0, R2, 0x1800000 ;  /* 0x0180000002007836 */ /* 0x000fe20000000000 */
[----:B------:R-:W-:Y:S04]  /*11a0*/  BSSY.RECONVERGENT B1, `(.L_x_174) ;  /* 0x000000c000017945 */ /* 0x000fe80003800200 */
[----:B------:R-:W-:-:S04]  /*11b0*/  LOP3.LUT R0, R0, 0x7f800000, RZ, 0xc0, !PT ;  /* 0x7f80000000007812 */ /* 0x000fc800078ec0ff */
[----:B------:R-:W-:-:S13]  /*11c0*/  ISETP.GT.U32.AND P0, PT, R0, 0x1ffffff, PT ;  /* 0x01ffffff0000780c */ /* 0x000fda0003f04070 */
[----:B------:R-:W-:Y:S05]  /*11d0*/  @P0 BRA `(.L_x_175) ;  /* 0x0000000000100947 */ /* 0x000fea0003800000 */
[----:B------:R-:W-:-:S07]  /*11e0*/  MOV R4, 0x1200 ;  /* 0x0000120000047802 */ /* 0x000fce0000000f00 */
[----:B------:R-:W-:Y:S05]  /*11f0*/  CALL.REL.NOINC `($__internal_8_$__cuda_sm20_rcp_rn_f32_slowpath) ;  /* 0x0000000c00f07944 */ /* 0x000fea0003c00000 */
[----:B------:R-:W-:Y:S01]  /*1200*/  MOV R0, R3 ;  /* 0x0000000300007202 */ /* 0x000fe20000000f00 */
[----:B------:R-:W-:Y:S06]  /*1210*/  BRA `(.L_x_176) ;  /* 0x0000000000107947 */ /* 0x000fec0003800000 */
.L_x_175:
[----:B------:R-:W0:Y:S02]  /*1220*/  MUFU.RCP R3, R2 ;  /* 0x0000000200037308 */ /* 0x000e240000001000 */
[----:B0-----:R-:W-:-:S04]  /*1230*/  FFMA R0, R3, R2, -1 ;  /* 0xbf80000003007423 */ /* 0x001fc80000000002 */
[----:B------:R-:W-:-:S04]  /*1240*/  FADD.FTZ R0, -R0, -RZ ;  /* 0x800000ff00007221 */ /* 0x000fc80000010100 */
[----:B------:R-:W-:-:S07]  /*1250*/  FFMA R0, R3, R0, R3 ;  /* 0x0000000003007223 */ /* 0x000fce0000000003 */
.L_x_176:
[----:B------:R-:W-:Y:S05]  /*1260*/  BSYNC.RECONVERGENT B1 ;  /* 0x0000000000017941 */ /* 0x000fea0003800200 */
.L_x_174:
[----:B------:R-:W0:Y:S01]  /*1270*/  S2UR UR5, SR_CgaCtaId ;  /* 0x00000000000579c3 */ /* 0x000e220000008800 */
[----:B------:R-:W-:Y:S02]  /*1280*/  UMOV UR4, 0x400 ;  /* 0x0000040000047882 */ /* 0x000fe40000000000 */
[----:B0-----:R-:W-:-:S09]  /*1290*/  ULEA UR4, UR5, UR4, 0x18 ;  /* 0x0000000405047291 */ /* 0x001fd2000f8ec0ff */
[----:B------:R2:W-:Y:S03]  /*12a0*/  STS [UR4], R0 ;  /* 0x00000000ff007988 */ /* 0x0005e60008000804 */
.L_x_169:
[----:B------:R-:W-:Y:S05]  /*12b0*/  BSYNC.RECONVERGENT B0 ;  /* 0x0000000000007941 */ /* 0x000fea0003800200 */
.L_x_168:
        /* <DEDUP_REMOVED lines=8> */
[----:B-12---:R-:W1:Y:S01]  /*1340*/  LDS R0, [UR4] ;  /* 0x00000004ff007984 */ /* 0x006e620008000800 */
[----:B------:R-:W-:Y:S01]  /*1350*/  HFMA2 R9, -RZ, RZ, 0, 0 ;  /* 0x00000000ff097431 */ /* 0x000fe200000001ff */
[----:B------:R-:W-:-:S10]  /*1360*/  LOP3.LUT R16, R10, 0x7, RZ, 0xc0, !PT ;  /* 0x000000070a107812 */ /* 0x000fd400078ec0ff */
[----:B------:R-:W-:Y:S05]  /*1370*/  @!P0 BRA `(.L_x_177) ;  /* 0x0000000400c88947 */ /* 0x000fea0003800000 */
[----:B0-----:R-:W0:Y:S01]  /*1380*/  LDC.64 R2, c[0x0][0x390] ;  /* 0x0000e400ff027b82 */ /* 0x001e220000000a00 */
[----:B------:R-:W-:Y:S01]  /*1390*/  LOP3.LUT R9, R10, 0x7ffffff8, RZ, 0xc0, !PT ;  /* 0x7ffffff80a097812 */ /* 0x000fe200078ec0ff */
[----:B------:R-:W2:Y:S01]  /*13a0*/  LDCU UR6, c[0x0][0x398] ;  /* 0x00007300ff0677ac */ /* 0x000ea20008000800 */
[----:B------:R-:W-:-:S05]  /*13b0*/  UMOV UR4, URZ ;  /* 0x000000ff00047c82 */ /* 0x000fca0008000000 */
[----:B------:R-:W3:Y:S08]  /*13c0*/  LDC.64 R4, c[0x0][0x380] ;  /* 0x0000e000ff047b82 */ /* 0x000ef00000000a00 */
[----:B------:R-:W4:Y:S02]  /*13d0*/  LDC.64 R6, c[0x0][0x388] ;  /* 0x0000e200ff067b82 */ /* 0x000f240000000a00 */
.L_x_180:
[----:B------:R-:W-:Y:S01]  /*13e0*/  USHF.L.U32 UR5, UR4, 0xa, URZ ;  /* 0x0000000a04057899 */ /* 0x000fe200080006ff */
[----:B------:R-:W5:Y:S05]  /*13f0*/  LDC.64 R22, c[0x0][0x388] ;  /* 0x0000e200ff167b82 */ /* 0x000f6a0000000a00 */
[----:B------:R-:W-:-:S03]  /*1400*/  LOP3.LUT R10, R8, UR5, RZ, 0xfc, !PT ;  /* 0x00000005080a7c12 */ /* 0x000fc6000f8efcff */
[----:B------:R-:W1:Y:S01]  /*1410*/  LDC.64 R18, c[0x0][0x380] ;  /* 0x0000e000ff127b82 */ /* 0x000e620000000a00 */
[----:B--2---:R-:W-:-:S07]  /*1420*/  ISETP.GE.AND P0, PT, R10, UR6, PT ;  /* 0x000000060a007c0c */ /* 0x004fce000bf06270 */
[----:B0-----:R-:W2:Y:S08]  /*1430*/  LDC.64 R14, c[0x0][0x388] ;  /* 0x0000e200ff0e7b82 */ /* 0x001eb00000000a00 */
[----:B------:R-:W0:Y:S01]  /*1440*/  @!P0 LDC.64 R20, c[0x0][0x390] ;  /* 0x0000e400ff148b82 */ /* 0x000e220000000a00 */
[----:B-----5:R-:W-:-:S06]  /*1450*/  @!P0 IMAD.WIDE.U32 R22, R10, 0x4, R22 ;  /* 0x000000040a168825 */ /* 0x020fcc00078e0016 */
[----:B------:R-:W5:Y:S01]  /*1460*/  @!P0 LDG.E R23, desc[UR8][R22.64] ;  /* 0x0000000816178981 */ /* 0x000f62000c1e1900 */
[----:B0-----:R-:W-:-:S06]  /*1470*/  @!P0 IMAD.WIDE.U32 R20, R10, 0x4, R20 ;  /* 0x000000040a148825 */ /* 0x001fcc00078e0014 */
[----:B------:R-:W3:Y:S01]  /*1480*/  @!P0 LDG.E R20, desc[UR8][R20.64] ;  /* 0x0000000814148981 */ /* 0x000ee2000c1e1900 */
[----:B------:R-:W-:-:S05]  /*1490*/  VIADD R11, R10, 0x400 ;  /* 0x000004000a0b7836 */ /* 0x000fca0000000000 */
[----:B------:R-:W-:-:S13]  /*14a0*/  ISETP.GE.AND P1, PT, R11, UR6, PT ;  /* 0x000000060b007c0c */ /* 0x000fda000bf26270 */
[----:B------:R-:W0:Y:S01]  /*14b0*/  @!P1 LDC.64 R12, c[0x0][0x390] ;  /* 0x0000e400ff0c9b82 */ /* 0x000e220000000a00 */
[----:B-1----:R-:W-:-:S04]  /*14c0*/  @!P0 IMAD.WIDE.U32 R18, R10, 0x4, R18 ;  /* 0x000000040a128825 */ /* 0x002fc800078e0012 */
[----:B--2---:R-:W-:-:S04]  /*14d0*/  @!P1 IMAD.WIDE.U32 R26, R11, 0x4, R14 ;  /* 0x000000040b1a9825 */ /* 0x004fc800078e000e */
[----:B0-----:R-:W-:-:S04]  /*14e0*/  @!P1 IMAD.WIDE.U32 R24, R11, 0x4, R12 ;  /* 0x000000040b189825 */ /* 0x001fc800078e000c */
[----:B-----5:R-:W-:Y:S01]  /*14f0*/  @!P0 FMUL R17, R0, R23 ;  /* 0x0000001700118220 */ /* 0x020fe20000400000 */
[----:B------:R-:W-:Y:S01]  /*1500*/  IADD3 R12, PT, PT, R10, 0x800, RZ ;  /* 0x000008000a0c7810 */ /* 0x000fe20007ffe0ff */
[----:B------:R-:W0:Y:S02]  /*1510*/  LDC.64 R22, c[0x0][0x380] ;  /* 0x0000e000ff167b82 */ /* 0x000e240000000a00 */
[----:B---3--:R-:W-:-:S06]  /*1520*/  @!P0 FMUL R17, R20, R17 ;  /* 0x0000001114118220 */ /* 0x008fcc0000400000 */
[----:B------:R-:W1:Y:S01]  /*1530*/  LDC.64 R20, c[0x0][0x388] ;  /* 0x0000e200ff147b82 */ /* 0x000e620000000a00 */
[----:B------:R2:W-:Y:S04]  /*1540*/  @!P0 STG.E desc[UR8][R18.64], R17 ;  /* 0x0000001112008986 */ /* 0x0005e8000c101908 */
[----:B------:R-:W3:Y:S04]  /*1550*/  @!P1 LDG.E R27, desc[UR8][R26.64] ;  /* 0x000000081a1b9981 */ /* 0x000ee8000c1e1900 */
[----:B------:R-:W5:Y:S01]  /*1560*/  @!P1 LDG.E R24, desc[UR8][R24.64] ;  /* 0x0000000818189981 */ /* 0x000f62000c1e1900 */
[C---:B------:R-:W-:Y:S01]  /*1570*/  ISETP.GE.AND P0, PT, R12.reuse, UR6, PT ;  /* 0x000000060c007c0c */ /* 0x040fe2000bf06270 */
[----:B0-----:R-:W-:Y:S01]  /*1580*/  @!P1 IMAD.WIDE.U32 R22, R11, 0x4, R22 ;  /* 0x000000040b169825 */ /* 0x001fe200078e0016 */
[----:B--2---:R-:W0:Y:S11]  /*1590*/  LDC.64 R18, c[0x0][0x388] ;  /* 0x0000e200ff127b82 */ /* 0x004e360000000a00 */
[----:B------:R-:W2:Y:S01]  /*15a0*/  @!P0 LDC.64 R14, c[0x0][0x390] ;  /* 0x0000e400ff0e8b82 */ /* 0x000ea20000000a00 */
[----:B-1----:R-:W-:Y:S01]  /*15b0*/  @!P0 IMAD.WIDE.U32 R28, R12, 0x4, R20 ;  /* 0x000000040c1c8825 */ /* 0x002fe200078e0014 */
[----:B------:R-:W-:-:S06]  /*15c0*/  IADD3 R11, PT, PT, R10, 0xc00, RZ ;  /* 0x00000c000a0b7810 */ /* 0x000fcc0007ffe0ff */
[----:B------:R-:W1:Y:S01]  /*15d0*/  LDC.64 R20, c[0x0][0x380] ;  /* 0x0000e000ff147b82 */ /* 0x000e620000000a00 */
[----:B---3--:R-:W-:-:S04]  /*15e0*/  @!P1 FMUL R13, R0, R27 ;  /* 0x0000001b000d9220 */ /* 0x008fc80000400000 */
[----:B-----5:R-:W-:Y:S01]  /*15f0*/  @!P1 FMUL R13, R24, R13 ;  /* 0x0000000d180d9220 */ /* 0x020fe20000400000 */
[----:B--2---:R-:W-:-:S04]  /*1600*/  @!P0 IMAD.WIDE.U32 R26, R12, 0x4, R14 ;  /* 0x000000040c1a8825 */ /* 0x004fc800078e000e */
[----:B------:R2:W-:Y:S04]  /*1610*/  @!P1 STG.E desc[UR8][R22.64], R13 ;  /* 0x0000000d16009986 */ /* 0x0005e8000c101908 */
[----:B------:R-:W3:Y:S04]  /*1620*/  @!P0 LDG.E R29, desc[UR8][R28.64] ;  /* 0x000000081c1d8981 */ /* 0x000ee8000c1e1900 */
[----:B------:R-:W5:Y:S01]  /*1630*/  @!P0 LDG.E R26, desc[UR8][R26.64] ;  /* 0x000000081a1a8981 */ /* 0x000f62000c1e1900 */
[C---:B------:R-:W-:Y:S01]  /*1640*/  ISETP.GE.AND P1, PT, R11.reuse, UR6, PT ;  /* 0x000000060b007c0c */ /* 0x040fe2000bf26270 */
[----:B-1----:R-:W-:Y:S01]  /*1650*/  @!P0 IMAD.WIDE.U32 R20, R12, 0x4, R20 ;  /* 0x000000040c148825 */ /* 0x002fe200078e0014 */
[----:B--2---:R-:W1:Y:S11]  /*1660*/  LDC.64 R22, c[0x0][0x380] ;  /* 0x0000e000ff167b82 */ /* 0x004e760000000a00 */
[----:B------:R-:W2:Y:S01]  /*1670*/  @!P1 LDC.64 R14, c[0x0][0x390] ;  /* 0x0000e400ff0e9b82 */ /* 0x000ea20000000a00 */
[----:B0-----:R-:W-:-:S04]  /*1680*/  @!P1 IMAD.WIDE.U32 R18, R11, 0x4, R18 ;  /* 0x000000040b129825 */ /* 0x001fc800078e0012 */
[----:B--2---:R-:W-:-:S04]  /*1690*/  @!P1 IMAD.WIDE.U32 R24, R11, 0x4, R14 ;  /* 0x000000040b189825 */ /* 0x004fc800078e000e */
[----:B---3--:R-:W-:-:S04]  /*16a0*/  @!P0 FMUL R17, R0, R29 ;  /* 0x0000001d00118220 */ /* 0x008fc80000400000 */
[----:B-----5:R-:W-:-:S05]  /*16b0*/  @!P0 FMUL R17, R26, R17 ;  /* 0x000000111a118220 */ /* 0x020fca0000400000 */
[----:B------:R0:W-:Y:S04]  /*16c0*/  @!P0 STG.E desc[UR8][R20.64], R17 ;  /* 0x0000001114008986 */ /* 0x0001e8000c101908 */
[----:B------:R2:W3:Y:S04]  /*16d0*/  @!P1 LDG.E R13, desc[UR8][R18.64] ;  /* 0x00000008120d9981 */ /* 0x0004e8000c1e1900 */
[----:B------:R-:W5:Y:S01]  /*16e0*/  @!P1 LDG.E R24, desc[UR8][R24.64] ;  /* 0x0000000818189981 */ /* 0x000f62000c1e1900 */
[----:B------:R-:W-:Y:S02]  /*16f0*/  VIADD R12, R10, 0x1000 ;  /* 0x000010000a0c7836 */ /* 0x000fe40000000000 */
[----:B-1----:R-:W-:Y:S01]  /*1700*/  @!P1 IMAD.WIDE.U32 R22, R11, 0x4, R22 ;  /* 0x000000040b169825 */ /* 0x002fe200078e0016 */
[----:B0-----:R-:W0:Y:S02]  /*1710*/  LDC.64 R20, c[0x0][0x380] ;  /* 0x0000e000ff147b82 */ /* 0x001e240000000a00 */
[----:B------:R-:W-:-:S06]  /*1720*/  ISETP.GE.AND P0, PT, R12, UR6, PT ;  /* 0x000000060c007c0c */ /* 0x000fcc000bf06270 */
[----:B--2---:R-:W1:Y:S08]  /*1730*/  LDC.64 R18, c[0x0][0x388] ;  /* 0x0000e200ff127b82 */ /* 0x004e700000000a00 */
[----:B------:R-:W2:Y:S01]  /*1740*/  @!P0 LDC.64 R14, c[0x0][0x390] ;  /* 0x0000e400ff0e8b82 */ /* 0x000ea20000000a00 */
[----:B-1----:R-:W-:-:S04]  /*1750*/  @!P0 IMAD.WIDE.U32 R28, R12, 0x4, R18 ;  /* 0x000000040c1c8825 */ /* 0x002fc800078e0012 */
[----:B---3--:R-:W-:Y:S01]  /*1760*/  @!P1 FMUL R13, R0, R13 ;  /* 0x0000000d000d9220 */ /* 0x008fe20000400000 */
[----:B--2---:R-:W-:Y:S01]  /*1770*/  @!P0 IMAD.WIDE.U32 R26, R12, 0x4, R14 ;  /* 0x000000040c1a8825 */ /* 0x004fe200078e000e */
[----:B------:R-:W-:Y:S01]  /*1780*/  IADD3 R11, PT, PT, R10, 0x1400, RZ ;  /* 0x000014000a0b7810 */ /* 0x000fe20007ffe0ff */
[----:B------:R-:W1:Y:S02]  /*1790*/  LDC.64 R18, c[0x0][0x388] ;  /* 0x0000e200ff127b82 */ /* 0x000e640000000a00 */
[----:B-----5:R-:W-:-:S05]  /*17a0*/  @!P1 FMUL R13, R24, R13 ;  /* 0x0000000d180d9220 */ /* 0x020fca0000400000 */
[----:B------:R2:W-:Y:S04]  /*17b0*/  @!P1 STG.E desc[UR8][R22.64], R13 ;  /* 0x0000000d16009986 */ /* 0x0005e8000c101908 */
[----:B------:R-:W3:Y:S04]  /*17c0*/  @!P0 LDG.E R29, desc[UR8][R28.64] ;  /* 0x000000081c1d8981 */ /* 0x000ee8000c1e1900 */
[----:B------:R-:W5:Y:S01]  /*17d0*/  @!P0 LDG.E R26, desc[UR8][R26.64] ;  /* 0x000000081a1a8981 */ /* 0x000f62000c1e1900 */
[----:B------:R-:W-:-:S13]  /*17e0*/  ISETP.GE.AND P1, PT, R11, UR6, PT ;  /* 0x000000060b007c0c */ /* 0x000fda000bf26270 */
[----:B------:R-:W2:Y:S01]  /*17f0*/  @!P1 LDC.64 R14, c[0x0][0x390] ;  /* 0x0000e400ff0e9b82 */ /* 0x000ea20000000a00 */
[----:B0-----:R-:W-:-:S04]  /*1800*/  @!P0 IMAD.WIDE.U32 R20, R12, 0x4, R20 ;  /* 0x000000040c148825 */ /* 0x001fc800078e0014 */
[----:B-1----:R-:W-:-:S03]  /*1810*/  @!P1 IMAD.WIDE.U32 R24, R11, 0x4, R18 ;  /* 0x000000040b189825 */ /* 0x002fc600078e0012 */
[----:B------:R-:W0:Y:S01]  /*1820*/  LDC.64 R18, c[0x0][0x380] ;  /* 0x0000e000ff127b82 */ /* 0x000e220000000a00 */
[----:B--2---:R-:W-:-:S07]  /*1830*/  @!P1 IMAD.WIDE.U32 R22, R11, 0x4, R14 ;  /* 0x000000040b169825 */ /* 0x004fce00078e000e */
[----:B------:R-:W1:Y:S01]  /*1840*/  LDC.64 R14, c[0x0][0x388] ;  /* 0x0000e200ff0e7b82 */ /* 0x000e620000000a00 */
[----:B---3--:R-:W-:-:S04]  /*1850*/  @!P0 FMUL R17, R0, R29 ;  /* 0x0000001d00118220 */ /* 0x008fc80000400000 */
[----:B-----5:R-:W-:-:S05]  /*1860*/  @!P0 FMUL R27, R26, R17 ;  /* 0x000000111a1b8220 */ /* 0x020fca0000400000 */
[----:B------:R2:W-:Y:S04]  /*1870*/  @!P0 STG.E desc[UR8][R20.64], R27 ;  /* 0x0000001b14008986 */ /* 0x0005e8000c101908 */
[----:B------:R-:W3:Y:S04]  /*1880*/  @!P1 LDG.E R25, desc[UR8][R24.64] ;  /* 0x0000000818199981 */ /* 0x000ee8000c1e1900 */
[----:B------:R-:W5:Y:S01]  /*1890*/  @!P1 LDG.E R22, desc[UR8][R22.64] ;  /* 0x0000000816169981 */ /* 0x000f62000c1e1900 */
[----:B------:R-:W-:Y:S01]  /*18a0*/  IADD3 R17, PT, PT, R10, 0x1800, RZ ;  /* 0x000018000a117810 */ /* 0x000fe20007ffe0ff */
[----:B0-----:R-:W-:Y:S01]  /*18b0*/  @!P1 IMAD.WIDE.U32 R18, R11, 0x4, R18 ;  /* 0x000000040b129825 */ /* 0x001fe200078e0012 */
[----:B--2---:R-:W0:Y:S02]  /*18c0*/  LDC.64 R20, c[0x0][0x380] ;  /* 0x0000e000ff147b82 */ /* 0x004e240000000a00 */
[----:B------:R-:W-:-:S13]  /*18d0*/  ISETP.GE.AND P0, PT, R17, UR6, PT ;  /* 0x0000000611007c0c */ /* 0x000fda000bf06270 */
[----:B------:R-:W2:Y:S01]  /*18e0*/  @!P0 LDC.64 R12, c[0x0][0x390] ;  /* 0x0000e400ff0c8b82 */ /* 0x000ea20000000a00 */
[----:B-1----:R-:W-:-:S04]  /*18f0*/  @!P0 IMAD.WIDE.U32 R14, R17, 0x4, R14 ;  /* 0x00000004110e8825 */ /* 0x002fc800078e000e */
[----:B--2---:R-:W-:-:S04]  /*1900*/  @!P0 IMAD.WIDE.U32 R12, R17, 0x4, R12 ;  /* 0x00000004110c8825 */ /* 0x004fc800078e000c */
[----:B---3--:R-:W-:-:S04]  /*1910*/  @!P1 FMUL R29, R0, R25 ;  /* 0x00000019001d9220 */ /* 0x008fc80000400000 */
[----:B-----5:R-:W-:-:S05]  /*1920*/  @!P1 FMUL R29, R22, R29 ;  /* 0x0000001d161d9220 */ /* 0x020fca0000400000 */
[----:B------:R1:W-:Y:S04]  /*1930*/  @!P1 STG.E desc[UR8][R18.64], R29 ;  /* 0x0000001d12009986 */ /* 0x0003e8000c101908 */
[----:B------:R-:W2:Y:S04]  /*1940*/  @!P0 LDG.E R15, desc[UR8][R14.64] ;  /* 0x000000080e0f8981 */ /* 0x000ea8000c1e1900 */
[----:B------:R-:W3:Y:S01]  /*1950*/  @!P0 LDG.E R12, desc[UR8][R12.64] ;  /* 0x000000080c0c8981 */ /* 0x000ee2000c1e1900 */
[----:B0-----:R-:W-:-:S04]  /*1960*/  @!P0 IMAD.WIDE.U32 R20, R17, 0x4, R20 ;  /* 0x0000000411148825 */ /* 0x001fc800078e0014 */
[----:B------:R-:W-:Y:S01]  /*1970*/  VIADD R23, R10, 0x1c00 ;  /* 0x00001c000a177836 */ /* 0x000fe20000000000 */
[----:B------:R-:W-:Y:S01]  /*1980*/  UIADD3 UR4, UPT, UPT, UR4, 0x8, URZ ;  /* 0x0000000804047890 */ /* 0x000fe2000fffe0ff */
[----:B------:R-:W-:Y:S05]  /*1990*/  BSSY.RECONVERGENT B0, `(.L_x_178) ;  /* 0x000000f000007945 */ /* 0x000fea0003800200 */
[----:B------:R-:W-:Y:S01]  /*19a0*/  ISETP.NE.AND P1, PT, R9, UR4, PT ;  /* 0x0000000409007c0c */ /* 0x000fe2000bf25270 */
[----:B--2---:R-:W-:-:S04]  /*19b0*/  @!P0 FMUL R11, R0, R15 ;  /* 0x0000000f000b8220 */ /* 0x004fc80000400000 */
[----:B---3--:R-:W-:-:S05]  /*19c0*/  @!P0 FMUL R11, R12, R11 ;  /* 0x0000000b0c0b8220 */ /* 0x008fca0000400000 */
[----:B------:R1:W-:Y:S01]  /*19d0*/  @!P0 STG.E desc[UR8][R20.64], R11 ;  /* 0x0000000b14008986 */ /* 0x0003e2000c101908 */
[----:B------:R-:W-:-:S13]  /*19e0*/  ISETP.GE.AND P0, PT, R23, UR6, PT ;  /* 0x0000000617007c0c */ /* 0x000fda000bf06270 */
[----:B-1----:R-:W-:Y:S05]  /*19f0*/  @P0 BRA `(.L_x_179) ;  /* 0x0000000000200947 */ /* 0x002fea0003800000 */
[----:B----4-:R-:W-:-:S04]  /*1a00*/  IMAD.WIDE.U32 R12, R23, 0x4, R6 ;  /* 0x00000004170c7825 */ /* 0x010fc800078e0006 */
[C---:B------:R-:W-:Y:S02]  /*1a10*/  IMAD.WIDE.U32 R10, R23.reuse, 0x4, R2 ;  /* 0x00000004170a7825 */ /* 0x040fe400078e0002 */
[----:B------:R-:W2:Y:S04]  /*1a20*/  LDG.E R13, desc[UR8][R12.64] ;  /* 0x000000080c0d7981 */ /* 0x000ea8000c1e1900 */
[----:B------:R-:W3:Y:S01]  /*1a30*/  LDG.E R10, desc[UR8][R10.64] ;  /* 0x000000080a0a7981 */ /* 0x000ee2000c1e1900 */
[----:B------:R-:W-:-:S04]  /*1a40*/  IMAD.WIDE.U32 R14, R23, 0x4, R4 ;  /* 0x00000004170e7825 */ /* 0x000fc800078e0004 */
[----:B--2---:R-:W-:-:S04]  /*1a50*/  FMUL R17, R0, R13 ;  /* 0x0000000d00117220 */ /* 0x004fc80000400000 */
[----:B---3--:R-:W-:-:S05]  /*1a60*/  FMUL R17, R10, R17 ;  /* 0x000000110a117220 */ /* 0x008fca0000400000 */
[----:B------:R0:W-:Y:S02]  /*1a70*/  STG.E desc[UR8][R14.64], R17 ;  /* 0x000000110e007986 */ /* 0x0001e4000c101908 */
.L_x_179:
[----:B------:R-:W-:Y:S05]  /*1a80*/  BSYNC.RECONVERGENT B0 ;  /* 0x0000000000007941 */ /* 0x000fea0003800200 */
.L_x_178:
[----:B------:R-:W-:Y:S05]  /*1a90*/  @P1 BRA `(.L_x_180) ;  /* 0xfffffff800501947 */ /* 0x000fea000383ffff */
.L_x_177:
[----:B------:R-:W-:-:S13]  /*1aa0*/  ISETP.NE.AND P0, PT, R16, RZ, PT ;  /* 0x000000ff1000720c */ /* 0x000fda0003f05270 */
[----:B------:R-:W-:Y:S05]  /*1ab0*/  @!P0 EXIT ;  /* 0x000000000000894d */ /* 0x000fea0003800000 */
[----:B0-----:R-:W0:Y:S01]  /*1ac0*/  LDC R2, c[0x0][0x39c] ;  /* 0x0000e700ff027b82 */ /* 0x001e220000000800 */
[----:B------:R-:W-:Y:S02]  /*1ad0*/  ISETP.GE.U32.AND P0, PT, R16, 0x4, PT ;  /* 0x000000041000780c */ /* 0x000fe40003f06070 */
[----:B0-----:R-:W-:-:S04]  /*1ae0*/  LOP3.LUT R18, R2, 0x3, RZ, 0xc0, !PT ;  /* 0x0000000302127812 */ /* 0x001fc800078ec0ff */
[----:B------:R-:W-:-:S07]  /*1af0*/  ISETP.NE.AND P2, PT, R18, RZ, PT ;  /* 0x000000ff1200720c */ /* 0x000fce0003f45270 */
[----:B------:R-:W-:Y:S06]  /*1b00*/  @!P0 BRA `(.L_x_181) ;  /* 0x0000000000dc8947 */ /* 0x000fec0003800000 */
[----:B------:R-:W0:Y:S01]  /*1b10*/  LDCU UR4, c[0x0][0x398] ;  /* 0x00007300ff0477ac */ /* 0x000e220008000800 */
[----:B------:R-:W-:Y:S01]  /*1b20*/  SHF.L.U32 R3, R9, 0xa, RZ ;  /* 0x0000000a09037819 */ /* 0x000fe200000006ff */
[----:B------:R-:W2:Y:S03]  /*1b30*/  LDC.64 R14, c[0x0][0x388] ;  /* 0x0000e200ff0e7b82 */ /* 0x000ea60000000a00 */
[----:B------:R-:W-:-:S05]  /*1b40*/  LOP3.LUT R3, R3, R8, RZ, 0xfc, !PT ;  /* 0x0000000803037212 */ /* 0x000fca00078efcff */
[----:B------:R-:W3:Y:S01]  /*1b50*/  LDC.64 R16, c[0x0][0x380] ;  /* 0x0000e000ff107b82 */ /* 0x000ee20000000a00 */
[----:B0-----:R-:W-:-:S07]  /*1b60*/  ISETP.GE.AND P0, PT, R3, UR4, PT ;  /* 0x0000000403007c0c */ /* 0x001fce000bf06270 */
[----:B------:R-:W0:Y:S08]  /*1b70*/  LDC.64 R10, c[0x0][0x388] ;  /* 0x0000e200ff0a7b82 */ /* 0x000e300000000a00 */
[----:B------:R-:W5:Y:S01]  /*1b80*/  @!P0 LDC.64 R12, c[0x0][0x390] ;  /* 0x0000e400ff0c8b82 */ /* 0x000f620000000a00 */
[----:B--2---:R-:W-:-:S06]  /*1b90*/  @!P0 IMAD.WIDE.U32 R14, R3, 0x4, R14 ;  /* 0x00000004030e8825 */ /* 0x004fcc00078e000e */
[----:B------:R-:W1:Y:S01]  /*1ba0*/  @!P0 LDG.E R15, desc[UR8][R14.64] ;  /* 0x000000080e0f8981 */ /* 0x000e62000c1e1900 */
[----:B-----5:R-:W-:-:S06]  /*1bb0*/  @!P0 IMAD.WIDE.U32 R12, R3, 0x4, R12 ;  /* 0x00000004030c8825 */ /* 0x020fcc00078e000c */
[----:B------:R2:W5:Y:S01]  /*1bc0*/  @!P0 LDG.E R12, desc[UR8][R12.64] ;  /* 0x000000080c0c8981 */ /* 0x000562000c1e1900 */
[----:B----4-:R-:W-:-:S04]  /*1bd0*/  IADD3 R7, PT, PT, R3, 0x400, RZ ;  /* 0x0000040003077810 */ /* 0x010fc80007ffe0ff */
[----:B------:R-:W-:-:S13]  /*1be0*/  ISETP.GE.AND P1, PT, R7, UR4, PT ;  /* 0x0000000407007c0c */ /* 0x000fda000bf26270 */
[----:B------:R-:W4:Y:S01]  /*1bf0*/  @!P1 LDC.64 R4, c[0x0][0x390] ;  /* 0x0000e400ff049b82 */ /* 0x000f220000000a00 */
[----:B---3--:R-:W-:-:S04]  /*1c00*/  @!P0 IMAD.WIDE.U32 R16, R3, 0x4, R16 ;  /* 0x0000000403108825 */ /* 0x008fc800078e0010 */
[----:B0-----:R-:W-:-:S03]  /*1c10*/  @!P1 IMAD.WIDE.U32 R22, R7, 0x4, R10 ;  /* 0x0000000407169825 */ /* 0x001fc600078e000a */
[----:B------:R-:W0:Y:S01]  /*1c20*/  LDC.64 R10, c[0x0][0x388] ;  /* 0x0000e200ff0a7b82 */ /* 0x000e220000000a00 */
[----:B----4-:R-:W-:-:S04]  /*1c30*/  @!P1 IMAD.WIDE.U32 R20, R7, 0x4, R4 ;  /* 0x0000000407149825 */ /* 0x010fc800078e0004 */
[----:B-1----:R-:W-:Y:S01]  /*1c40*/  @!P0 FMUL R19, R0, R15 ;  /* 0x0000000f00138220 */ /* 0x002fe20000400000 */
[----:B--2---:R-:W-:Y:S02]  /*1c50*/  VIADD R13, R3, 0x800 ;  /* 0x00000800030d7836 */ /* 0x004fe40000000000 */
[----:B------:R-:W1:Y:S01]  /*1c60*/  LDC.64 R14, c[0x0][0x380] ;  /* 0x0000e000ff0e7b82 */ /* 0x000e620000000a00 */
[----:B-----5:R-:W-:-:S05]  /*1c70*/  @!P0 FMUL R19, R12, R19 ;  /* 0x000000130c138220 */ /* 0x020fca0000400000 */
[----:B------:R0:W-:Y:S04]  /*1c80*/  @!P0 STG.E desc[UR8][R16.64], R19 ;  /* 0x0000001310008986 */ /* 0x0001e8000c101908 */
[----:B------:R-:W2:Y:S04]  /*1c90*/  @!P1 LDG.E R23, desc[UR8][R22.64] ;  /* 0x0000000816179981 */ /* 0x000ea8000c1e1900 */
[----:B------:R-:W3:Y:S01]  /*1ca0*/  @!P1 LDG.E R20, desc[UR8][R20.64] ;  /* 0x0000000814149981 */ /* 0x000ee2000c1e1900 */
[----:B------:R-:W-:-:S13]  /*1cb0*/  ISETP.GE.AND P0, PT, R13, UR4, PT ;  /* 0x000000040d007c0c */ /* 0x000fda000bf06270 */
[----:B------:R-:W4:Y:S01]  /*1cc0*/  @!P0 LDC.64 R4, c[0x0][0x390] ;  /* 0x0000e400ff048b82 */ /* 0x000f220000000a00 */
[----:B-1----:R-:W-:-:S04]  /*1cd0*/  @!P1 IMAD.WIDE.U32 R14, R7, 0x4, R14 ;  /* 0x00000004070e9825 */ /* 0x002fc800078e000e */
[----:B0-----:R-:W-:Y:S01]  /*1ce0*/  @!P0 IMAD.WIDE.U32 R16, R13, 0x4, R10 ;  /* 0x000000040d108825 */ /* 0x001fe200078e000a */
[----:B------:R-:W-:Y:S02]  /*1cf0*/  IADD3 R19, PT, PT, R3, 0xc00, RZ ;  /* 0x00000c0003137810 */ /* 0x000fe40007ffe0ff */
[----:B------:R-:W0:Y:S01]  /*1d00*/  LDC.64 R6, c[0x0][0x388] ;  /* 0x0000e200ff067b82 */ /* 0x000e220000000a00 */
[----:B----4-:R-:W-:-:S04]  /*1d10*/  @!P0 IMAD.WIDE.U32 R10, R13, 0x4, R4 ;  /* 0x000000040d0a8825 */ /* 0x010fc800078e0004 */
[----:B--2---:R-:W-:-:S04]  /*1d20*/  @!P1 FMUL R25, R0, R23 ;  /* 0x0000001700199220 */ /* 0x004fc80000400000 */
[----:B---3--:R-:W-:Y:S02]  /*1d30*/  @!P1 FMUL R25, R20, R25 ;  /* 0x0000001914199220 */ /* 0x008fe40000400000 */
[----:B------:R-:W1:Y:S03]  /*1d40*/  LDC.64 R20, c[0x0][0x380] ;  /* 0x0000e000ff147b82 */ /* 0x000e660000000a00 */
[----:B------:R2:W-:Y:S04]  /*1d50*/  @!P1 STG.E desc[UR8][R14.64], R25 ;  /* 0x000000190e009986 */ /* 0x0005e8000c101908 */
[----:B------:R-:W3:Y:S04]  /*1d60*/  @!P0 LDG.E R17, desc[UR8][R16.64] ;  /* 0x0000000810118981 */ /* 0x000ee8000c1e1900 */
[----:B------:R-:W4:Y:S01]  /*1d70*/  @!P0 LDG.E R10, desc[UR8][R10.64] ;  /* 0x000000080a0a8981 */ /* 0x000f22000c1e1900 */
[----:B------:R-:W-:-:S13]  /*1d80*/  ISETP.GE.AND P1, PT, R19, UR4, PT ;  /* 0x0000000413007c0c */ /* 0x000fda000bf26270 */
[----:B------:R-:W5:Y:S01]  /*1d90*/  @!P1 LDC.64 R4, c[0x0][0x390] ;  /* 0x0000e400ff049b82 */ /* 0x000f620000000a00 */
[----:B-1----:R-:W-:-:S04]  /*1da0*/  @!P0 IMAD.WIDE.U32 R12, R13, 0x4, R20 ;  /* 0x000000040d0c8825 */ /* 0x002fc800078e0014 */
[----:B0-----:R-:W-:-:S04]  /*1db0*/  @!P1 IMAD.WIDE.U32 R6, R19, 0x4, R6 ;  /* 0x0000000413069825 */ /* 0x001fc800078e0006 */
[----:B-----5:R-:W-:-:S04]  /*1dc0*/  @!P1 IMAD.WIDE.U32 R4, R19, 0x4, R4 ;  /* 0x0000000413049825 */ /* 0x020fc800078e0004 */
[----:B---3--:R-:W-:-:S04]  /*1dd0*/  @!P0 FMUL R3, R0, R17 ;  /* 0x0000001100038220 */ /* 0x008fc80000400000 */
[----:B----4-:R-:W-:Y:S02]  /*1de0*/  @!P0 FMUL R3, R10, R3 ;  /* 0x000000030a038220 */ /* 0x010fe40000400000 */
[----:B------:R-:W0:Y:S03]  /*1df0*/  LDC.64 R10, c[0x0][0x380] ;  /* 0x0000e000ff0a7b82 */ /* 0x000e260000000a00 */
[----:B------:R3:W-:Y:S04]  /*1e00*/  @!P0 STG.E desc[UR8][R12.64], R3 ;  /* 0x000000030c008986 */ /* 0x0007e8000c101908 */
[----:B------:R-:W2:Y:S04]  /*1e10*/  @!P1 LDG.E R7, desc[UR8][R6.64] ;  /* 0x0000000806079981 */ /* 0x000ea8000c1e1900 */
[----:B------:R-:W4:Y:S01]  /*1e20*/  @!P1 LDG.E R4, desc[UR8][R4.64] ;  /* 0x0000000804049981 */ /* 0x000f22000c1e1900 */
[----:B0-----:R-:W-:Y:S01]  /*1e30*/  @!P1 IMAD.WIDE.U32 R10, R19, 0x4, R10 ;  /* 0x00000004130a9825 */ /* 0x001fe200078e000a */
[----:B------:R-:W-:-:S03]  /*1e40*/  IADD3 R9, PT, PT, R9, 0x4, RZ ;  /* 0x0000000409097810 */ /* 0x000fc60007ffe0ff */
[----:B--2---:R-:W-:-:S04]  /*1e50*/  @!P1 FMUL R15, R0, R7 ;  /* 0x00000007000f9220 */ /* 0x004fc80000400000 */
[----:B----4-:R-:W-:-:S05]  /*1e60*/  @!P1 FMUL R15, R4, R15 ;  /* 0x0000000f040f9220 */ /* 0x010fca0000400000 */
[----:B------:R3:W-:Y:S02]  /*1e70*/  @!P1 STG.E desc[UR8][R10.64], R15 ;  /* 0x0000000f0a009986 */ /* 0x0007e4000c101908 */
.L_x_181:
[----:B------:R-:W-:Y:S05]  /*1e80*/  @!P2 EXIT ;  /* 0x000000000000a94d */ /* 0x000fea0003800000 */
[----:B------:R-:W-:Y:S02]  /*1e90*/  ISETP.NE.AND P0, PT, R18, 0x1, PT ;  /* 0x000000011200780c */ /* 0x000fe40003f05270 */
[----:B------:R-:W-:-:S04]  /*1ea0*/  LOP3.LUT R2, R2, 0x1, RZ, 0xc0, !PT ;  /* 0x0000000102027812 */ /* 0x000fc800078ec0ff */
[----:B------:R-:W-:-:S07]  /*1eb0*/  ISETP.NE.U32.AND P2, PT, R2, 0x1, PT ;  /* 0x000000010200780c */ /* 0x000fce0003f45070 */
[----:B------:R-:W-:Y:S06]  /*1ec0*/  @!P0 BRA `(.L_x_182) ;  /* 0x0000000000748947 */ /* 0x000fec0003800000 */
[----:B------:R-:W0:Y:S01]  /*1ed0*/  LDCU UR4, c[0x0][0x398] ;  /* 0x00007300ff0477ac */ /* 0x000e220008000800 */
[----:B---3--:R-:W-:Y:S01]  /*1ee0*/  IMAD.SHL.U32 R3, R9, 0x400, RZ ;  /* 0x0000040009037824 */ /* 0x008fe200078e00ff */
[----:B------:R-:W2:Y:S04]  /*1ef0*/  LDC.64 R4, c[0x0][0x388] ;  /* 0x0000e200ff047b82 */ /* 0x000ea80000000a00 */
[----:B------:R-:W-:-:S04]  /*1f00*/  LOP3.LUT R19, R3, R8, RZ, 0xfc, !PT ;  /* 0x0000000803137212 */ /* 0x000fc800078efcff */
[----:B----4-:R-:W3:Y:S01]  /*1f10*/  LDC.64 R6, c[0x0][0x380] ;  /* 0x0000e000ff067b82 */ /* 0x010ee20000000a00 */
[----:B0-----:R-:W-:-:S07]  /*1f20*/  ISETP.GE.AND P0, PT, R19, UR4, PT ;  /* 0x0000000413007c0c */ /* 0x001fce000bf06270 */
[----:B------:R-:W0:Y:S08]  /*1f30*/  LDC.64 R10, c[0x0][0x388] ;  /* 0x0000e200ff0a7b82 */ /* 0x000e300000000a00 */
[----:B------:R-:W4:Y:S01]  /*1f40*/  @!P0 LDC.64 R2, c[0x0][0x390] ;  /* 0x0000e400ff028b82 */ /* 0x000f220000000a00 */
[----:B--2---:R-:W-:-:S06]  /*1f50*/  @!P0 IMAD.WIDE.U32 R4, R19, 0x4, R4 ;  /* 0x0000000413048825 */ /* 0x004fcc00078e0004 */
[----:B------:R-:W1:Y:S01]  /*1f60*/  @!P0 LDG.E R5, desc[UR8][R4.64] ;  /* 0x0000000804058981 */ /* 0x000e62000c1e1900 */
[----:B----4-:R-:W-:-:S06]  /*1f70*/  @!P0 IMAD.WIDE.U32 R2, R19, 0x4, R2 ;  /* 0x0000000413028825 */ /* 0x010fcc00078e0002 */
[----:B------:R-:W2:Y:S01]  /*1f80*/  @!P0 LDG.E R2, desc[UR8][R2.64] ;  /* 0x0000000802028981 */ /* 0x000ea2000c1e1900 */
[----:B------:R-:W-:-:S04]  /*1f90*/  IADD3 R17, PT, PT, R19, 0x400, RZ ;  /* 0x0000040013117810 */ /* 0x000fc80007ffe0ff */
[----:B------:R-:W-:-:S13]  /*1fa0*/  ISETP.GE.AND P1, PT, R17, UR4, PT ;  /* 0x0000000411007c0c */ /* 0x000fda000bf26270 */
[----:B------:R-:W4:Y:S01]  /*1fb0*/  @!P1 LDC.64 R12, c[0x0][0x390] ;  /* 0x0000e400ff0c9b82 */ /* 0x000f220000000a00 */
[----:B---3--:R-:W-:-:S04]  /*1fc0*/  @!P0 IMAD.WIDE.U32 R6, R19, 0x4, R6 ;  /* 0x0000000413068825 */ /* 0x008fc800078e0006 */
[----:B0-----:R-:W-:-:S04]  /*1fd0*/  @!P1 IMAD.WIDE.U32 R10, R17, 0x4, R10 ;  /* 0x00000004110a9825 */ /* 0x001fc800078e000a */
[----:B-1----:R-:W-:Y:S01]  /*1fe0*/  @!P0 FMUL R15, R0, R5 ;  /* 0x00000005000f8220 */ /* 0x002fe20000400000 */
[----:B----4-:R-:W-:-:S04]  /*1ff0*/  @!P1 IMAD.WIDE.U32 R4, R17, 0x4, R12 ;  /* 0x0000000411049825 */ /* 0x010fc800078e000c */
[----:B--2---:R-:W-:Y:S02]  /*2000*/  @!P0 FMUL R15, R2, R15 ;  /* 0x0000000f020f8220 */ /* 0x004fe40000400000 */
[----:B------:R-:W0:Y:S03]  /*2010*/  LDC.64 R2, c[0x0][0x380] ;  /* 0x0000e000ff027b82 */ /* 0x000e260000000a00 */
[----:B------:R2:W-:Y:S04]  /*2020*/  @!P0 STG.E desc[UR8][R6.64], R15 ;  /* 0x0000000f06008986 */ /* 0x0005e8000c101908 */
[----:B------:R-:W3:Y:S04]  /*2030*/  @!P1 LDG.E R11, desc[UR8][R10.64] ;  /* 0x000000080a0b9981 */ /* 0x000ee8000c1e1900 */
[----:B------:R-:W4:Y:S01]  /*2040*/  @!P1 LDG.E R4, desc[UR8][R4.64] ;  /* 0x0000000804049981 */ /* 0x000f22000c1e1900 */
[----:B0-----:R-:W-:Y:S01]  /*2050*/  @!P1 IMAD.WIDE.U32 R2, R17, 0x4, R2 ;  /* 0x0000000411029825 */ /* 0x001fe200078e0002 */
[----:B------:R-:W-:-:S03]  /*2060*/  IADD3 R9, PT, PT, R9, 0x2, RZ ;  /* 0x0000000209097810 */ /* 0x000fc60007ffe0ff */
[----:B---3--:R-:W-:-:S04]  /*2070*/  @!P1 FMUL R13, R0, R11 ;  /* 0x0000000b000d9220 */ /* 0x008fc80000400000 */
[----:B----4-:R-:W-:-:S05]  /*2080*/  @!P1 FMUL R13, R4, R13 ;  /* 0x0000000d040d9220 */ /* 0x010fca0000400000 */
[----:B------:R2:W-:Y:S02]  /*2090*/  @!P1 STG.E desc[UR8][R2.64], R13 ;  /* 0x0000000d02009986 */ /* 0x0005e4000c101908 */
.L_x_182:
[----:B------:R-:W-:Y:S05]  /*20a0*/  @P2 EXIT ;  /* 0x000000000000294d */ /* 0x000fea0003800000 */
[----:B------:R-:W0:Y:S01]  /*20b0*/  LDCU UR4, c[0x0][0x398] ;  /* 0x00007300ff0477ac */ /* 0x000e220008000800 */
[----:B------:R-:W-:-:S05]  /*20c0*/  IMAD.SHL.U32 R9, R9, 0x400, RZ ;  /* 0x0000040009097824 */ /* 0x000fca00078e00ff */
[----:B---3--:R-:W-:-:S04]  /*20d0*/  LOP3.LUT R11, R9, R8, RZ, 0xfc, !PT ;  /* 0x00000008090b7212 */ /* 0x008fc800078efcff */
[----:B0-----:R-:W-:-:S13]  /*20e0*/  ISETP.GE.AND P0, PT, R11, UR4, PT ;  /* 0x000000040b007c0c */ /* 0x001fda000bf06270 */
[----:B------:R-:W-:Y:S05]  /*20f0*/  @P0 EXIT ;  /* 0x000000000000094d */ /* 0x000fea0003800000 */
[----:B------:R-:W0:Y:S08]  /*2100*/  LDC.64 R4, c[0x0][0x388] ;  /* 0x0000e200ff047b82 */ /* 0x000e300000000a00 */
[----:B--2---:R-:W2:Y:S08]  /*2110*/  LDC.64 R2, c[0x0][0x390] ;  /* 0x0000e400ff027b82 */ /* 0x004eb00000000a00 */
[----:B----4-:R-:W3:Y:S01]  /*2120*/  LDC.64 R6, c[0x0][0x380] ;  /* 0x0000e000ff067b82 */ /* 0x010ee20000000a00 */
[----:B0-----:R-:W-:-:S06]  /*2130*/  IMAD.WIDE.U32 R4, R11, 0x4, R4 ;  /* 0x000000040b047825 */ /* 0x001fcc00078e0004 */
[----:B------:R-:W1:Y:S01]  /*2140*/  LDG.E R5, desc[UR8][R4.64] ;  /* 0x0000000804057981 */ /* 0x000e62000c1e1900 */
[----:B--2---:R-:W-:-:S06]  /*2150*/  IMAD.WIDE.U32 R2, R11, 0x4, R2 ;  /* 0x000000040b027825 */ /* 0x004fcc00078e0002 */
[----:B------:R-:W2:Y:S01]  /*2160*/  LDG.E R2, desc[UR8][R2.64] ;  /* 0x0000000802027981 */ /* 0x000ea2000c1e1900 */
[----:B---3--:R-:W-:-:S04]  /*2170*/  IMAD.WIDE.U32 R6, R11, 0x4, R6 ;  /* 0x000000040b067825 */ /* 0x008fc800078e0006 */
[----:B-1----:R-:W-:-:S04]  /*2180*/  FMUL R9, R0, R5 ;  /* 0x0000000500097220 */ /* 0x002fc80000400000 */
[----:B--2---:R-:W-:-:S05]  /*2190*/  FMUL R9, R2, R9 ;  /* 0x0000000902097220 */ /* 0x004fca0000400000 */
[----:B------:R-:W-:Y:S01]  /*21a0*/  STG.E desc[UR8][R6.64], R9 ;  /* 0x0000000906007986 */ /* 0x000fe2000c101908 */
[----:B------:R-:W-:Y:S05]  /*21b0*/  EXIT ;  /* 0x000000000000794d */ /* 0x000fea0003800000 */
        .weak           $__internal_8_$__cuda_sm20_rcp_rn_f32_slowpath
        .type           $__internal_8_$__cuda_sm20_rcp_rn_f32_slowpath,@function
        .size           $__internal_8_$__cuda_sm20_rcp_rn_f32_slowpath,($__internal_9_$__cuda_sm20_sqrt_rn_f32_slowpath - $__internal_8_$__cuda_sm20_rcp_rn_f32_slowpath)
$__internal_8_$__cuda_sm20_rcp_rn_f32_slowpath:
[----:B------:R-:W-:Y:S01]  /*21c0*/  SHF.L.U32 R0, R2, 0x1, RZ ;  /* 0x0000000102007819 */ /* 0x000fe200000006ff */
[----:B------:R-:W-:Y:S03]  /*21d0*/  BSSY.RECONVERGENT B2, `(.L_x_183) ;  /* 0x0000030000027945 */ /* 0x000fe60003800200 */
        /* <DEDUP_REMOVED lines=13> */
.L_x_184:
[----:B------:R-:W-:-:S05]  /*22b0*/  VIADD R9, R7, 0xffffff03 ;  /* 0xffffff0307097836 */ /* 0x000fca0000000000 */
[----:B------:R-:W-:-:S13]  /*22c0*/  ISETP.GT.U32.AND P0, PT, R9, 0x1, PT ;  /* 0x000000010900780c */ /* 0x000fda0003f04070 */
[----:B------:R-:W-:Y:S05]  /*22d0*/  @P0 BRA `(.L_x_186) ;  /* 0x0000000000780947 */ /* 0x000fea0003800000 */
[----:B------:R-:W-:Y:S02]  /*22e0*/  LOP3.LUT R0, R2, 0x7fffff, RZ, 0xc0, !PT ;  /* 0x007fffff02007812 */ /* 0x000fe400078ec0ff */
[----:B------:R-:W-:Y:S02]  /*22f0*/  MOV R10, 0x3 ;  /* 0x00000003000a7802 */ /* 0x000fe40000000f00 */
        /* <DEDUP_REMOVED lines=11> */
[----:B------:R-:W-:Y:S02]  /*23b0*/  LOP3.LUT R10, R10, R3, RZ, 0xc0, !PT ;  /* 0x000000030a0a7212 */ /* 0x000fe400078ec0ff */
[----:B------:R-:W-:-:S02]  /*23c0*/  IADD3 R0, PT, PT, -R5, RZ, RZ ;  /* 0x000000ff05007210 */ /* 0x000fc40007ffe1ff */
[-C--:B------:R-:W-:Y:S02]  /*23d0*/  SHF.R.U32.HI R10, RZ, R9.reuse, R10 ;  /* 0x00000009ff0a7219 */ /* 0x080fe4000001160a */
[----:B------:R-:W-:Y:S02]  /*23e0*/  LOP3.LUT P1, RZ, R0, R9, R3, 0xf8, !PT ;  /* 0x0000000900ff7212 */ /* 0x000fe4000782f803 */
[C---:B------:R-:W-:Y:S02]  /*23f0*/  LOP3.LUT P0, RZ, R10.reuse, 0x1, RZ, 0xc0, !PT ;  /* 0x000000010aff7812 */ /* 0x040fe4000780c0ff */
[----:B------:R-:W-:-:S04]  /*2400*/  LOP3.LUT P2, RZ, R10, 0x2, RZ, 0xc0, !PT ;  /* 0x000000020aff7812 */ /* 0x000fc8000784c0ff */
[----:B------:R-:W-:Y:S02]  /*2410*/  PLOP3.LUT P0, PT, P0, P1, P2, 0xe0, 0x0 ;  /* 0x000000000000781c */ /* 0x000fe40000703c20 */
[----:B------:R-:W-:Y:S02]  /*2420*/  LOP3.LUT P1, RZ, R2, 0x7fffff, RZ, 0xc0, !PT ;  /* 0x007fffff02ff7812 */ /* 0x000fe4000782c0ff */
[----:B------:R-:W-:-:S05]  /*2430*/  SEL R0, RZ, 0x1, !P0 ;  /* 0x00000001ff007807 */ /* 0x000fca0004000000 */
[----:B------:R-:W-:-:S05]  /*2440*/  IMAD.MOV R0, RZ, RZ, -R0 ;  /* 0x000000ffff007224 */ /* 0x000fca00078e0a00 */
[----:B------:R-:W-:Y:S02]  /*2450*/  ISETP.GE.AND P0, PT, R0, RZ, PT ;  /* 0x000000ff0000720c */ /* 0x000fe40003f06270 */
[----:B------:R-:W-:-:S04]  /*2460*/  IADD3 R0, PT, PT, R7, -0xfc, RZ ;  /* 0xffffff0407007810 */ /* 0x000fc80007ffe0ff */
[----:B------:R-:W-:-:S07]  /*2470*/  SHF.R.U32.HI R3, RZ, R0, R3 ;  /* 0x00000000ff037219 */ /* 0x000fce0000011603 */
[----:B------:R-:W-:-:S05]  /*2480*/  @!P0 IADD3 R3, PT, PT, R3, 0x1, RZ ;  /* 0x0000000103038810 */ /* 0x000fca0007ffe0ff */
[----:B------:R-:W-:-:S05]  /*2490*/  @!P1 IMAD.SHL.U32 R3, R3, 0x2, RZ ;  /* 0x0000000203039824 */ /* 0x000fca00078e00ff */
[----:B------:R-:W-:Y:S01]  /*24a0*/  LOP3.LUT R3, R3, 0x80000000, R2, 0xf8, !PT ;  /* 0x8000000003037812 */ /* 0x000fe200078ef802 */
[----:B------:R-:W-:Y:S06]  /*24b0*/  BRA `(.L_x_185) ;  /* 0x0000000000047947 */ /* 0x000fec0003800000 */
.L_x_186:
[----:B------:R0:W1:Y:S02]  /*24c0*/  MUFU.RCP R3, R2 ;  /* 0x0000000200037308 */ /* 0x0000640000001000 */
.L_x_185:
[----:B------:R-:W-:Y:S05]  /*24d0*/  BSYNC.RECONVERGENT B2 ;  /* 0x0000000000027941 */ /* 0x000fea0003800200 */
.L_x_183:
[----:B------:R-:W-:-:S04]  /*24e0*/  HFMA2 R5, -RZ, RZ, 0, 0 ;  /* 0x00000000ff057431 */ /* 0x000fc800000001ff */
[----:B01----:R-:W-:Y:S05]  /*24f0*/  RET.REL.NODEC R4 `(_Z14rmsnorm_kernelPfS_S_ii) ;  /* 0xffffffd804c07950 */ /* 0x003fea0003c3ffff */
        .weak           $__internal_9_$__cuda_sm20_sqrt_rn_f32_slowpath
        .type           $__internal_9_$__cuda_sm20_sqrt_rn_f32_slowpath,@function
        .size           $__internal_9_$__cuda_sm20_sqrt_rn_f32_slowpath,($__internal_10_$__cuda_sm3x_div_rn_noftz_f32_slowpath - $__internal_9_$__cuda_sm20_sqrt_rn_f32_slowpath)
$__internal_9_$__cuda_sm20_sqrt_rn_f32_slowpath:
[----:B------:R-:W-:-:S13]  /*2500*/  LOP3.LUT P0, RZ, R3, 0x7fffffff, RZ, 0xc0, !PT ;  /* 0x7fffffff03ff7812 */ /* 0x000fda000780c0ff */
[----:B------:R-:W-:Y:S01]  /*2510*/  @!P0 MOV R2, R3 ;  /* 0x0000000300028202 */ /* 0x000fe20000000f00 */
[----:B------:R-:W-:Y:S06]  /*2520*/  @!P0 BRA `(.L_x_187) ;  /* 0x0000000000448947 */ /* 0x000fec0003800000 */
[----:B------:R-:W-:Y:S01]  /*2530*/  FSETP.GEU.FTZ.AND P0, PT, R3, RZ, PT ;  /* 0x000000ff0300720b */ /* 0x000fe20003f1e000 */
[----:B------:R-:W-:-:S12]  /*2540*/  IMAD.MOV.U32 R0, RZ, RZ, R3 ;  /* 0x000000ffff007224 */ /* 0x000fd800078e0003 */
[----:B------:R-:W-:Y:S01]  /*2550*/  @!P0 MOV R2, 0x7fffffff ;  /* 0x7fffffff00028802 */ /* 0x000fe20000000f00 */
        /* <DEDUP_REMOVED lines=9> */
[----:B------:R-:W-:Y:S02]  /*25f0*/  @!P0 MOV R2, R0 ;  /* 0x0000000000028202 */ /* 0x000fe40000000f00 */
[----:B------:R-:W-:-:S04]  /*2600*/  @P0 FADD.FTZ R5, -R4, -RZ ;  /* 0x800000ff04050221 */ /* 0x000fc80000010100 */
[----:B------:R-:W-:-:S04]  /*2610*/  @P0 FFMA R5, R4, R5, R3 ;  /* 0x0000000504050223 */ /* 0x000fc80000000003 */
[----:B------:R-:W-:-:S04]  /*2620*/  @P0 FFMA R5, R5, R6, R4 ;  /* 0x0000000605050223 */ /* 0x000fc80000000004 */
[----:B------:R-:W-:-:S07]  /*2630*/  @P0 FMUL.FTZ R2, R5, 2.3283064365386962891e-10 ;  /* 0x2f80000005020820 */ /* 0x000fce0000410000 */
.L_x_187:
[----:B------:R-:W-:Y:S02]  /*2640*/  HFMA2 R3, -RZ, RZ, 0, 0 ;  /* 0x00000000ff037431 */ /* 0x000fe400000001ff */
[----:B------:R-:W-:Y:S01]  /*2650*/  IMAD.MOV.U32 R0, RZ, RZ, R2 ;  /* 0x000000ffff007224 */ /* 0x000fe200078e0002 */
[----:B------:R-:W-:-:S04]  /*2660*/  MOV R2, R7 ;  /* 0x0000000700027202 */ /* 0x000fc80000000f00 */
[----:B------:R-:W-:Y:S05]  /*2670*/  RET.REL.NODEC R2 `(_Z14rmsnorm_kernelPfS_S_ii) ;  /* 0xffffffd802607950 */ /* 0x000fea0003c3ffff */
        .weak           $__internal_10_$__cuda_sm3x_div_rn_noftz_f32_slowpath
        .type           $__internal_10_$__cuda_sm3x_div_rn_noftz_f32_slowpath,@function
        .size           $__internal_10_$__cuda_sm3x_div_rn_noftz_f32_slowpath,(.L_x_207 - $__internal_10_$__cuda_sm3x_div_rn_noftz_f32_slowpath)
$__internal_10_$__cuda_sm3x_div_rn_noftz_f32_slowpath:
[--C-:B------:R-:W-:Y:S01]  /*2680*/  SHF.R.U32.HI R5, RZ, 0x17, R3.reuse ;  /* 0x00000017ff057819 */ /* 0x100fe20000011603 */
[----:B------:R-:W-:Y:S01]  /*2690*/  IMAD.MOV.U32 R7, RZ, RZ, R3 ;  /* 0x000000ffff077224 */ /* 0x000fe200078e0003 */
[----:B------:R-:W-:Y:S02]  /*26a0*/  SHF.R.U32.HI R4, RZ, 0x17, R0 ;  /* 0x00000017ff047819 */ /* 0x000fe40000011600 */
[----:B------:R-:W-:Y:S02]  /*26b0*/  LOP3.LUT R5, R5, 0xff, RZ, 0xc0, !PT ;  /* 0x000000ff05057812 */ /* 0x000fe400078ec0ff */
[----:B------:R-:W-:Y:S02]  /*26c0*/  LOP3.LUT R4, R4, 0xff, RZ, 0xc0, !PT ;  /* 0x000000ff04047812 */ /* 0x000fe400078ec0ff */
[----:B------:R-:W-:Y:S01]  /*26d0*/  MOV R6, R0 ;  /* 0x0000000000067202 */ /* 0x000fe20000000f00 */
[----:B------:R-:W-:Y:S01]  /*26e0*/  VIADD R11, R5, 0xffffffff ;  /* 0xffffffff050b7836 */ /* 0x000fe20000000000 */
[----:B------:R-:W-:-:S04]  /*26f0*/  IADD3 R10, PT, PT, R4, -0x1, RZ ;  /* 0xffffffff040a7810 */ /* 0x000fc80007ffe0ff */
        /* <DEDUP_REMOVED lines=22> */
[----:B------:R-:W-:Y:S01]  /*2860*/  @P0 MOV R9, RZ ;  /* 0x000000ff00090202 */ /* 0x000fe20000000f00 */
[----:B------:R-:W-:Y:S02]  /*2870*/  @!P0 IMAD.MOV.U32 R9, RZ, RZ, -0x40 ;  /* 0xffffffc0ff098424 */ /* 0x000fe400078e00ff */
[----:B------:R-:W-:Y:S01]  /*2880*/  @!P0 FFMA R6, R0, 1.84467440737095516160e+19, RZ ;  /* 0x5f80000000068823 */ /* 0x000fe200000000ff */
[----:B------:R-:W-:Y:S02]  /*2890*/  @!P1 FFMA R7, R3, 1.84467440737095516160e+19, RZ ;  /* 0x5f80000003079823 */ /* 0x000fe400000000ff */
[----:B------:R-:W-:-:S07]  /*28a0*/  @!P1 IADD3 R9, PT, PT, R9, 0x40, RZ ;  /* 0x0000004009099810 */ /* 0x000fce0007ffe0ff */
.L_x_188:
[----:B------:R-:W-:Y:S01]  /*28b0*/  LEA R0, R5, 0xc0800000, 0x17 ;  /* 0xc080000005007811 */ /* 0x000fe200078eb8ff */
[----:B------:R-:W-:-:S03]  /*28c0*/  VIADD R4, R4, 0xffffff81 ;  /* 0xffffff8104047836 */ /* 0x000fc60000000000 */
[----:B------:R-:W-:Y:S01]  /*28d0*/  IADD3 R7, PT, PT, -R0, R7, RZ ;  /* 0x0000000700077210 */ /* 0x000fe20007ffe1ff */
[C---:B------:R-:W-:Y:S01]  /*28e0*/  IMAD R0, R4.reuse, -0x800000, R6 ;  /* 0xff80000004007824 */ /* 0x040fe200078e0206 */
[----:B------:R-:W-:Y:S02]  /*28f0*/  IADD3 R4, PT, PT, R4, 0x7f, -R5 ;  /* 0x0000007f04047810 */ /* 0x000fe40007ffe805 */
[----:B------:R-:W0:Y:S01]  /*2900*/  MUFU.RCP R3, R7 ;  /* 0x0000000700037308 */ /* 0x000e220000001000 */
[----:B------:R-:W-:Y:S01]  /*2910*/  FADD.FTZ R11, -R7, -RZ ;  /* 0x800000ff070b7221 */ /* 0x000fe20000010100 */
[----:B------:R-:W-:-:S03]  /*2920*/  IADD3 R4, PT, PT, R4, R9, RZ ;  /* 0x0000000904047210 */ /* 0x000fc60007ffe0ff */
        /* <DEDUP_REMOVED lines=26> */
[----:B------:R-:W-:Y:S02]  /*2ad0*/  IADD3 R6, PT, PT, R7, 0x20, RZ ;  /* 0x0000002007067810 */ /* 0x000fe40007ffe0ff */
[----:B------:R-:W-:-:S02]  /*2ae0*/  LOP3.LUT R5, R5, 0x800000, RZ, 0xfc, !PT ;  /* 0x0080000005057812 */ /* 0x000fc400078efcff */
[----:B------:R-:W-:Y:S02]  /*2af0*/  IADD3 R7, PT, PT, -R7, RZ, RZ ;  /* 0x000000ff07077210 */ /* 0x000fe40007ffe1ff */
[----:B------:R-:W-:Y:S02]  /*2b00*/  SHF.L.U32 R6, R5, R6, RZ ;  /* 0x0000000605067219 */ /* 0x000fe400000006ff */
[----:B------:R-:W-:Y:S02]  /*2b10*/  FSETP.NEU.FTZ.AND P0, PT, R3, R4, PT ;  /* 0x000000040300720b */ /* 0x000fe40003f1d000 */
[----:B------:R-:W-:Y:S02]  /*2b20*/  SEL R4, R7, RZ, P2 ;  /* 0x000000ff07047207 */ /* 0x000fe40001000000 */
[----:B------:R-:W-:Y:S02]  /*2b30*/  ISETP.NE.AND P1, PT, R6, RZ, P1 ;  /* 0x000000ff0600720c */ /* 0x000fe40000f25270 */
[----:B------:R-:W-:-:S02]  /*2b40*/  SHF.R.U32.HI R4, RZ, R4, R5 ;  /* 0x00000004ff047219 */ /* 0x000fc40000011605 */
[----:B------:R-:W-:Y:S02]  /*2b50*/  PLOP3.LUT P0, PT, P0, P1, PT, 0xf8, 0x8f ;  /* 0x00000000008f781c */ /* 0x000fe40000703f70 */
[----:B------:R-:W-:Y:S02]  /*2b60*/  SHF.R.U32.HI R6, RZ, 0x1, R4 ;  /* 0x00000001ff067819 */ /* 0x000fe40000011604 */
[----:B------:R-:W-:-:S04]  /*2b70*/  SEL R3, RZ, 0x1, !P0 ;  /* 0x00000001ff037807 */ /* 0x000fc80004000000 */
[----:B------:R-:W-:-:S04]  /*2b80*/  LOP3.LUT R3, R3, 0x1, R6, 0xf8, !PT ;  /* 0x0000000103037812 */ /* 0x000fc800078ef806 */
[----:B------:R-:W-:-:S05]  /*2b90*/  LOP3.LUT R3, R3, R4, RZ, 0xc0, !PT ;  /* 0x0000000403037212 */ /* 0x000fca00078ec0ff */
[----:B------:R-:W-:-:S05]  /*2ba0*/  IMAD.IADD R3, R6, 0x1, R3 ;  /* 0x0000000106037824 */ /* 0x000fca00078e0203 */
[----:B------:R-:W-:Y:S01]  /*2bb0*/  LOP3.LUT R0, R3, R0, RZ, 0xfc, !PT ;  /* 0x0000000003007212 */ /* 0x000fe200078efcff */
[----:B------:R-:W-:Y:S06]  /*2bc0*/  BRA `(.L_x_195) ;  /* 0x0000000000347947 */ /* 0x000fec0003800000 */
.L_x_194:
[----:B------:R-:W-:-:S04]  /*2bd0*/  LOP3.LUT R0, R0, 0x80000000, RZ, 0xc0, !PT ;  /* 0x8000000000007812 */ /* 0x000fc800078ec0ff */
[----:B------:R-:W-:Y:S01]  /*2be0*/  LOP3.LUT R0, R0, 0x7f800000, RZ, 0xfc, !PT ;  /* 0x7f80000000007812 */ /* 0x000fe200078efcff */
[----:B------:R-:W-:Y:S06]  /*2bf0*/  BRA `(.L_x_195) ;  /* 0x0000000000287947 */ /* 0x000fec0003800000 */
.L_x_193:
[----:B------:R-:W-:Y:S01]  /*2c00*/  LEA R0, R4, R0, 0x17 ;  /* 0x0000000004007211 */ /* 0x000fe200078eb8ff */
[----:B------:R-:W-:Y:S06]  /*2c10*/  BRA `(.L_x_195) ;  /* 0x0000000000207947 */ /* 0x000fec0003800000 */
.L_x_192:
[----:B------:R-:W-:-:S04]  /*2c20*/  LOP3.LUT R0, R7, 0x80000000, R6, 0x48, !PT ;  /* 0x8000000007007812 */ /* 0x000fc800078e4806 */
[----:B------:R-:W-:Y:S01]  /*2c30*/  LOP3.LUT R0, R0, 0x7f800000, RZ, 0xfc, !PT ;  /* 0x7f80000000007812 */ /* 0x000fe200078efcff */
[----:B------:R-:W-:Y:S06]  /*2c40*/  BRA `(.L_x_195) ;  /* 0x0000000000147947 */ /* 0x000fec0003800000 */
.L_x_191:
[----:B------:R-:W-:Y:S01]  /*2c50*/  LOP3.LUT R0, R7, 0x80000000, R6, 0x48, !PT ;  /* 0x8000000007007812 */ /* 0x000fe200078e4806 */
[----:B------:R-:W-:Y:S06]  /*2c60*/  BRA `(.L_x_195) ;  /* 0x00000000000c7947 */ /* 0x000fec0003800000 */
.L_x_190:
[----:B------:R-:W0:Y:S01]  /*2c70*/  MUFU.RSQ R0, -QNAN ;  /* 0xffc0000000007908 */ /* 0x000e220000001400 */
[----:B------:R-:W-:Y:S05]  /*2c80*/  BRA `(.L_x_195) ;  /* 0x0000000000047947 */ /* 0x000fea0003800000 */
.L_x_189:
[----:B------:R-:W-:-:S07]  /*2c90*/  FADD.FTZ R0, R0, R3 ;  /* 0x0000000300007221 */ /* 0x000fce0000010000 */
.L_x_195:
[----:B------:R-:W-:-:S04]  /*2ca0*/  HFMA2 R3, -RZ, RZ, 0, 0 ;  /* 0x00000000ff037431 */ /* 0x000fc800000001ff */
[----:B0-----:R-:W-:Y:S05]  /*2cb0*/  RET.REL.NODEC R2 `(_Z14rmsnorm_kernelPfS_S_ii) ;  /* 0xffffffd002d07950 */ /* 0x001fea0003c3ffff */
.L_x_196:
        /* <DEDUP_REMOVED lines=12> */
.L_x_207:


//--------------------- .nv.global.init           --------------------------
	.section	.nv.global.init,"aw",@progbits
	.align	4
.nv.global.init:
	.type		__cudart_i2opi_f,@object
	.size		__cudart_i2opi_f,(.L_0 - __cudart_i2opi_f)
__cudart_i2opi_f:
        /*0000*/ 	.byte	0x41, 0x90, 0x43, 0x3c, 0x99, 0x95, 0x62, 0xdb, 0xc0, 0xdd, 0x34, 0xf5, 0xd1, 0x57, 0x27, 0xfc
        /*0010*/ 	.byte	0x29, 0x15, 0x44, 0x4e, 0x6e, 0x83, 0xf9, 0xa2
.L_0:


//--------------------- .nv.shared._Z30RoPe_rotation_kernel_multiheadiPfiiii --------------------------
	.section	.nv.shared._Z30RoPe_rotation_kernel_multiheadiPfiiii,"aw",@nobits
	.sectionflags	@""
	.align	16
	.zero		1024


//--------------------- .nv.shared.reserved.0     --------------------------
	.section	.nv.shared.reserved.0,"aw",@nobits
	.weak		__nv_reservedSMEM_offset_0_alias
	.size		__nv_reservedSMEM_offset_0_alias, 0, 64
	.other		__nv_reservedSMEM_offset_0_alias,@"STO_CUDA_RESERVED_SHARED STV_DEFAULT"
__nv_reservedSMEM_offset_0_alias:
	.zero		0
	.zero		64


//--------------------- .nv.shared._Z12accum_kernelPfS_i --------------------------
	.section	.nv.shared._Z12accum_kernelPfS_i,"aw",@nobits
	.sectionflags	@""
	.align	16
	.zero		1024


//--------------------- .nv.shared._Z32f_silu_elementwise_mul_w3_kernelPfS_i --------------------------
	.section	.nv.shared._Z32f_silu_elementwise_mul_w3_kernelPfS_i,"aw",@nobits
	.sectionflags	@""
	.align	16
	.zero		1024


//--------------------- .nv.shared._Z27multi_head_attention_kerneliiPfS_S_S_S_iiii --------------------------
	.section	.nv.shared._Z27multi_head_attention_kerneliiPfS_S_S_S_iiii,"aw",@nobits
	.sectionflags	@""
	.align	16
.nv.shared._Z27multi_head_attention_kerneliiPfS_S_S_S_iiii:
	.zero		5120


//--------------------- .nv.shared._Z13matmul_kernelPfS_S_ii --------------------------
	.section	.nv.shared._Z13matmul_kernelPfS_S_ii,"aw",@nobits
	.sectionflags	@""
	.align	16
	.zero		1024


//--------------------- .nv.shared._Z24rmsnorm_kernel_multiheadPfS_S_iii --------------------------
	.section	.nv.shared._Z24rmsnorm_kernel_multiheadPfS_S_iii,"aw",@nobits
	.sectionflags	@""
	.align	16
.nv.shared._Z24rmsnorm_kernel_multiheadPfS_S_iii:
	.zero		5120


//--------------------- .nv.shared._Z14rmsnorm_kernelPfS_S_ii --------------------------
	.section	.nv.shared._Z14rmsnorm_kernelPfS_S_ii,"aw",@nobits
	.sectionflags	@""
	.align	16
.nv.shared._Z14rmsnorm_kernelPfS_S_ii:
	.zero		5120


//--------------------- .nv.constant0._Z30RoPe_rotation_kernel_multiheadiPfiiii --------------------------
	.section	.nv.constant0._Z30RoPe_rotation_kernel_multiheadiPfiiii,"a",@progbits
	.sectionflags	@""
	.align	4
.nv.constant0._Z30RoPe_rotation_kernel_multiheadiPfiiii:
	.zero		928


//--------------------- .nv.constant0._Z12accum_kernelPfS_i --------------------------
	.section	.nv.constant0._Z12accum_kernelPfS_i,"a",@progbits
	.sectionflags	@""
	.align	4
.nv.constant0._Z12accum_kernelPfS_i:
	.zero		916


//--------------------- .nv.constant0._Z32f_silu_elementwise_mul_w3_kernelPfS_i --------------------------
	.section	.nv.constant0._Z32f_silu_elementwise_mul_w3_kernelPfS_i,"a",@progbits
	.sectionflags	@""
	.align	4
.nv.constant0._Z32f_silu_elementwise_mul_w3_kernelPfS_i:
	.zero		916


//--------------------- .nv.constant0._Z27multi_head_attention_kerneliiPfS_S_S_S_iiii --------------------------
	.section	.nv.constant0._Z27multi_head_attention_kerneliiPfS_S_S_S_iiii,"a",@progbits
	.sectionflags	@""
	.align	4
.nv.constant0._Z27multi_head_attention_kerneliiPfS_S_S_S_iiii:
	.zero		960


//--------------------- .nv.constant0._Z13matmul_kernelPfS_S_ii --------------------------
	.section	.nv.constant0._Z13matmul_kernelPfS_S_ii,"a",@progbits
	.sectionflags	@""
	.align	4
.nv.constant0._Z13matmul_kernelPfS_S_ii:
	.zero		928


//--------------------- .nv.constant0._Z24rmsnorm_kernel_multiheadPfS_S_iii --------------------------
	.section	.nv.constant0._Z24rmsnorm_kernel_multiheadPfS_S_iii,"a",@progbits
	.sectionflags	@""
	.align	4
.nv.constant0._Z24rmsnorm_kernel_multiheadPfS_S_iii:
	.zero		932


//--------------------- .nv.constant0._Z14rmsnorm_kernelPfS_S_ii --------------------------
	.section	.nv.constant0._Z14rmsnorm_kernelPfS_S_ii,"a",@progbits
	.sectionflags	@""
	.align	4
.nv.constant0._Z14rmsnorm_kernelPfS_S_ii:
	.zero		928


//--------------------- SYMBOLS --------------------------

	.type		.nv.reservedSmem.offset0,@object
	.size		.nv.reservedSmem.offset0,0x4
	.type		.nv.reservedSmem.cap,@object
	.size		.nv.reservedSmem.cap,0x4
